//
// Generated by NVIDIA NVVM Compiler
//
// Compiler Build ID: CL-36424714
// Cuda compilation tools, release 13.0, V13.0.88
// Based on NVVM 20.0.0
//

.version 9.0
.target sm_100
.address_size 64

	// .globl	_Z11fa2_forwardPfS_S_S_S_S_iifiiii
.extern .func  (.param .b32 func_retval0) vprintf
(
	.param .b64 vprintf_param_0,
	.param .b64 vprintf_param_1
)
;
.extern .shared .align 16 .b8 smem[];
.global .align 1 .b8 $str[21] = {84, 105, 108, 101, 32, 37, 100, 58, 32, 109, 105, 32, 118, 97, 108, 117, 101, 115, 58, 32};
.global .align 1 .b8 $str$1[4] = {37, 102, 32};
.global .align 1 .b8 $str$2[22] = {10, 84, 105, 108, 101, 32, 37, 100, 58, 32, 108, 105, 32, 118, 97, 108, 117, 101, 115, 58, 32};
.global .align 1 .b8 $str$3[2] = {10};
.global .align 1 .b8 $str$4[20] = {84, 105, 108, 101, 32, 37, 100, 58, 32, 83, 104, 97, 114, 101, 100, 32, 75, 58, 32};
.global .align 1 .b8 $str$5[21] = {10, 84, 105, 108, 101, 32, 37, 100, 58, 32, 83, 104, 97, 114, 101, 100, 32, 86, 58, 32};
.global .align 1 .b8 $str$6[24] = {84, 105, 108, 101, 32, 37, 100, 58, 32, 83, 105, 106, 32, 67, 111, 109, 112, 117, 116, 101, 100, 58, 10};
.global .align 1 .b8 $str$7[24] = {84, 105, 108, 101, 32, 37, 100, 58, 32, 80, 105, 106, 32, 67, 111, 109, 112, 117, 116, 101, 100, 58, 10};
.global .align 1 .b8 $str$8[22] = {84, 105, 108, 101, 32, 37, 100, 58, 32, 109, 105, 106, 32, 118, 97, 108, 117, 101, 115, 58, 10};
.global .align 1 .b8 $str$9[22] = {84, 105, 108, 101, 32, 37, 100, 58, 32, 108, 105, 106, 32, 118, 97, 108, 117, 101, 115, 58, 10};
.global .align 1 .b8 $str$10[21] = {84, 105, 108, 101, 32, 37, 100, 58, 32, 79, 105, 32, 109, 97, 116, 114, 105, 120, 58, 10};

.visible .entry _Z11fa2_forwardPfS_S_S_S_S_iifiiii(
	.param .u64 .ptr .align 1 _Z11fa2_forwardPfS_S_S_S_S_iifiiii_param_0,
	.param .u64 .ptr .align 1 _Z11fa2_forwardPfS_S_S_S_S_iifiiii_param_1,
	.param .u64 .ptr .align 1 _Z11fa2_forwardPfS_S_S_S_S_iifiiii_param_2,
	.param .u64 .ptr .align 1 _Z11fa2_forwardPfS_S_S_S_S_iifiiii_param_3,
	.param .u64 .ptr .align 1 _Z11fa2_forwardPfS_S_S_S_S_iifiiii_param_4,
	.param .u64 .ptr .align 1 _Z11fa2_forwardPfS_S_S_S_S_iifiiii_param_5,
	.param .u32 _Z11fa2_forwardPfS_S_S_S_S_iifiiii_param_6,
	.param .u32 _Z11fa2_forwardPfS_S_S_S_S_iifiiii_param_7,
	.param .f32 _Z11fa2_forwardPfS_S_S_S_S_iifiiii_param_8,
	.param .u32 _Z11fa2_forwardPfS_S_S_S_S_iifiiii_param_9,
	.param .u32 _Z11fa2_forwardPfS_S_S_S_S_iifiiii_param_10,
	.param .u32 _Z11fa2_forwardPfS_S_S_S_S_iifiiii_param_11,
	.param .u32 _Z11fa2_forwardPfS_S_S_S_S_iifiiii_param_12
)
{
	.local .align 8 .b8 	__local_depot0[8];
	.reg .b64 	%SP;
	.reg .b64 	%SPL;
	.reg .pred 	%p<198>;
	.reg .b32 	%r<1038>;
	.reg .b32 	%f<685>;
	.reg .b64 	%rd<228>;
	.reg .b64 	%fd<136>;

	mov.u64 	%SPL, __local_depot0;
	cvta.local.u64 	%SP, %SPL;
	ld.param.u64 	%rd8, [_Z11fa2_forwardPfS_S_S_S_S_iifiiii_param_0];
	ld.param.u64 	%rd9, [_Z11fa2_forwardPfS_S_S_S_S_iifiiii_param_1];
	ld.param.u64 	%rd10, [_Z11fa2_forwardPfS_S_S_S_S_iifiiii_param_2];
	ld.param.u64 	%rd11, [_Z11fa2_forwardPfS_S_S_S_S_iifiiii_param_3];
	ld.param.u32 	%r217, [_Z11fa2_forwardPfS_S_S_S_S_iifiiii_param_6];
	ld.param.u32 	%r218, [_Z11fa2_forwardPfS_S_S_S_S_iifiiii_param_7];
	ld.param.u32 	%r219, [_Z11fa2_forwardPfS_S_S_S_S_iifiiii_param_9];
	ld.param.u32 	%r220, [_Z11fa2_forwardPfS_S_S_S_S_iifiiii_param_10];
	ld.param.u32 	%r221, [_Z11fa2_forwardPfS_S_S_S_S_iifiiii_param_11];
	ld.param.u32 	%r222, [_Z11fa2_forwardPfS_S_S_S_S_iifiiii_param_12];
	cvta.to.global.u64 	%rd1, %rd8;
	cvta.to.global.u64 	%rd2, %rd10;
	cvta.to.global.u64 	%rd3, %rd9;
	cvta.to.global.u64 	%rd4, %rd11;
	add.u64 	%rd5, %SPL, 0;
	mul.lo.s32 	%r1, %r220, %r218;
	mul.lo.s32 	%r2, %r219, %r218;
	setp.lt.s32 	%p2, %r221, 1;
	@%p2 bra 	$L__BB0_293;
	mov.u32 	%r224, %ctaid.x;
	mov.u32 	%r225, %ctaid.y;
	mul.lo.s32 	%r226, %r217, %r225;
	mov.u32 	%r227, %nctaid.y;
	mul.lo.s32 	%r228, %r224, %r227;
	mad.lo.s32 	%r229, %r228, %r217, %r226;
	shl.b32 	%r230, %r2, 2;
	mov.u32 	%r231, smem;
	add.s32 	%r3, %r231, %r230;
	shl.b32 	%r232, %r1, 2;
	add.s32 	%r4, %r3, %r232;
	add.s32 	%r5, %r4, %r232;
	mul.lo.s32 	%r233, %r220, %r219;
	shl.b32 	%r234, %r233, 2;
	add.s32 	%r6, %r5, %r234;
	add.s32 	%r7, %r6, %r230;
	shl.b32 	%r235, %r219, 2;
	add.s32 	%r8, %r7, %r235;
	mov.u32 	%r9, %tid.x;
	mul.lo.s32 	%r10, %r218, %r9;
	mad.lo.s32 	%r11, %r229, %r218, %r10;
	setp.ge.s32 	%p3, %r9, %r219;
	shl.b32 	%r236, %r9, 2;
	add.s32 	%r12, %r8, %r236;
	add.s32 	%r13, %r7, %r236;
	or.b32  	%r237, %r224, %r225;
	or.b32  	%r14, %r237, %r9;
	mul.lo.s32 	%r15, %r220, %r9;
	add.s32 	%r16, %r229, %r9;
	add.s32 	%r17, %r218, -1;
	and.b32  	%r18, %r218, 15;
	and.b32  	%r19, %r218, 7;
	add.s32 	%r20, %r19, -1;
	add.s32 	%r21, %r219, -1;
	and.b32  	%r22, %r219, 7;
	add.s32 	%r23, %r22, -1;
	and.b32  	%r24, %r219, 3;
	add.s32 	%r25, %r24, -1;
	and.b32  	%r26, %r218, 3;
	add.s32 	%r27, %r26, -1;
	and.b32  	%r28, %r1, 7;
	and.b32  	%r29, %r1, 3;
	add.s32 	%r30, %r220, -1;
	and.b32  	%r31, %r220, 7;
	add.s32 	%r32, %r31, -1;
	and.b32  	%r33, %r220, 3;
	add.s32 	%r34, %r33, -1;
	and.b32  	%r35, %r220, 15;
	and.b32  	%r36, %r218, 2147483632;
	and.b32  	%r37, %r219, 2147483640;
	and.b32  	%r38, %r219, 1;
	and.b32  	%r39, %r218, 2147483640;
	and.b32  	%r40, %r218, 1;
	setp.eq.s32 	%p4, %r40, 0;
	and.b32  	%r41, %r1, 2147483640;
	and.b32  	%r42, %r220, 2147483640;
	and.b32  	%r43, %r220, 1;
	and.b32  	%r44, %r219, 2147483644;
	and.b32  	%r45, %r220, 2147483632;
	and.b32  	%r46, %r220, 2147483644;
	or.pred  	%p1, %p4, %p3;
	shl.b32 	%r238, %r220, 3;
	add.s32 	%r239, %r238, %r236;
	add.s32 	%r240, %r239, %r235;
	mad.lo.s32 	%r241, %r218, %r240, %r234;
	add.s32 	%r242, %r241, %r231;
	add.s32 	%r47, %r242, 32;
	mov.b32 	%r950, 0;
$L__BB0_2:
	setp.lt.s32 	%p5, %r218, 1;
	@%p5 bra 	$L__BB0_16;
	setp.lt.u32 	%p6, %r17, 15;
	mad.lo.s32 	%r49, %r950, %r2, %r11;
	mov.b32 	%r956, 0;
	@%p6 bra 	$L__BB0_6;
	and.b32  	%r244, %r218, 2147483632;
	neg.s32 	%r954, %r244;
	shl.b32 	%r245, %r10, 2;
	mov.u32 	%r246, smem;
	add.s32 	%r247, %r245, %r246;
	add.s32 	%r952, %r247, 32;
	mov.u32 	%r951, %r47;
	mov.u32 	%r953, %r49;
$L__BB0_5:
	.pragma "nounroll";
	mul.wide.s32 	%rd13, %r953, 4;
	add.s64 	%rd14, %rd1, %rd13;
	ld.global.f32 	%f51, [%rd14];
	st.shared.f32 	[%r952+-32], %f51;
	mov.b32 	%r248, 0;
	st.shared.u32 	[%r951+-32], %r248;
	ld.global.f32 	%f52, [%rd14+4];
	st.shared.f32 	[%r952+-28], %f52;
	st.shared.u32 	[%r951+-28], %r248;
	ld.global.f32 	%f53, [%rd14+8];
	st.shared.f32 	[%r952+-24], %f53;
	st.shared.u32 	[%r951+-24], %r248;
	ld.global.f32 	%f54, [%rd14+12];
	st.shared.f32 	[%r952+-20], %f54;
	st.shared.u32 	[%r951+-20], %r248;
	ld.global.f32 	%f55, [%rd14+16];
	st.shared.f32 	[%r952+-16], %f55;
	st.shared.u32 	[%r951+-16], %r248;
	ld.global.f32 	%f56, [%rd14+20];
	st.shared.f32 	[%r952+-12], %f56;
	st.shared.u32 	[%r951+-12], %r248;
	ld.global.f32 	%f57, [%rd14+24];
	st.shared.f32 	[%r952+-8], %f57;
	st.shared.u32 	[%r951+-8], %r248;
	ld.global.f32 	%f58, [%rd14+28];
	st.shared.f32 	[%r952+-4], %f58;
	st.shared.u32 	[%r951+-4], %r248;
	ld.global.f32 	%f59, [%rd14+32];
	st.shared.f32 	[%r952], %f59;
	st.shared.u32 	[%r951], %r248;
	ld.global.f32 	%f60, [%rd14+36];
	st.shared.f32 	[%r952+4], %f60;
	st.shared.u32 	[%r951+4], %r248;
	ld.global.f32 	%f61, [%rd14+40];
	st.shared.f32 	[%r952+8], %f61;
	st.shared.u32 	[%r951+8], %r248;
	ld.global.f32 	%f62, [%rd14+44];
	st.shared.f32 	[%r952+12], %f62;
	st.shared.u32 	[%r951+12], %r248;
	ld.global.f32 	%f63, [%rd14+48];
	st.shared.f32 	[%r952+16], %f63;
	st.shared.u32 	[%r951+16], %r248;
	ld.global.f32 	%f64, [%rd14+52];
	st.shared.f32 	[%r952+20], %f64;
	st.shared.u32 	[%r951+20], %r248;
	ld.global.f32 	%f65, [%rd14+56];
	st.shared.f32 	[%r952+24], %f65;
	st.shared.u32 	[%r951+24], %r248;
	ld.global.f32 	%f66, [%rd14+60];
	st.shared.f32 	[%r952+28], %f66;
	st.shared.u32 	[%r951+28], %r248;
	add.s32 	%r954, %r954, 16;
	add.s32 	%r953, %r953, 16;
	add.s32 	%r952, %r952, 64;
	add.s32 	%r951, %r951, 64;
	setp.ne.s32 	%p7, %r954, 0;
	mov.u32 	%r956, %r36;
	@%p7 bra 	$L__BB0_5;
$L__BB0_6:
	setp.eq.s32 	%p8, %r18, 0;
	@%p8 bra 	$L__BB0_16;
	add.s32 	%r249, %r18, -1;
	setp.lt.u32 	%p9, %r249, 7;
	@%p9 bra 	$L__BB0_9;
	add.s32 	%r250, %r49, %r956;
	mul.wide.s32 	%rd15, %r250, 4;
	add.s64 	%rd16, %rd1, %rd15;
	ld.global.f32 	%f67, [%rd16];
	add.s32 	%r251, %r956, %r10;
	shl.b32 	%r252, %r251, 2;
	mov.u32 	%r253, smem;
	add.s32 	%r254, %r253, %r252;
	st.shared.f32 	[%r254], %f67;
	add.s32 	%r255, %r6, %r252;
	mov.b32 	%r256, 0;
	st.shared.u32 	[%r255], %r256;
	ld.global.f32 	%f68, [%rd16+4];
	st.shared.f32 	[%r254+4], %f68;
	st.shared.u32 	[%r255+4], %r256;
	ld.global.f32 	%f69, [%rd16+8];
	st.shared.f32 	[%r254+8], %f69;
	st.shared.u32 	[%r255+8], %r256;
	ld.global.f32 	%f70, [%rd16+12];
	st.shared.f32 	[%r254+12], %f70;
	st.shared.u32 	[%r255+12], %r256;
	ld.global.f32 	%f71, [%rd16+16];
	st.shared.f32 	[%r254+16], %f71;
	st.shared.u32 	[%r255+16], %r256;
	ld.global.f32 	%f72, [%rd16+20];
	st.shared.f32 	[%r254+20], %f72;
	st.shared.u32 	[%r255+20], %r256;
	ld.global.f32 	%f73, [%rd16+24];
	st.shared.f32 	[%r254+24], %f73;
	st.shared.u32 	[%r255+24], %r256;
	ld.global.f32 	%f74, [%rd16+28];
	st.shared.f32 	[%r254+28], %f74;
	st.shared.u32 	[%r255+28], %r256;
	add.s32 	%r956, %r956, 8;
$L__BB0_9:
	setp.eq.s32 	%p10, %r19, 0;
	@%p10 bra 	$L__BB0_16;
	setp.lt.u32 	%p11, %r20, 3;
	@%p11 bra 	$L__BB0_12;
	add.s32 	%r257, %r49, %r956;
	mul.wide.s32 	%rd17, %r257, 4;
	add.s64 	%rd18, %rd1, %rd17;
	ld.global.f32 	%f75, [%rd18];
	add.s32 	%r258, %r956, %r10;
	shl.b32 	%r259, %r258, 2;
	mov.u32 	%r260, smem;
	add.s32 	%r261, %r260, %r259;
	st.shared.f32 	[%r261], %f75;
	add.s32 	%r262, %r6, %r259;
	mov.b32 	%r263, 0;
	st.shared.u32 	[%r262], %r263;
	ld.global.f32 	%f76, [%rd18+4];
	st.shared.f32 	[%r261+4], %f76;
	st.shared.u32 	[%r262+4], %r263;
	ld.global.f32 	%f77, [%rd18+8];
	st.shared.f32 	[%r261+8], %f77;
	st.shared.u32 	[%r262+8], %r263;
	ld.global.f32 	%f78, [%rd18+12];
	st.shared.f32 	[%r261+12], %f78;
	st.shared.u32 	[%r262+12], %r263;
	add.s32 	%r956, %r956, 4;
$L__BB0_12:
	setp.eq.s32 	%p12, %r26, 0;
	@%p12 bra 	$L__BB0_16;
	setp.eq.s32 	%p13, %r26, 1;
	add.s32 	%r264, %r49, %r956;
	mul.wide.s32 	%rd19, %r264, 4;
	add.s64 	%rd6, %rd1, %rd19;
	ld.global.f32 	%f79, [%rd6];
	add.s32 	%r265, %r956, %r10;
	shl.b32 	%r266, %r265, 2;
	mov.u32 	%r267, smem;
	add.s32 	%r65, %r267, %r266;
	st.shared.f32 	[%r65], %f79;
	add.s32 	%r66, %r6, %r266;
	mov.b32 	%r268, 0;
	st.shared.u32 	[%r66], %r268;
	@%p13 bra 	$L__BB0_16;
	setp.eq.s32 	%p14, %r26, 2;
	ld.global.f32 	%f80, [%rd6+4];
	st.shared.f32 	[%r65+4], %f80;
	mov.b32 	%r269, 0;
	st.shared.u32 	[%r66+4], %r269;
	@%p14 bra 	$L__BB0_16;
	ld.global.f32 	%f81, [%rd6+8];
	st.shared.f32 	[%r65+8], %f81;
	mov.b32 	%r270, 0;
	st.shared.u32 	[%r66+8], %r270;
$L__BB0_16:
	setp.ge.s32 	%p15, %r9, %r219;
	bar.sync 	0;
	@%p15 bra 	$L__BB0_18;
	mov.b32 	%r271, -8388608;
	st.shared.u32 	[%r12], %r271;
	mov.b32 	%r272, 0;
	st.shared.u32 	[%r13], %r272;
$L__BB0_18:
	setp.ne.s32 	%p16, %r14, 0;
	@%p16 bra 	$L__BB0_44;
	setp.lt.s32 	%p17, %r219, 1;
	st.local.u32 	[%rd5], %r950;
	mov.u64 	%rd20, $str;
	cvta.global.u64 	%rd21, %rd20;
	add.u64 	%rd22, %SP, 0;
	{ // callseq 0, 0
	.param .b64 param0;
	st.param.b64 	[param0], %rd21;
	.param .b64 param1;
	st.param.b64 	[param1], %rd22;
	.param .b32 retval0;
	call.uni (retval0), 
	vprintf, 
	(
	param0, 
	param1
	);
	ld.param.b32 	%r273, [retval0];
	} // callseq 0
	@%p17 bra 	$L__BB0_42;
	setp.lt.u32 	%p18, %r21, 7;
	mov.b32 	%r960, 0;
	@%p18 bra 	$L__BB0_23;
	mov.b32 	%r958, 0;
$L__BB0_22:
	.pragma "nounroll";
	shl.b32 	%r279, %r958, 2;
	add.s32 	%r280, %r8, %r279;
	ld.shared.f32 	%f82, [%r280];
	cvt.f64.f32 	%fd1, %f82;
	st.local.f64 	[%rd5], %fd1;
	mov.u64 	%rd26, $str$1;
	cvta.global.u64 	%rd27, %rd26;
	{ // callseq 2, 0
	.param .b64 param0;
	st.param.b64 	[param0], %rd27;
	.param .b64 param1;
	st.param.b64 	[param1], %rd22;
	.param .b32 retval0;
	call.uni (retval0), 
	vprintf, 
	(
	param0, 
	param1
	);
	ld.param.b32 	%r281, [retval0];
	} // callseq 2
	ld.shared.f32 	%f83, [%r280+4];
	cvt.f64.f32 	%fd2, %f83;
	st.local.f64 	[%rd5], %fd2;
	{ // callseq 3, 0
	.param .b64 param0;
	st.param.b64 	[param0], %rd27;
	.param .b64 param1;
	st.param.b64 	[param1], %rd22;
	.param .b32 retval0;
	call.uni (retval0), 
	vprintf, 
	(
	param0, 
	param1
	);
	ld.param.b32 	%r283, [retval0];
	} // callseq 3
	ld.shared.f32 	%f84, [%r280+8];
	cvt.f64.f32 	%fd3, %f84;
	st.local.f64 	[%rd5], %fd3;
	{ // callseq 4, 0
	.param .b64 param0;
	st.param.b64 	[param0], %rd27;
	.param .b64 param1;
	st.param.b64 	[param1], %rd22;
	.param .b32 retval0;
	call.uni (retval0), 
	vprintf, 
	(
	param0, 
	param1
	);
	ld.param.b32 	%r285, [retval0];
	} // callseq 4
	ld.shared.f32 	%f85, [%r280+12];
	cvt.f64.f32 	%fd4, %f85;
	st.local.f64 	[%rd5], %fd4;
	{ // callseq 5, 0
	.param .b64 param0;
	st.param.b64 	[param0], %rd27;
	.param .b64 param1;
	st.param.b64 	[param1], %rd22;
	.param .b32 retval0;
	call.uni (retval0), 
	vprintf, 
	(
	param0, 
	param1
	);
	ld.param.b32 	%r287, [retval0];
	} // callseq 5
	ld.shared.f32 	%f86, [%r280+16];
	cvt.f64.f32 	%fd5, %f86;
	st.local.f64 	[%rd5], %fd5;
	{ // callseq 6, 0
	.param .b64 param0;
	st.param.b64 	[param0], %rd27;
	.param .b64 param1;
	st.param.b64 	[param1], %rd22;
	.param .b32 retval0;
	call.uni (retval0), 
	vprintf, 
	(
	param0, 
	param1
	);
	ld.param.b32 	%r289, [retval0];
	} // callseq 6
	ld.shared.f32 	%f87, [%r280+20];
	cvt.f64.f32 	%fd6, %f87;
	st.local.f64 	[%rd5], %fd6;
	{ // callseq 7, 0
	.param .b64 param0;
	st.param.b64 	[param0], %rd27;
	.param .b64 param1;
	st.param.b64 	[param1], %rd22;
	.param .b32 retval0;
	call.uni (retval0), 
	vprintf, 
	(
	param0, 
	param1
	);
	ld.param.b32 	%r291, [retval0];
	} // callseq 7
	ld.shared.f32 	%f88, [%r280+24];
	cvt.f64.f32 	%fd7, %f88;
	st.local.f64 	[%rd5], %fd7;
	{ // callseq 8, 0
	.param .b64 param0;
	st.param.b64 	[param0], %rd27;
	.param .b64 param1;
	st.param.b64 	[param1], %rd22;
	.param .b32 retval0;
	call.uni (retval0), 
	vprintf, 
	(
	param0, 
	param1
	);
	ld.param.b32 	%r293, [retval0];
	} // callseq 8
	ld.shared.f32 	%f89, [%r280+28];
	cvt.f64.f32 	%fd8, %f89;
	st.local.f64 	[%rd5], %fd8;
	{ // callseq 9, 0
	.param .b64 param0;
	st.param.b64 	[param0], %rd27;
	.param .b64 param1;
	st.param.b64 	[param1], %rd22;
	.param .b32 retval0;
	call.uni (retval0), 
	vprintf, 
	(
	param0, 
	param1
	);
	ld.param.b32 	%r295, [retval0];
	} // callseq 9
	add.s32 	%r958, %r958, 8;
	setp.ne.s32 	%p19, %r958, %r37;
	mov.u32 	%r960, %r37;
	@%p19 bra 	$L__BB0_22;
$L__BB0_23:
	setp.eq.s32 	%p20, %r22, 0;
	@%p20 bra 	$L__BB0_31;
	setp.lt.u32 	%p21, %r23, 3;
	@%p21 bra 	$L__BB0_26;
	shl.b32 	%r297, %r960, 2;
	add.s32 	%r298, %r8, %r297;
	ld.shared.f32 	%f90, [%r298];
	cvt.f64.f32 	%fd9, %f90;
	st.local.f64 	[%rd5], %fd9;
	mov.u64 	%rd29, $str$1;
	cvta.global.u64 	%rd30, %rd29;
	{ // callseq 10, 0
	.param .b64 param0;
	st.param.b64 	[param0], %rd30;
	.param .b64 param1;
	st.param.b64 	[param1], %rd22;
	.param .b32 retval0;
	call.uni (retval0), 
	vprintf, 
	(
	param0, 
	param1
	);
	ld.param.b32 	%r299, [retval0];
	} // callseq 10
	ld.shared.f32 	%f91, [%r298+4];
	cvt.f64.f32 	%fd10, %f91;
	st.local.f64 	[%rd5], %fd10;
	{ // callseq 11, 0
	.param .b64 param0;
	st.param.b64 	[param0], %rd30;
	.param .b64 param1;
	st.param.b64 	[param1], %rd22;
	.param .b32 retval0;
	call.uni (retval0), 
	vprintf, 
	(
	param0, 
	param1
	);
	ld.param.b32 	%r301, [retval0];
	} // callseq 11
	ld.shared.f32 	%f92, [%r298+8];
	cvt.f64.f32 	%fd11, %f92;
	st.local.f64 	[%rd5], %fd11;
	{ // callseq 12, 0
	.param .b64 param0;
	st.param.b64 	[param0], %rd30;
	.param .b64 param1;
	st.param.b64 	[param1], %rd22;
	.param .b32 retval0;
	call.uni (retval0), 
	vprintf, 
	(
	param0, 
	param1
	);
	ld.param.b32 	%r303, [retval0];
	} // callseq 12
	ld.shared.f32 	%f93, [%r298+12];
	cvt.f64.f32 	%fd12, %f93;
	st.local.f64 	[%rd5], %fd12;
	{ // callseq 13, 0
	.param .b64 param0;
	st.param.b64 	[param0], %rd30;
	.param .b64 param1;
	st.param.b64 	[param1], %rd22;
	.param .b32 retval0;
	call.uni (retval0), 
	vprintf, 
	(
	param0, 
	param1
	);
	ld.param.b32 	%r305, [retval0];
	} // callseq 13
	add.s32 	%r960, %r960, 4;
$L__BB0_26:
	setp.eq.s32 	%p22, %r24, 0;
	@%p22 bra 	$L__BB0_31;
	setp.eq.s32 	%p23, %r25, 0;
	@%p23 bra 	$L__BB0_29;
	shl.b32 	%r307, %r960, 2;
	add.s32 	%r308, %r8, %r307;
	ld.shared.f32 	%f94, [%r308];
	cvt.f64.f32 	%fd13, %f94;
	st.local.f64 	[%rd5], %fd13;
	mov.u64 	%rd32, $str$1;
	cvta.global.u64 	%rd33, %rd32;
	{ // callseq 14, 0
	.param .b64 param0;
	st.param.b64 	[param0], %rd33;
	.param .b64 param1;
	st.param.b64 	[param1], %rd22;
	.param .b32 retval0;
	call.uni (retval0), 
	vprintf, 
	(
	param0, 
	param1
	);
	ld.param.b32 	%r309, [retval0];
	} // callseq 14
	ld.shared.f32 	%f95, [%r308+4];
	cvt.f64.f32 	%fd14, %f95;
	st.local.f64 	[%rd5], %fd14;
	{ // callseq 15, 0
	.param .b64 param0;
	st.param.b64 	[param0], %rd33;
	.param .b64 param1;
	st.param.b64 	[param1], %rd22;
	.param .b32 retval0;
	call.uni (retval0), 
	vprintf, 
	(
	param0, 
	param1
	);
	ld.param.b32 	%r311, [retval0];
	} // callseq 15
	add.s32 	%r960, %r960, 2;
$L__BB0_29:
	setp.eq.s32 	%p24, %r38, 0;
	@%p24 bra 	$L__BB0_31;
	shl.b32 	%r313, %r960, 2;
	add.s32 	%r314, %r8, %r313;
	ld.shared.f32 	%f96, [%r314];
	cvt.f64.f32 	%fd15, %f96;
	st.local.f64 	[%rd5], %fd15;
	mov.u64 	%rd35, $str$1;
	cvta.global.u64 	%rd36, %rd35;
	{ // callseq 16, 0
	.param .b64 param0;
	st.param.b64 	[param0], %rd36;
	.param .b64 param1;
	st.param.b64 	[param1], %rd22;
	.param .b32 retval0;
	call.uni (retval0), 
	vprintf, 
	(
	param0, 
	param1
	);
	ld.param.b32 	%r315, [retval0];
	} // callseq 16
$L__BB0_31:
	st.local.u32 	[%rd5], %r950;
	mov.u64 	%rd38, $str$2;
	cvta.global.u64 	%rd39, %rd38;
	{ // callseq 17, 0
	.param .b64 param0;
	st.param.b64 	[param0], %rd39;
	.param .b64 param1;
	st.param.b64 	[param1], %rd22;
	.param .b32 retval0;
	call.uni (retval0), 
	vprintf, 
	(
	param0, 
	param1
	);
	ld.param.b32 	%r318, [retval0];
	} // callseq 17
	mov.b32 	%r964, 0;
	@%p18 bra 	$L__BB0_34;
	mov.b32 	%r962, 0;
$L__BB0_33:
	.pragma "nounroll";
	shl.b32 	%r321, %r962, 2;
	add.s32 	%r322, %r7, %r321;
	ld.shared.f32 	%f97, [%r322];
	cvt.f64.f32 	%fd16, %f97;
	st.local.f64 	[%rd5], %fd16;
	mov.u64 	%rd41, $str$1;
	cvta.global.u64 	%rd42, %rd41;
	{ // callseq 18, 0
	.param .b64 param0;
	st.param.b64 	[param0], %rd42;
	.param .b64 param1;
	st.param.b64 	[param1], %rd22;
	.param .b32 retval0;
	call.uni (retval0), 
	vprintf, 
	(
	param0, 
	param1
	);
	ld.param.b32 	%r323, [retval0];
	} // callseq 18
	ld.shared.f32 	%f98, [%r322+4];
	cvt.f64.f32 	%fd17, %f98;
	st.local.f64 	[%rd5], %fd17;
	{ // callseq 19, 0
	.param .b64 param0;
	st.param.b64 	[param0], %rd42;
	.param .b64 param1;
	st.param.b64 	[param1], %rd22;
	.param .b32 retval0;
	call.uni (retval0), 
	vprintf, 
	(
	param0, 
	param1
	);
	ld.param.b32 	%r325, [retval0];
	} // callseq 19
	ld.shared.f32 	%f99, [%r322+8];
	cvt.f64.f32 	%fd18, %f99;
	st.local.f64 	[%rd5], %fd18;
	{ // callseq 20, 0
	.param .b64 param0;
	st.param.b64 	[param0], %rd42;
	.param .b64 param1;
	st.param.b64 	[param1], %rd22;
	.param .b32 retval0;
	call.uni (retval0), 
	vprintf, 
	(
	param0, 
	param1
	);
	ld.param.b32 	%r327, [retval0];
	} // callseq 20
	ld.shared.f32 	%f100, [%r322+12];
	cvt.f64.f32 	%fd19, %f100;
	st.local.f64 	[%rd5], %fd19;
	{ // callseq 21, 0
	.param .b64 param0;
	st.param.b64 	[param0], %rd42;
	.param .b64 param1;
	st.param.b64 	[param1], %rd22;
	.param .b32 retval0;
	call.uni (retval0), 
	vprintf, 
	(
	param0, 
	param1
	);
	ld.param.b32 	%r329, [retval0];
	} // callseq 21
	ld.shared.f32 	%f101, [%r322+16];
	cvt.f64.f32 	%fd20, %f101;
	st.local.f64 	[%rd5], %fd20;
	{ // callseq 22, 0
	.param .b64 param0;
	st.param.b64 	[param0], %rd42;
	.param .b64 param1;
	st.param.b64 	[param1], %rd22;
	.param .b32 retval0;
	call.uni (retval0), 
	vprintf, 
	(
	param0, 
	param1
	);
	ld.param.b32 	%r331, [retval0];
	} // callseq 22
	ld.shared.f32 	%f102, [%r322+20];
	cvt.f64.f32 	%fd21, %f102;
	st.local.f64 	[%rd5], %fd21;
	{ // callseq 23, 0
	.param .b64 param0;
	st.param.b64 	[param0], %rd42;
	.param .b64 param1;
	st.param.b64 	[param1], %rd22;
	.param .b32 retval0;
	call.uni (retval0), 
	vprintf, 
	(
	param0, 
	param1
	);
	ld.param.b32 	%r333, [retval0];
	} // callseq 23
	ld.shared.f32 	%f103, [%r322+24];
	cvt.f64.f32 	%fd22, %f103;
	st.local.f64 	[%rd5], %fd22;
	{ // callseq 24, 0
	.param .b64 param0;
	st.param.b64 	[param0], %rd42;
	.param .b64 param1;
	st.param.b64 	[param1], %rd22;
	.param .b32 retval0;
	call.uni (retval0), 
	vprintf, 
	(
	param0, 
	param1
	);
	ld.param.b32 	%r335, [retval0];
	} // callseq 24
	ld.shared.f32 	%f104, [%r322+28];
	cvt.f64.f32 	%fd23, %f104;
	st.local.f64 	[%rd5], %fd23;
	{ // callseq 25, 0
	.param .b64 param0;
	st.param.b64 	[param0], %rd42;
	.param .b64 param1;
	st.param.b64 	[param1], %rd22;
	.param .b32 retval0;
	call.uni (retval0), 
	vprintf, 
	(
	param0, 
	param1
	);
	ld.param.b32 	%r337, [retval0];
	} // callseq 25
	add.s32 	%r962, %r962, 8;
	setp.ne.s32 	%p26, %r962, %r37;
	mov.u32 	%r964, %r37;
	@%p26 bra 	$L__BB0_33;
$L__BB0_34:
	@%p20 bra 	$L__BB0_43;
	setp.lt.u32 	%p28, %r23, 3;
	@%p28 bra 	$L__BB0_37;
	shl.b32 	%r339, %r964, 2;
	add.s32 	%r340, %r7, %r339;
	ld.shared.f32 	%f105, [%r340];
	cvt.f64.f32 	%fd24, %f105;
	st.local.f64 	[%rd5], %fd24;
	mov.u64 	%rd44, $str$1;
	cvta.global.u64 	%rd45, %rd44;
	{ // callseq 26, 0
	.param .b64 param0;
	st.param.b64 	[param0], %rd45;
	.param .b64 param1;
	st.param.b64 	[param1], %rd22;
	.param .b32 retval0;
	call.uni (retval0), 
	vprintf, 
	(
	param0, 
	param1
	);
	ld.param.b32 	%r341, [retval0];
	} // callseq 26
	ld.shared.f32 	%f106, [%r340+4];
	cvt.f64.f32 	%fd25, %f106;
	st.local.f64 	[%rd5], %fd25;
	{ // callseq 27, 0
	.param .b64 param0;
	st.param.b64 	[param0], %rd45;
	.param .b64 param1;
	st.param.b64 	[param1], %rd22;
	.param .b32 retval0;
	call.uni (retval0), 
	vprintf, 
	(
	param0, 
	param1
	);
	ld.param.b32 	%r343, [retval0];
	} // callseq 27
	ld.shared.f32 	%f107, [%r340+8];
	cvt.f64.f32 	%fd26, %f107;
	st.local.f64 	[%rd5], %fd26;
	{ // callseq 28, 0
	.param .b64 param0;
	st.param.b64 	[param0], %rd45;
	.param .b64 param1;
	st.param.b64 	[param1], %rd22;
	.param .b32 retval0;
	call.uni (retval0), 
	vprintf, 
	(
	param0, 
	param1
	);
	ld.param.b32 	%r345, [retval0];
	} // callseq 28
	ld.shared.f32 	%f108, [%r340+12];
	cvt.f64.f32 	%fd27, %f108;
	st.local.f64 	[%rd5], %fd27;
	{ // callseq 29, 0
	.param .b64 param0;
	st.param.b64 	[param0], %rd45;
	.param .b64 param1;
	st.param.b64 	[param1], %rd22;
	.param .b32 retval0;
	call.uni (retval0), 
	vprintf, 
	(
	param0, 
	param1
	);
	ld.param.b32 	%r347, [retval0];
	} // callseq 29
	add.s32 	%r964, %r964, 4;
$L__BB0_37:
	setp.eq.s32 	%p29, %r24, 0;
	@%p29 bra 	$L__BB0_43;
	setp.eq.s32 	%p30, %r25, 0;
	@%p30 bra 	$L__BB0_40;
	shl.b32 	%r349, %r964, 2;
	add.s32 	%r350, %r7, %r349;
	ld.shared.f32 	%f109, [%r350];
	cvt.f64.f32 	%fd28, %f109;
	st.local.f64 	[%rd5], %fd28;
	mov.u64 	%rd47, $str$1;
	cvta.global.u64 	%rd48, %rd47;
	{ // callseq 30, 0
	.param .b64 param0;
	st.param.b64 	[param0], %rd48;
	.param .b64 param1;
	st.param.b64 	[param1], %rd22;
	.param .b32 retval0;
	call.uni (retval0), 
	vprintf, 
	(
	param0, 
	param1
	);
	ld.param.b32 	%r351, [retval0];
	} // callseq 30
	ld.shared.f32 	%f110, [%r350+4];
	cvt.f64.f32 	%fd29, %f110;
	st.local.f64 	[%rd5], %fd29;
	{ // callseq 31, 0
	.param .b64 param0;
	st.param.b64 	[param0], %rd48;
	.param .b64 param1;
	st.param.b64 	[param1], %rd22;
	.param .b32 retval0;
	call.uni (retval0), 
	vprintf, 
	(
	param0, 
	param1
	);
	ld.param.b32 	%r353, [retval0];
	} // callseq 31
	add.s32 	%r964, %r964, 2;
$L__BB0_40:
	setp.eq.s32 	%p31, %r38, 0;
	@%p31 bra 	$L__BB0_43;
	shl.b32 	%r355, %r964, 2;
	add.s32 	%r356, %r7, %r355;
	ld.shared.f32 	%f111, [%r356];
	cvt.f64.f32 	%fd30, %f111;
	st.local.f64 	[%rd5], %fd30;
	mov.u64 	%rd50, $str$1;
	cvta.global.u64 	%rd51, %rd50;
	{ // callseq 32, 0
	.param .b64 param0;
	st.param.b64 	[param0], %rd51;
	.param .b64 param1;
	st.param.b64 	[param1], %rd22;
	.param .b32 retval0;
	call.uni (retval0), 
	vprintf, 
	(
	param0, 
	param1
	);
	ld.param.b32 	%r357, [retval0];
	} // callseq 32
	bra.uni 	$L__BB0_43;
$L__BB0_42:
	st.local.u32 	[%rd5], %r950;
	mov.u64 	%rd23, $str$2;
	cvta.global.u64 	%rd24, %rd23;
	{ // callseq 1, 0
	.param .b64 param0;
	st.param.b64 	[param0], %rd24;
	.param .b64 param1;
	st.param.b64 	[param1], %rd22;
	.param .b32 retval0;
	call.uni (retval0), 
	vprintf, 
	(
	param0, 
	param1
	);
	ld.param.b32 	%r275, [retval0];
	} // callseq 1
$L__BB0_43:
	mov.u64 	%rd53, $str$3;
	cvta.global.u64 	%rd54, %rd53;
	{ // callseq 33, 0
	.param .b64 param0;
	st.param.b64 	[param0], %rd54;
	.param .b64 param1;
	st.param.b64 	[param1], 0;
	.param .b32 retval0;
	call.uni (retval0), 
	vprintf, 
	(
	param0, 
	param1
	);
	ld.param.b32 	%r359, [retval0];
	} // callseq 33
$L__BB0_44:
	setp.lt.s32 	%p32, %r222, 1;
	@%p32 bra 	$L__BB0_260;
	mov.b32 	%r966, 0;
$L__BB0_46:
	setp.lt.s32 	%p33, %r218, 1;
	@%p33 bra 	$L__BB0_58;
	setp.lt.u32 	%p34, %r17, 7;
	mad.lo.s32 	%r82, %r966, %r1, %r11;
	mov.b32 	%r969, 0;
	@%p34 bra 	$L__BB0_50;
	mov.b32 	%r967, 0;
$L__BB0_49:
	.pragma "nounroll";
	add.s32 	%r364, %r82, %r967;
	mul.wide.s32 	%rd55, %r364, 4;
	add.s64 	%rd56, %rd3, %rd55;
	ld.global.f32 	%f112, [%rd56];
	add.s32 	%r365, %r967, %r10;
	shl.b32 	%r366, %r365, 2;
	add.s32 	%r367, %r3, %r366;
	st.shared.f32 	[%r367], %f112;
	add.s64 	%rd57, %rd2, %rd55;
	ld.global.f32 	%f113, [%rd57];
	add.s32 	%r368, %r4, %r366;
	st.shared.f32 	[%r368], %f113;
	ld.global.f32 	%f114, [%rd56+4];
	st.shared.f32 	[%r367+4], %f114;
	ld.global.f32 	%f115, [%rd57+4];
	st.shared.f32 	[%r368+4], %f115;
	ld.global.f32 	%f116, [%rd56+8];
	st.shared.f32 	[%r367+8], %f116;
	ld.global.f32 	%f117, [%rd57+8];
	st.shared.f32 	[%r368+8], %f117;
	ld.global.f32 	%f118, [%rd56+12];
	st.shared.f32 	[%r367+12], %f118;
	ld.global.f32 	%f119, [%rd57+12];
	st.shared.f32 	[%r368+12], %f119;
	ld.global.f32 	%f120, [%rd56+16];
	st.shared.f32 	[%r367+16], %f120;
	ld.global.f32 	%f121, [%rd57+16];
	st.shared.f32 	[%r368+16], %f121;
	ld.global.f32 	%f122, [%rd56+20];
	st.shared.f32 	[%r367+20], %f122;
	ld.global.f32 	%f123, [%rd57+20];
	st.shared.f32 	[%r368+20], %f123;
	ld.global.f32 	%f124, [%rd56+24];
	st.shared.f32 	[%r367+24], %f124;
	ld.global.f32 	%f125, [%rd57+24];
	st.shared.f32 	[%r368+24], %f125;
	ld.global.f32 	%f126, [%rd56+28];
	st.shared.f32 	[%r367+28], %f126;
	ld.global.f32 	%f127, [%rd57+28];
	st.shared.f32 	[%r368+28], %f127;
	add.s32 	%r967, %r967, 8;
	setp.ne.s32 	%p35, %r967, %r39;
	mov.u32 	%r969, %r39;
	@%p35 bra 	$L__BB0_49;
$L__BB0_50:
	setp.eq.s32 	%p36, %r19, 0;
	@%p36 bra 	$L__BB0_58;
	setp.lt.u32 	%p37, %r20, 3;
	@%p37 bra 	$L__BB0_53;
	add.s32 	%r369, %r82, %r969;
	mul.wide.s32 	%rd58, %r369, 4;
	add.s64 	%rd59, %rd3, %rd58;
	ld.global.f32 	%f128, [%rd59];
	add.s32 	%r370, %r969, %r10;
	shl.b32 	%r371, %r370, 2;
	add.s32 	%r372, %r3, %r371;
	st.shared.f32 	[%r372], %f128;
	add.s64 	%rd60, %rd2, %rd58;
	ld.global.f32 	%f129, [%rd60];
	add.s32 	%r373, %r4, %r371;
	st.shared.f32 	[%r373], %f129;
	ld.global.f32 	%f130, [%rd59+4];
	st.shared.f32 	[%r372+4], %f130;
	ld.global.f32 	%f131, [%rd60+4];
	st.shared.f32 	[%r373+4], %f131;
	ld.global.f32 	%f132, [%rd59+8];
	st.shared.f32 	[%r372+8], %f132;
	ld.global.f32 	%f133, [%rd60+8];
	st.shared.f32 	[%r373+8], %f133;
	ld.global.f32 	%f134, [%rd59+12];
	st.shared.f32 	[%r372+12], %f134;
	ld.global.f32 	%f135, [%rd60+12];
	st.shared.f32 	[%r373+12], %f135;
	add.s32 	%r969, %r969, 4;
$L__BB0_53:
	setp.eq.s32 	%p38, %r26, 0;
	@%p38 bra 	$L__BB0_58;
	setp.eq.s32 	%p39, %r27, 0;
	@%p39 bra 	$L__BB0_56;
	add.s32 	%r374, %r82, %r969;
	mul.wide.s32 	%rd61, %r374, 4;
	add.s64 	%rd62, %rd3, %rd61;
	ld.global.f32 	%f136, [%rd62];
	add.s32 	%r375, %r969, %r10;
	shl.b32 	%r376, %r375, 2;
	add.s32 	%r377, %r3, %r376;
	st.shared.f32 	[%r377], %f136;
	add.s64 	%rd63, %rd2, %rd61;
	ld.global.f32 	%f137, [%rd63];
	add.s32 	%r378, %r4, %r376;
	st.shared.f32 	[%r378], %f137;
	ld.global.f32 	%f138, [%rd62+4];
	st.shared.f32 	[%r377+4], %f138;
	ld.global.f32 	%f139, [%rd63+4];
	st.shared.f32 	[%r378+4], %f139;
	add.s32 	%r969, %r969, 2;
$L__BB0_56:
	setp.eq.s32 	%p40, %r40, 0;
	@%p40 bra 	$L__BB0_58;
	add.s32 	%r379, %r82, %r969;
	mul.wide.s32 	%rd64, %r379, 4;
	add.s64 	%rd65, %rd3, %rd64;
	ld.global.f32 	%f140, [%rd65];
	add.s32 	%r380, %r969, %r10;
	shl.b32 	%r381, %r380, 2;
	add.s32 	%r382, %r3, %r381;
	st.shared.f32 	[%r382], %f140;
	add.s64 	%rd66, %rd2, %rd64;
	ld.global.f32 	%f141, [%rd66];
	add.s32 	%r383, %r4, %r381;
	st.shared.f32 	[%r383], %f141;
$L__BB0_58:
	setp.ne.s32 	%p41, %r14, 0;
	@%p41 bra 	$L__BB0_84;
	setp.lt.s32 	%p42, %r1, 1;
	st.local.u32 	[%rd5], %r966;
	mov.u64 	%rd67, $str$4;
	cvta.global.u64 	%rd68, %rd67;
	add.u64 	%rd69, %SP, 0;
	{ // callseq 34, 0
	.param .b64 param0;
	st.param.b64 	[param0], %rd68;
	.param .b64 param1;
	st.param.b64 	[param1], %rd69;
	.param .b32 retval0;
	call.uni (retval0), 
	vprintf, 
	(
	param0, 
	param1
	);
	ld.param.b32 	%r384, [retval0];
	} // callseq 34
	@%p42 bra 	$L__BB0_82;
	setp.lt.u32 	%p43, %r1, 8;
	mov.b32 	%r973, 0;
	@%p43 bra 	$L__BB0_63;
	mov.b32 	%r971, 0;
$L__BB0_62:
	.pragma "nounroll";
	shl.b32 	%r390, %r971, 2;
	add.s32 	%r391, %r3, %r390;
	ld.shared.f32 	%f142, [%r391];
	cvt.f64.f32 	%fd31, %f142;
	st.local.f64 	[%rd5], %fd31;
	mov.u64 	%rd73, $str$1;
	cvta.global.u64 	%rd74, %rd73;
	add.u64 	%rd75, %SP, 0;
	{ // callseq 36, 0
	.param .b64 param0;
	st.param.b64 	[param0], %rd74;
	.param .b64 param1;
	st.param.b64 	[param1], %rd75;
	.param .b32 retval0;
	call.uni (retval0), 
	vprintf, 
	(
	param0, 
	param1
	);
	ld.param.b32 	%r392, [retval0];
	} // callseq 36
	ld.shared.f32 	%f143, [%r391+4];
	cvt.f64.f32 	%fd32, %f143;
	st.local.f64 	[%rd5], %fd32;
	{ // callseq 37, 0
	.param .b64 param0;
	st.param.b64 	[param0], %rd74;
	.param .b64 param1;
	st.param.b64 	[param1], %rd75;
	.param .b32 retval0;
	call.uni (retval0), 
	vprintf, 
	(
	param0, 
	param1
	);
	ld.param.b32 	%r394, [retval0];
	} // callseq 37
	ld.shared.f32 	%f144, [%r391+8];
	cvt.f64.f32 	%fd33, %f144;
	st.local.f64 	[%rd5], %fd33;
	{ // callseq 38, 0
	.param .b64 param0;
	st.param.b64 	[param0], %rd74;
	.param .b64 param1;
	st.param.b64 	[param1], %rd75;
	.param .b32 retval0;
	call.uni (retval0), 
	vprintf, 
	(
	param0, 
	param1
	);
	ld.param.b32 	%r396, [retval0];
	} // callseq 38
	ld.shared.f32 	%f145, [%r391+12];
	cvt.f64.f32 	%fd34, %f145;
	st.local.f64 	[%rd5], %fd34;
	{ // callseq 39, 0
	.param .b64 param0;
	st.param.b64 	[param0], %rd74;
	.param .b64 param1;
	st.param.b64 	[param1], %rd75;
	.param .b32 retval0;
	call.uni (retval0), 
	vprintf, 
	(
	param0, 
	param1
	);
	ld.param.b32 	%r398, [retval0];
	} // callseq 39
	ld.shared.f32 	%f146, [%r391+16];
	cvt.f64.f32 	%fd35, %f146;
	st.local.f64 	[%rd5], %fd35;
	{ // callseq 40, 0
	.param .b64 param0;
	st.param.b64 	[param0], %rd74;
	.param .b64 param1;
	st.param.b64 	[param1], %rd75;
	.param .b32 retval0;
	call.uni (retval0), 
	vprintf, 
	(
	param0, 
	param1
	);
	ld.param.b32 	%r400, [retval0];
	} // callseq 40
	ld.shared.f32 	%f147, [%r391+20];
	cvt.f64.f32 	%fd36, %f147;
	st.local.f64 	[%rd5], %fd36;
	{ // callseq 41, 0
	.param .b64 param0;
	st.param.b64 	[param0], %rd74;
	.param .b64 param1;
	st.param.b64 	[param1], %rd75;
	.param .b32 retval0;
	call.uni (retval0), 
	vprintf, 
	(
	param0, 
	param1
	);
	ld.param.b32 	%r402, [retval0];
	} // callseq 41
	ld.shared.f32 	%f148, [%r391+24];
	cvt.f64.f32 	%fd37, %f148;
	st.local.f64 	[%rd5], %fd37;
	{ // callseq 42, 0
	.param .b64 param0;
	st.param.b64 	[param0], %rd74;
	.param .b64 param1;
	st.param.b64 	[param1], %rd75;
	.param .b32 retval0;
	call.uni (retval0), 
	vprintf, 
	(
	param0, 
	param1
	);
	ld.param.b32 	%r404, [retval0];
	} // callseq 42
	ld.shared.f32 	%f149, [%r391+28];
	cvt.f64.f32 	%fd38, %f149;
	st.local.f64 	[%rd5], %fd38;
	{ // callseq 43, 0
	.param .b64 param0;
	st.param.b64 	[param0], %rd74;
	.param .b64 param1;
	st.param.b64 	[param1], %rd75;
	.param .b32 retval0;
	call.uni (retval0), 
	vprintf, 
	(
	param0, 
	param1
	);
	ld.param.b32 	%r406, [retval0];
	} // callseq 43
	add.s32 	%r971, %r971, 8;
	setp.ne.s32 	%p44, %r971, %r41;
	mov.u32 	%r973, %r41;
	@%p44 bra 	$L__BB0_62;
$L__BB0_63:
	setp.eq.s32 	%p45, %r28, 0;
	@%p45 bra 	$L__BB0_71;
	add.s32 	%r408, %r28, -1;
	setp.lt.u32 	%p46, %r408, 3;
	@%p46 bra 	$L__BB0_66;
	shl.b32 	%r409, %r973, 2;
	add.s32 	%r410, %r3, %r409;
	ld.shared.f32 	%f150, [%r410];
	cvt.f64.f32 	%fd39, %f150;
	st.local.f64 	[%rd5], %fd39;
	mov.u64 	%rd76, $str$1;
	cvta.global.u64 	%rd77, %rd76;
	add.u64 	%rd78, %SP, 0;
	{ // callseq 44, 0
	.param .b64 param0;
	st.param.b64 	[param0], %rd77;
	.param .b64 param1;
	st.param.b64 	[param1], %rd78;
	.param .b32 retval0;
	call.uni (retval0), 
	vprintf, 
	(
	param0, 
	param1
	);
	ld.param.b32 	%r411, [retval0];
	} // callseq 44
	ld.shared.f32 	%f151, [%r410+4];
	cvt.f64.f32 	%fd40, %f151;
	st.local.f64 	[%rd5], %fd40;
	{ // callseq 45, 0
	.param .b64 param0;
	st.param.b64 	[param0], %rd77;
	.param .b64 param1;
	st.param.b64 	[param1], %rd78;
	.param .b32 retval0;
	call.uni (retval0), 
	vprintf, 
	(
	param0, 
	param1
	);
	ld.param.b32 	%r413, [retval0];
	} // callseq 45
	ld.shared.f32 	%f152, [%r410+8];
	cvt.f64.f32 	%fd41, %f152;
	st.local.f64 	[%rd5], %fd41;
	{ // callseq 46, 0
	.param .b64 param0;
	st.param.b64 	[param0], %rd77;
	.param .b64 param1;
	st.param.b64 	[param1], %rd78;
	.param .b32 retval0;
	call.uni (retval0), 
	vprintf, 
	(
	param0, 
	param1
	);
	ld.param.b32 	%r415, [retval0];
	} // callseq 46
	ld.shared.f32 	%f153, [%r410+12];
	cvt.f64.f32 	%fd42, %f153;
	st.local.f64 	[%rd5], %fd42;
	{ // callseq 47, 0
	.param .b64 param0;
	st.param.b64 	[param0], %rd77;
	.param .b64 param1;
	st.param.b64 	[param1], %rd78;
	.param .b32 retval0;
	call.uni (retval0), 
	vprintf, 
	(
	param0, 
	param1
	);
	ld.param.b32 	%r417, [retval0];
	} // callseq 47
	add.s32 	%r973, %r973, 4;
$L__BB0_66:
	setp.eq.s32 	%p47, %r29, 0;
	@%p47 bra 	$L__BB0_71;
	setp.eq.s32 	%p48, %r29, 1;
	@%p48 bra 	$L__BB0_69;
	shl.b32 	%r419, %r973, 2;
	add.s32 	%r420, %r3, %r419;
	ld.shared.f32 	%f154, [%r420];
	cvt.f64.f32 	%fd43, %f154;
	st.local.f64 	[%rd5], %fd43;
	mov.u64 	%rd79, $str$1;
	cvta.global.u64 	%rd80, %rd79;
	add.u64 	%rd81, %SP, 0;
	{ // callseq 48, 0
	.param .b64 param0;
	st.param.b64 	[param0], %rd80;
	.param .b64 param1;
	st.param.b64 	[param1], %rd81;
	.param .b32 retval0;
	call.uni (retval0), 
	vprintf, 
	(
	param0, 
	param1
	);
	ld.param.b32 	%r421, [retval0];
	} // callseq 48
	ld.shared.f32 	%f155, [%r420+4];
	cvt.f64.f32 	%fd44, %f155;
	st.local.f64 	[%rd5], %fd44;
	{ // callseq 49, 0
	.param .b64 param0;
	st.param.b64 	[param0], %rd80;
	.param .b64 param1;
	st.param.b64 	[param1], %rd81;
	.param .b32 retval0;
	call.uni (retval0), 
	vprintf, 
	(
	param0, 
	param1
	);
	ld.param.b32 	%r423, [retval0];
	} // callseq 49
	add.s32 	%r973, %r973, 2;
$L__BB0_69:
	and.b32  	%r425, %r1, 1;
	setp.eq.b32 	%p49, %r425, 1;
	not.pred 	%p50, %p49;
	@%p50 bra 	$L__BB0_71;
	shl.b32 	%r426, %r973, 2;
	add.s32 	%r427, %r3, %r426;
	ld.shared.f32 	%f156, [%r427];
	cvt.f64.f32 	%fd45, %f156;
	st.local.f64 	[%rd5], %fd45;
	mov.u64 	%rd82, $str$1;
	cvta.global.u64 	%rd83, %rd82;
	add.u64 	%rd84, %SP, 0;
	{ // callseq 50, 0
	.param .b64 param0;
	st.param.b64 	[param0], %rd83;
	.param .b64 param1;
	st.param.b64 	[param1], %rd84;
	.param .b32 retval0;
	call.uni (retval0), 
	vprintf, 
	(
	param0, 
	param1
	);
	ld.param.b32 	%r428, [retval0];
	} // callseq 50
$L__BB0_71:
	st.local.u32 	[%rd5], %r966;
	mov.u64 	%rd85, $str$5;
	cvta.global.u64 	%rd86, %rd85;
	add.u64 	%rd87, %SP, 0;
	{ // callseq 51, 0
	.param .b64 param0;
	st.param.b64 	[param0], %rd86;
	.param .b64 param1;
	st.param.b64 	[param1], %rd87;
	.param .b32 retval0;
	call.uni (retval0), 
	vprintf, 
	(
	param0, 
	param1
	);
	ld.param.b32 	%r431, [retval0];
	} // callseq 51
	mov.b32 	%r977, 0;
	@%p43 bra 	$L__BB0_74;
	mov.b32 	%r975, 0;
$L__BB0_73:
	.pragma "nounroll";
	shl.b32 	%r434, %r975, 2;
	add.s32 	%r435, %r4, %r434;
	ld.shared.f32 	%f157, [%r435];
	cvt.f64.f32 	%fd46, %f157;
	st.local.f64 	[%rd5], %fd46;
	mov.u64 	%rd88, $str$1;
	cvta.global.u64 	%rd89, %rd88;
	add.u64 	%rd90, %SP, 0;
	{ // callseq 52, 0
	.param .b64 param0;
	st.param.b64 	[param0], %rd89;
	.param .b64 param1;
	st.param.b64 	[param1], %rd90;
	.param .b32 retval0;
	call.uni (retval0), 
	vprintf, 
	(
	param0, 
	param1
	);
	ld.param.b32 	%r436, [retval0];
	} // callseq 52
	ld.shared.f32 	%f158, [%r435+4];
	cvt.f64.f32 	%fd47, %f158;
	st.local.f64 	[%rd5], %fd47;
	{ // callseq 53, 0
	.param .b64 param0;
	st.param.b64 	[param0], %rd89;
	.param .b64 param1;
	st.param.b64 	[param1], %rd90;
	.param .b32 retval0;
	call.uni (retval0), 
	vprintf, 
	(
	param0, 
	param1
	);
	ld.param.b32 	%r438, [retval0];
	} // callseq 53
	ld.shared.f32 	%f159, [%r435+8];
	cvt.f64.f32 	%fd48, %f159;
	st.local.f64 	[%rd5], %fd48;
	{ // callseq 54, 0
	.param .b64 param0;
	st.param.b64 	[param0], %rd89;
	.param .b64 param1;
	st.param.b64 	[param1], %rd90;
	.param .b32 retval0;
	call.uni (retval0), 
	vprintf, 
	(
	param0, 
	param1
	);
	ld.param.b32 	%r440, [retval0];
	} // callseq 54
	ld.shared.f32 	%f160, [%r435+12];
	cvt.f64.f32 	%fd49, %f160;
	st.local.f64 	[%rd5], %fd49;
	{ // callseq 55, 0
	.param .b64 param0;
	st.param.b64 	[param0], %rd89;
	.param .b64 param1;
	st.param.b64 	[param1], %rd90;
	.param .b32 retval0;
	call.uni (retval0), 
	vprintf, 
	(
	param0, 
	param1
	);
	ld.param.b32 	%r442, [retval0];
	} // callseq 55
	ld.shared.f32 	%f161, [%r435+16];
	cvt.f64.f32 	%fd50, %f161;
	st.local.f64 	[%rd5], %fd50;
	{ // callseq 56, 0
	.param .b64 param0;
	st.param.b64 	[param0], %rd89;
	.param .b64 param1;
	st.param.b64 	[param1], %rd90;
	.param .b32 retval0;
	call.uni (retval0), 
	vprintf, 
	(
	param0, 
	param1
	);
	ld.param.b32 	%r444, [retval0];
	} // callseq 56
	ld.shared.f32 	%f162, [%r435+20];
	cvt.f64.f32 	%fd51, %f162;
	st.local.f64 	[%rd5], %fd51;
	{ // callseq 57, 0
	.param .b64 param0;
	st.param.b64 	[param0], %rd89;
	.param .b64 param1;
	st.param.b64 	[param1], %rd90;
	.param .b32 retval0;
	call.uni (retval0), 
	vprintf, 
	(
	param0, 
	param1
	);
	ld.param.b32 	%r446, [retval0];
	} // callseq 57
	ld.shared.f32 	%f163, [%r435+24];
	cvt.f64.f32 	%fd52, %f163;
	st.local.f64 	[%rd5], %fd52;
	{ // callseq 58, 0
	.param .b64 param0;
	st.param.b64 	[param0], %rd89;
	.param .b64 param1;
	st.param.b64 	[param1], %rd90;
	.param .b32 retval0;
	call.uni (retval0), 
	vprintf, 
	(
	param0, 
	param1
	);
	ld.param.b32 	%r448, [retval0];
	} // callseq 58
	ld.shared.f32 	%f164, [%r435+28];
	cvt.f64.f32 	%fd53, %f164;
	st.local.f64 	[%rd5], %fd53;
	{ // callseq 59, 0
	.param .b64 param0;
	st.param.b64 	[param0], %rd89;
	.param .b64 param1;
	st.param.b64 	[param1], %rd90;
	.param .b32 retval0;
	call.uni (retval0), 
	vprintf, 
	(
	param0, 
	param1
	);
	ld.param.b32 	%r450, [retval0];
	} // callseq 59
	add.s32 	%r975, %r975, 8;
	setp.ne.s32 	%p52, %r975, %r41;
	mov.u32 	%r977, %r41;
	@%p52 bra 	$L__BB0_73;
$L__BB0_74:
	@%p45 bra 	$L__BB0_83;
	add.s32 	%r452, %r28, -1;
	setp.lt.u32 	%p54, %r452, 3;
	@%p54 bra 	$L__BB0_77;
	shl.b32 	%r453, %r977, 2;
	add.s32 	%r454, %r4, %r453;
	ld.shared.f32 	%f165, [%r454];
	cvt.f64.f32 	%fd54, %f165;
	st.local.f64 	[%rd5], %fd54;
	mov.u64 	%rd91, $str$1;
	cvta.global.u64 	%rd92, %rd91;
	add.u64 	%rd93, %SP, 0;
	{ // callseq 60, 0
	.param .b64 param0;
	st.param.b64 	[param0], %rd92;
	.param .b64 param1;
	st.param.b64 	[param1], %rd93;
	.param .b32 retval0;
	call.uni (retval0), 
	vprintf, 
	(
	param0, 
	param1
	);
	ld.param.b32 	%r455, [retval0];
	} // callseq 60
	ld.shared.f32 	%f166, [%r454+4];
	cvt.f64.f32 	%fd55, %f166;
	st.local.f64 	[%rd5], %fd55;
	{ // callseq 61, 0
	.param .b64 param0;
	st.param.b64 	[param0], %rd92;
	.param .b64 param1;
	st.param.b64 	[param1], %rd93;
	.param .b32 retval0;
	call.uni (retval0), 
	vprintf, 
	(
	param0, 
	param1
	);
	ld.param.b32 	%r457, [retval0];
	} // callseq 61
	ld.shared.f32 	%f167, [%r454+8];
	cvt.f64.f32 	%fd56, %f167;
	st.local.f64 	[%rd5], %fd56;
	{ // callseq 62, 0
	.param .b64 param0;
	st.param.b64 	[param0], %rd92;
	.param .b64 param1;
	st.param.b64 	[param1], %rd93;
	.param .b32 retval0;
	call.uni (retval0), 
	vprintf, 
	(
	param0, 
	param1
	);
	ld.param.b32 	%r459, [retval0];
	} // callseq 62
	ld.shared.f32 	%f168, [%r454+12];
	cvt.f64.f32 	%fd57, %f168;
	st.local.f64 	[%rd5], %fd57;
	{ // callseq 63, 0
	.param .b64 param0;
	st.param.b64 	[param0], %rd92;
	.param .b64 param1;
	st.param.b64 	[param1], %rd93;
	.param .b32 retval0;
	call.uni (retval0), 
	vprintf, 
	(
	param0, 
	param1
	);
	ld.param.b32 	%r461, [retval0];
	} // callseq 63
	add.s32 	%r977, %r977, 4;
$L__BB0_77:
	setp.eq.s32 	%p55, %r29, 0;
	@%p55 bra 	$L__BB0_83;
	setp.eq.s32 	%p56, %r29, 1;
	@%p56 bra 	$L__BB0_80;
	shl.b32 	%r463, %r977, 2;
	add.s32 	%r464, %r4, %r463;
	ld.shared.f32 	%f169, [%r464];
	cvt.f64.f32 	%fd58, %f169;
	st.local.f64 	[%rd5], %fd58;
	mov.u64 	%rd94, $str$1;
	cvta.global.u64 	%rd95, %rd94;
	add.u64 	%rd96, %SP, 0;
	{ // callseq 64, 0
	.param .b64 param0;
	st.param.b64 	[param0], %rd95;
	.param .b64 param1;
	st.param.b64 	[param1], %rd96;
	.param .b32 retval0;
	call.uni (retval0), 
	vprintf, 
	(
	param0, 
	param1
	);
	ld.param.b32 	%r465, [retval0];
	} // callseq 64
	ld.shared.f32 	%f170, [%r464+4];
	cvt.f64.f32 	%fd59, %f170;
	st.local.f64 	[%rd5], %fd59;
	{ // callseq 65, 0
	.param .b64 param0;
	st.param.b64 	[param0], %rd95;
	.param .b64 param1;
	st.param.b64 	[param1], %rd96;
	.param .b32 retval0;
	call.uni (retval0), 
	vprintf, 
	(
	param0, 
	param1
	);
	ld.param.b32 	%r467, [retval0];
	} // callseq 65
	add.s32 	%r977, %r977, 2;
$L__BB0_80:
	and.b32  	%r469, %r1, 1;
	setp.eq.b32 	%p57, %r469, 1;
	not.pred 	%p58, %p57;
	@%p58 bra 	$L__BB0_83;
	shl.b32 	%r470, %r977, 2;
	add.s32 	%r471, %r4, %r470;
	ld.shared.f32 	%f171, [%r471];
	cvt.f64.f32 	%fd60, %f171;
	st.local.f64 	[%rd5], %fd60;
	mov.u64 	%rd97, $str$1;
	cvta.global.u64 	%rd98, %rd97;
	add.u64 	%rd99, %SP, 0;
	{ // callseq 66, 0
	.param .b64 param0;
	st.param.b64 	[param0], %rd98;
	.param .b64 param1;
	st.param.b64 	[param1], %rd99;
	.param .b32 retval0;
	call.uni (retval0), 
	vprintf, 
	(
	param0, 
	param1
	);
	ld.param.b32 	%r472, [retval0];
	} // callseq 66
	bra.uni 	$L__BB0_83;
$L__BB0_82:
	st.local.u32 	[%rd5], %r966;
	mov.u64 	%rd70, $str$5;
	cvta.global.u64 	%rd71, %rd70;
	{ // callseq 35, 0
	.param .b64 param0;
	st.param.b64 	[param0], %rd71;
	.param .b64 param1;
	st.param.b64 	[param1], %rd69;
	.param .b32 retval0;
	call.uni (retval0), 
	vprintf, 
	(
	param0, 
	param1
	);
	ld.param.b32 	%r386, [retval0];
	} // callseq 35
$L__BB0_83:
	mov.u64 	%rd100, $str$3;
	cvta.global.u64 	%rd101, %rd100;
	{ // callseq 67, 0
	.param .b64 param0;
	st.param.b64 	[param0], %rd101;
	.param .b64 param1;
	st.param.b64 	[param1], 0;
	.param .b32 retval0;
	call.uni (retval0), 
	vprintf, 
	(
	param0, 
	param1
	);
	ld.param.b32 	%r474, [retval0];
	} // callseq 67
$L__BB0_84:
	setp.lt.s32 	%p59, %r220, 1;
	@%p59 bra 	$L__BB0_110;
	@%p33 bra 	$L__BB0_99;
	mov.b32 	%r979, 0;
$L__BB0_87:
	setp.lt.u32 	%p68, %r17, 7;
	mul.lo.s32 	%r105, %r979, %r218;
	mov.f32 	%f661, 0f00000000;
	mov.b32 	%r982, 0;
	@%p68 bra 	$L__BB0_90;
	mov.f32 	%f661, 0f00000000;
	mov.b32 	%r980, 0;
$L__BB0_89:
	.pragma "nounroll";
	add.s32 	%r497, %r980, %r10;
	shl.b32 	%r498, %r497, 2;
	mov.u32 	%r499, smem;
	add.s32 	%r500, %r499, %r498;
	ld.shared.f32 	%f175, [%r500];
	add.s32 	%r501, %r980, %r105;
	shl.b32 	%r502, %r501, 2;
	add.s32 	%r503, %r3, %r502;
	ld.shared.f32 	%f176, [%r503];
	fma.rn.f32 	%f177, %f175, %f176, %f661;
	ld.shared.f32 	%f178, [%r500+4];
	ld.shared.f32 	%f179, [%r503+4];
	fma.rn.f32 	%f180, %f178, %f179, %f177;
	ld.shared.f32 	%f181, [%r500+8];
	ld.shared.f32 	%f182, [%r503+8];
	fma.rn.f32 	%f183, %f181, %f182, %f180;
	ld.shared.f32 	%f184, [%r500+12];
	ld.shared.f32 	%f185, [%r503+12];
	fma.rn.f32 	%f186, %f184, %f185, %f183;
	ld.shared.f32 	%f187, [%r500+16];
	ld.shared.f32 	%f188, [%r503+16];
	fma.rn.f32 	%f189, %f187, %f188, %f186;
	ld.shared.f32 	%f190, [%r500+20];
	ld.shared.f32 	%f191, [%r503+20];
	fma.rn.f32 	%f192, %f190, %f191, %f189;
	ld.shared.f32 	%f193, [%r500+24];
	ld.shared.f32 	%f194, [%r503+24];
	fma.rn.f32 	%f195, %f193, %f194, %f192;
	ld.shared.f32 	%f196, [%r500+28];
	ld.shared.f32 	%f197, [%r503+28];
	fma.rn.f32 	%f661, %f196, %f197, %f195;
	add.s32 	%r980, %r980, 8;
	setp.ne.s32 	%p69, %r980, %r39;
	mov.u32 	%r982, %r39;
	@%p69 bra 	$L__BB0_89;
$L__BB0_90:
	setp.eq.s32 	%p70, %r19, 0;
	@%p70 bra 	$L__BB0_98;
	setp.lt.u32 	%p71, %r20, 3;
	@%p71 bra 	$L__BB0_93;
	add.s32 	%r504, %r982, %r10;
	shl.b32 	%r505, %r504, 2;
	mov.u32 	%r506, smem;
	add.s32 	%r507, %r506, %r505;
	ld.shared.f32 	%f199, [%r507];
	add.s32 	%r508, %r982, %r105;
	shl.b32 	%r509, %r508, 2;
	add.s32 	%r510, %r3, %r509;
	ld.shared.f32 	%f200, [%r510];
	fma.rn.f32 	%f201, %f199, %f200, %f661;
	ld.shared.f32 	%f202, [%r507+4];
	ld.shared.f32 	%f203, [%r510+4];
	fma.rn.f32 	%f204, %f202, %f203, %f201;
	ld.shared.f32 	%f205, [%r507+8];
	ld.shared.f32 	%f206, [%r510+8];
	fma.rn.f32 	%f207, %f205, %f206, %f204;
	ld.shared.f32 	%f208, [%r507+12];
	ld.shared.f32 	%f209, [%r510+12];
	fma.rn.f32 	%f661, %f208, %f209, %f207;
	add.s32 	%r982, %r982, 4;
$L__BB0_93:
	setp.eq.s32 	%p72, %r26, 0;
	@%p72 bra 	$L__BB0_98;
	setp.eq.s32 	%p73, %r27, 0;
	@%p73 bra 	$L__BB0_96;
	add.s32 	%r511, %r982, %r10;
	shl.b32 	%r512, %r511, 2;
	mov.u32 	%r513, smem;
	add.s32 	%r514, %r513, %r512;
	ld.shared.f32 	%f211, [%r514];
	add.s32 	%r515, %r982, %r105;
	shl.b32 	%r516, %r515, 2;
	add.s32 	%r517, %r3, %r516;
	ld.shared.f32 	%f212, [%r517];
	fma.rn.f32 	%f213, %f211, %f212, %f661;
	ld.shared.f32 	%f214, [%r514+4];
	ld.shared.f32 	%f215, [%r517+4];
	fma.rn.f32 	%f661, %f214, %f215, %f213;
	add.s32 	%r982, %r982, 2;
$L__BB0_96:
	setp.eq.s32 	%p74, %r40, 0;
	@%p74 bra 	$L__BB0_98;
	add.s32 	%r518, %r982, %r10;
	shl.b32 	%r519, %r518, 2;
	mov.u32 	%r520, smem;
	add.s32 	%r521, %r520, %r519;
	ld.shared.f32 	%f216, [%r521];
	add.s32 	%r522, %r982, %r105;
	shl.b32 	%r523, %r522, 2;
	add.s32 	%r524, %r3, %r523;
	ld.shared.f32 	%f217, [%r524];
	fma.rn.f32 	%f661, %f216, %f217, %f661;
$L__BB0_98:
	add.s32 	%r525, %r979, %r15;
	shl.b32 	%r526, %r525, 2;
	add.s32 	%r527, %r5, %r526;
	st.shared.f32 	[%r527], %f661;
	add.s32 	%r979, %r979, 1;
	setp.eq.s32 	%p75, %r979, %r220;
	@%p75 bra 	$L__BB0_110;
	bra.uni 	$L__BB0_87;
$L__BB0_99:
	setp.lt.u32 	%p61, %r30, 7;
	mov.b32 	%r986, 0;
	@%p61 bra 	$L__BB0_102;
	mov.b32 	%r984, 0;
$L__BB0_101:
	.pragma "nounroll";
	add.s32 	%r478, %r984, %r15;
	shl.b32 	%r479, %r478, 2;
	add.s32 	%r480, %r5, %r479;
	mov.b32 	%r481, 0;
	st.shared.u32 	[%r480], %r481;
	st.shared.u32 	[%r480+4], %r481;
	st.shared.u32 	[%r480+8], %r481;
	st.shared.u32 	[%r480+12], %r481;
	st.shared.u32 	[%r480+16], %r481;
	st.shared.u32 	[%r480+20], %r481;
	st.shared.u32 	[%r480+24], %r481;
	st.shared.u32 	[%r480+28], %r481;
	add.s32 	%r984, %r984, 8;
	setp.ne.s32 	%p62, %r984, %r42;
	mov.u32 	%r986, %r42;
	@%p62 bra 	$L__BB0_101;
$L__BB0_102:
	setp.eq.s32 	%p63, %r31, 0;
	@%p63 bra 	$L__BB0_110;
	setp.lt.u32 	%p64, %r32, 3;
	@%p64 bra 	$L__BB0_105;
	add.s32 	%r482, %r986, %r15;
	shl.b32 	%r483, %r482, 2;
	add.s32 	%r484, %r5, %r483;
	mov.b32 	%r485, 0;
	st.shared.u32 	[%r484], %r485;
	st.shared.u32 	[%r484+4], %r485;
	st.shared.u32 	[%r484+8], %r485;
	st.shared.u32 	[%r484+12], %r485;
	add.s32 	%r986, %r986, 4;
$L__BB0_105:
	setp.eq.s32 	%p65, %r33, 0;
	@%p65 bra 	$L__BB0_110;
	setp.eq.s32 	%p66, %r34, 0;
	@%p66 bra 	$L__BB0_108;
	add.s32 	%r486, %r986, %r15;
	shl.b32 	%r487, %r486, 2;
	add.s32 	%r488, %r5, %r487;
	mov.b32 	%r489, 0;
	st.shared.u32 	[%r488], %r489;
	st.shared.u32 	[%r488+4], %r489;
	add.s32 	%r986, %r986, 2;
$L__BB0_108:
	setp.eq.s32 	%p67, %r43, 0;
	@%p67 bra 	$L__BB0_110;
	add.s32 	%r490, %r986, %r15;
	shl.b32 	%r491, %r490, 2;
	add.s32 	%r492, %r5, %r491;
	mov.b32 	%r493, 0;
	st.shared.u32 	[%r492], %r493;
$L__BB0_110:
	bar.sync 	0;
	@%p41 bra 	$L__BB0_133;
	setp.lt.s32 	%p77, %r219, 1;
	st.local.u32 	[%rd5], %r966;
	mov.u64 	%rd102, $str$6;
	cvta.global.u64 	%rd103, %rd102;
	add.u64 	%rd104, %SP, 0;
	{ // callseq 68, 0
	.param .b64 param0;
	st.param.b64 	[param0], %rd103;
	.param .b64 param1;
	st.param.b64 	[param1], %rd104;
	.param .b32 retval0;
	call.uni (retval0), 
	vprintf, 
	(
	param0, 
	param1
	);
	ld.param.b32 	%r528, [retval0];
	} // callseq 68
	@%p77 bra 	$L__BB0_133;
	@%p59 bra 	$L__BB0_126;
	mov.b32 	%r988, 0;
$L__BB0_114:
	setp.lt.u32 	%p84, %r30, 7;
	mul.lo.s32 	%r122, %r988, %r220;
	mov.b32 	%r991, 0;
	@%p84 bra 	$L__BB0_117;
	mov.b32 	%r989, 0;
$L__BB0_116:
	.pragma "nounroll";
	add.s32 	%r548, %r989, %r122;
	shl.b32 	%r549, %r548, 2;
	add.s32 	%r550, %r5, %r549;
	ld.shared.f32 	%f218, [%r550];
	cvt.f64.f32 	%fd61, %f218;
	st.local.f64 	[%rd5], %fd61;
	mov.u64 	%rd113, $str$1;
	cvta.global.u64 	%rd114, %rd113;
	add.u64 	%rd115, %SP, 0;
	{ // callseq 76, 0
	.param .b64 param0;
	st.param.b64 	[param0], %rd114;
	.param .b64 param1;
	st.param.b64 	[param1], %rd115;
	.param .b32 retval0;
	call.uni (retval0), 
	vprintf, 
	(
	param0, 
	param1
	);
	ld.param.b32 	%r551, [retval0];
	} // callseq 76
	ld.shared.f32 	%f219, [%r550+4];
	cvt.f64.f32 	%fd62, %f219;
	st.local.f64 	[%rd5], %fd62;
	{ // callseq 77, 0
	.param .b64 param0;
	st.param.b64 	[param0], %rd114;
	.param .b64 param1;
	st.param.b64 	[param1], %rd115;
	.param .b32 retval0;
	call.uni (retval0), 
	vprintf, 
	(
	param0, 
	param1
	);
	ld.param.b32 	%r553, [retval0];
	} // callseq 77
	ld.shared.f32 	%f220, [%r550+8];
	cvt.f64.f32 	%fd63, %f220;
	st.local.f64 	[%rd5], %fd63;
	{ // callseq 78, 0
	.param .b64 param0;
	st.param.b64 	[param0], %rd114;
	.param .b64 param1;
	st.param.b64 	[param1], %rd115;
	.param .b32 retval0;
	call.uni (retval0), 
	vprintf, 
	(
	param0, 
	param1
	);
	ld.param.b32 	%r555, [retval0];
	} // callseq 78
	ld.shared.f32 	%f221, [%r550+12];
	cvt.f64.f32 	%fd64, %f221;
	st.local.f64 	[%rd5], %fd64;
	{ // callseq 79, 0
	.param .b64 param0;
	st.param.b64 	[param0], %rd114;
	.param .b64 param1;
	st.param.b64 	[param1], %rd115;
	.param .b32 retval0;
	call.uni (retval0), 
	vprintf, 
	(
	param0, 
	param1
	);
	ld.param.b32 	%r557, [retval0];
	} // callseq 79
	ld.shared.f32 	%f222, [%r550+16];
	cvt.f64.f32 	%fd65, %f222;
	st.local.f64 	[%rd5], %fd65;
	{ // callseq 80, 0
	.param .b64 param0;
	st.param.b64 	[param0], %rd114;
	.param .b64 param1;
	st.param.b64 	[param1], %rd115;
	.param .b32 retval0;
	call.uni (retval0), 
	vprintf, 
	(
	param0, 
	param1
	);
	ld.param.b32 	%r559, [retval0];
	} // callseq 80
	ld.shared.f32 	%f223, [%r550+20];
	cvt.f64.f32 	%fd66, %f223;
	st.local.f64 	[%rd5], %fd66;
	{ // callseq 81, 0
	.param .b64 param0;
	st.param.b64 	[param0], %rd114;
	.param .b64 param1;
	st.param.b64 	[param1], %rd115;
	.param .b32 retval0;
	call.uni (retval0), 
	vprintf, 
	(
	param0, 
	param1
	);
	ld.param.b32 	%r561, [retval0];
	} // callseq 81
	ld.shared.f32 	%f224, [%r550+24];
	cvt.f64.f32 	%fd67, %f224;
	st.local.f64 	[%rd5], %fd67;
	{ // callseq 82, 0
	.param .b64 param0;
	st.param.b64 	[param0], %rd114;
	.param .b64 param1;
	st.param.b64 	[param1], %rd115;
	.param .b32 retval0;
	call.uni (retval0), 
	vprintf, 
	(
	param0, 
	param1
	);
	ld.param.b32 	%r563, [retval0];
	} // callseq 82
	ld.shared.f32 	%f225, [%r550+28];
	cvt.f64.f32 	%fd68, %f225;
	st.local.f64 	[%rd5], %fd68;
	{ // callseq 83, 0
	.param .b64 param0;
	st.param.b64 	[param0], %rd114;
	.param .b64 param1;
	st.param.b64 	[param1], %rd115;
	.param .b32 retval0;
	call.uni (retval0), 
	vprintf, 
	(
	param0, 
	param1
	);
	ld.param.b32 	%r565, [retval0];
	} // callseq 83
	add.s32 	%r989, %r989, 8;
	setp.eq.s32 	%p85, %r989, %r42;
	mov.u32 	%r991, %r42;
	@%p85 bra 	$L__BB0_117;
	bra.uni 	$L__BB0_116;
$L__BB0_117:
	setp.eq.s32 	%p86, %r31, 0;
	@%p86 bra 	$L__BB0_125;
	setp.lt.u32 	%p87, %r32, 3;
	@%p87 bra 	$L__BB0_120;
	add.s32 	%r567, %r991, %r122;
	shl.b32 	%r568, %r567, 2;
	add.s32 	%r569, %r5, %r568;
	ld.shared.f32 	%f226, [%r569];
	cvt.f64.f32 	%fd69, %f226;
	st.local.f64 	[%rd5], %fd69;
	mov.u64 	%rd116, $str$1;
	cvta.global.u64 	%rd117, %rd116;
	add.u64 	%rd118, %SP, 0;
	{ // callseq 84, 0
	.param .b64 param0;
	st.param.b64 	[param0], %rd117;
	.param .b64 param1;
	st.param.b64 	[param1], %rd118;
	.param .b32 retval0;
	call.uni (retval0), 
	vprintf, 
	(
	param0, 
	param1
	);
	ld.param.b32 	%r570, [retval0];
	} // callseq 84
	ld.shared.f32 	%f227, [%r569+4];
	cvt.f64.f32 	%fd70, %f227;
	st.local.f64 	[%rd5], %fd70;
	{ // callseq 85, 0
	.param .b64 param0;
	st.param.b64 	[param0], %rd117;
	.param .b64 param1;
	st.param.b64 	[param1], %rd118;
	.param .b32 retval0;
	call.uni (retval0), 
	vprintf, 
	(
	param0, 
	param1
	);
	ld.param.b32 	%r572, [retval0];
	} // callseq 85
	ld.shared.f32 	%f228, [%r569+8];
	cvt.f64.f32 	%fd71, %f228;
	st.local.f64 	[%rd5], %fd71;
	{ // callseq 86, 0
	.param .b64 param0;
	st.param.b64 	[param0], %rd117;
	.param .b64 param1;
	st.param.b64 	[param1], %rd118;
	.param .b32 retval0;
	call.uni (retval0), 
	vprintf, 
	(
	param0, 
	param1
	);
	ld.param.b32 	%r574, [retval0];
	} // callseq 86
	ld.shared.f32 	%f229, [%r569+12];
	cvt.f64.f32 	%fd72, %f229;
	st.local.f64 	[%rd5], %fd72;
	{ // callseq 87, 0
	.param .b64 param0;
	st.param.b64 	[param0], %rd117;
	.param .b64 param1;
	st.param.b64 	[param1], %rd118;
	.param .b32 retval0;
	call.uni (retval0), 
	vprintf, 
	(
	param0, 
	param1
	);
	ld.param.b32 	%r576, [retval0];
	} // callseq 87
	add.s32 	%r991, %r991, 4;
$L__BB0_120:
	setp.eq.s32 	%p88, %r33, 0;
	@%p88 bra 	$L__BB0_125;
	setp.eq.s32 	%p89, %r34, 0;
	@%p89 bra 	$L__BB0_123;
	add.s32 	%r578, %r991, %r122;
	shl.b32 	%r579, %r578, 2;
	add.s32 	%r580, %r5, %r579;
	ld.shared.f32 	%f230, [%r580];
	cvt.f64.f32 	%fd73, %f230;
	st.local.f64 	[%rd5], %fd73;
	mov.u64 	%rd119, $str$1;
	cvta.global.u64 	%rd120, %rd119;
	add.u64 	%rd121, %SP, 0;
	{ // callseq 88, 0
	.param .b64 param0;
	st.param.b64 	[param0], %rd120;
	.param .b64 param1;
	st.param.b64 	[param1], %rd121;
	.param .b32 retval0;
	call.uni (retval0), 
	vprintf, 
	(
	param0, 
	param1
	);
	ld.param.b32 	%r581, [retval0];
	} // callseq 88
	ld.shared.f32 	%f231, [%r580+4];
	cvt.f64.f32 	%fd74, %f231;
	st.local.f64 	[%rd5], %fd74;
	{ // callseq 89, 0
	.param .b64 param0;
	st.param.b64 	[param0], %rd120;
	.param .b64 param1;
	st.param.b64 	[param1], %rd121;
	.param .b32 retval0;
	call.uni (retval0), 
	vprintf, 
	(
	param0, 
	param1
	);
	ld.param.b32 	%r583, [retval0];
	} // callseq 89
	add.s32 	%r991, %r991, 2;
$L__BB0_123:
	setp.eq.s32 	%p90, %r43, 0;
	@%p90 bra 	$L__BB0_125;
	add.s32 	%r585, %r991, %r122;
	shl.b32 	%r586, %r585, 2;
	add.s32 	%r587, %r5, %r586;
	ld.shared.f32 	%f232, [%r587];
	cvt.f64.f32 	%fd75, %f232;
	st.local.f64 	[%rd5], %fd75;
	mov.u64 	%rd122, $str$1;
	cvta.global.u64 	%rd123, %rd122;
	add.u64 	%rd124, %SP, 0;
	{ // callseq 90, 0
	.param .b64 param0;
	st.param.b64 	[param0], %rd123;
	.param .b64 param1;
	st.param.b64 	[param1], %rd124;
	.param .b32 retval0;
	call.uni (retval0), 
	vprintf, 
	(
	param0, 
	param1
	);
	ld.param.b32 	%r588, [retval0];
	} // callseq 90
$L__BB0_125:
	mov.u64 	%rd125, $str$3;
	cvta.global.u64 	%rd126, %rd125;
	{ // callseq 91, 0
	.param .b64 param0;
	st.param.b64 	[param0], %rd126;
	.param .b64 param1;
	st.param.b64 	[param1], 0;
	.param .b32 retval0;
	call.uni (retval0), 
	vprintf, 
	(
	param0, 
	param1
	);
	ld.param.b32 	%r590, [retval0];
	} // callseq 91
	add.s32 	%r988, %r988, 1;
	setp.eq.s32 	%p91, %r988, %r219;
	@%p91 bra 	$L__BB0_133;
	bra.uni 	$L__BB0_114;
$L__BB0_126:
	setp.lt.u32 	%p79, %r21, 3;
	@%p79 bra 	$L__BB0_129;
	mov.b32 	%r993, 0;
$L__BB0_128:
	mov.u64 	%rd105, $str$3;
	cvta.global.u64 	%rd106, %rd105;
	{ // callseq 69, 0
	.param .b64 param0;
	st.param.b64 	[param0], %rd106;
	.param .b64 param1;
	st.param.b64 	[param1], 0;
	.param .b32 retval0;
	call.uni (retval0), 
	vprintf, 
	(
	param0, 
	param1
	);
	ld.param.b32 	%r531, [retval0];
	} // callseq 69
	{ // callseq 70, 0
	.param .b64 param0;
	st.param.b64 	[param0], %rd106;
	.param .b64 param1;
	st.param.b64 	[param1], 0;
	.param .b32 retval0;
	call.uni (retval0), 
	vprintf, 
	(
	param0, 
	param1
	);
	ld.param.b32 	%r533, [retval0];
	} // callseq 70
	{ // callseq 71, 0
	.param .b64 param0;
	st.param.b64 	[param0], %rd106;
	.param .b64 param1;
	st.param.b64 	[param1], 0;
	.param .b32 retval0;
	call.uni (retval0), 
	vprintf, 
	(
	param0, 
	param1
	);
	ld.param.b32 	%r535, [retval0];
	} // callseq 71
	{ // callseq 72, 0
	.param .b64 param0;
	st.param.b64 	[param0], %rd106;
	.param .b64 param1;
	st.param.b64 	[param1], 0;
	.param .b32 retval0;
	call.uni (retval0), 
	vprintf, 
	(
	param0, 
	param1
	);
	ld.param.b32 	%r537, [retval0];
	} // callseq 72
	add.s32 	%r993, %r993, 4;
	setp.ne.s32 	%p80, %r993, %r44;
	@%p80 bra 	$L__BB0_128;
$L__BB0_129:
	setp.eq.s32 	%p81, %r24, 0;
	@%p81 bra 	$L__BB0_133;
	setp.eq.s32 	%p82, %r24, 1;
	mov.u64 	%rd107, $str$3;
	cvta.global.u64 	%rd108, %rd107;
	{ // callseq 73, 0
	.param .b64 param0;
	st.param.b64 	[param0], %rd108;
	.param .b64 param1;
	st.param.b64 	[param1], 0;
	.param .b32 retval0;
	call.uni (retval0), 
	vprintf, 
	(
	param0, 
	param1
	);
	ld.param.b32 	%r539, [retval0];
	} // callseq 73
	@%p82 bra 	$L__BB0_133;
	setp.eq.s32 	%p83, %r24, 2;
	cvta.global.u64 	%rd110, %rd107;
	{ // callseq 74, 0
	.param .b64 param0;
	st.param.b64 	[param0], %rd110;
	.param .b64 param1;
	st.param.b64 	[param1], 0;
	.param .b32 retval0;
	call.uni (retval0), 
	vprintf, 
	(
	param0, 
	param1
	);
	ld.param.b32 	%r541, [retval0];
	} // callseq 74
	@%p83 bra 	$L__BB0_133;
	cvta.global.u64 	%rd112, %rd107;
	{ // callseq 75, 0
	.param .b64 param0;
	st.param.b64 	[param0], %rd112;
	.param .b64 param1;
	st.param.b64 	[param1], 0;
	.param .b32 retval0;
	call.uni (retval0), 
	vprintf, 
	(
	param0, 
	param1
	);
	ld.param.b32 	%r543, [retval0];
	} // callseq 75
$L__BB0_133:
	setp.ge.s32 	%p92, %r9, %r219;
	ld.shared.f32 	%f13, [%r12];
	@%p92 bra 	$L__BB0_158;
	@%p59 bra 	$L__BB0_156;
	setp.lt.u32 	%p94, %r30, 15;
	mov.f32 	%f669, 0fFF800000;
	mov.b32 	%r996, 0;
	@%p94 bra 	$L__BB0_138;
	mov.f32 	%f669, 0fFF800000;
	mov.b32 	%r994, 0;
$L__BB0_137:
	.pragma "nounroll";
	add.s32 	%r594, %r994, %r15;
	shl.b32 	%r595, %r594, 2;
	add.s32 	%r596, %r5, %r595;
	ld.shared.f32 	%f238, [%r596];
	max.f32 	%f239, %f669, %f238;
	ld.shared.f32 	%f240, [%r596+4];
	max.f32 	%f241, %f239, %f240;
	ld.shared.f32 	%f242, [%r596+8];
	max.f32 	%f243, %f241, %f242;
	ld.shared.f32 	%f244, [%r596+12];
	max.f32 	%f245, %f243, %f244;
	ld.shared.f32 	%f246, [%r596+16];
	max.f32 	%f247, %f245, %f246;
	ld.shared.f32 	%f248, [%r596+20];
	max.f32 	%f249, %f247, %f248;
	ld.shared.f32 	%f250, [%r596+24];
	max.f32 	%f251, %f249, %f250;
	ld.shared.f32 	%f252, [%r596+28];
	max.f32 	%f253, %f251, %f252;
	ld.shared.f32 	%f254, [%r596+32];
	max.f32 	%f255, %f253, %f254;
	ld.shared.f32 	%f256, [%r596+36];
	max.f32 	%f257, %f255, %f256;
	ld.shared.f32 	%f258, [%r596+40];
	max.f32 	%f259, %f257, %f258;
	ld.shared.f32 	%f260, [%r596+44];
	max.f32 	%f261, %f259, %f260;
	ld.shared.f32 	%f262, [%r596+48];
	max.f32 	%f263, %f261, %f262;
	ld.shared.f32 	%f264, [%r596+52];
	max.f32 	%f265, %f263, %f264;
	ld.shared.f32 	%f266, [%r596+56];
	max.f32 	%f267, %f265, %f266;
	ld.shared.f32 	%f268, [%r596+60];
	max.f32 	%f669, %f267, %f268;
	add.s32 	%r994, %r994, 16;
	setp.ne.s32 	%p95, %r994, %r45;
	mov.u32 	%r996, %r45;
	@%p95 bra 	$L__BB0_137;
$L__BB0_138:
	setp.eq.s32 	%p96, %r35, 0;
	@%p96 bra 	$L__BB0_148;
	add.s32 	%r597, %r35, -1;
	setp.lt.u32 	%p97, %r597, 7;
	@%p97 bra 	$L__BB0_141;
	add.s32 	%r598, %r996, %r15;
	shl.b32 	%r599, %r598, 2;
	add.s32 	%r600, %r5, %r599;
	ld.shared.f32 	%f270, [%r600];
	max.f32 	%f271, %f669, %f270;
	ld.shared.f32 	%f272, [%r600+4];
	max.f32 	%f273, %f271, %f272;
	ld.shared.f32 	%f274, [%r600+8];
	max.f32 	%f275, %f273, %f274;
	ld.shared.f32 	%f276, [%r600+12];
	max.f32 	%f277, %f275, %f276;
	ld.shared.f32 	%f278, [%r600+16];
	max.f32 	%f279, %f277, %f278;
	ld.shared.f32 	%f280, [%r600+20];
	max.f32 	%f281, %f279, %f280;
	ld.shared.f32 	%f282, [%r600+24];
	max.f32 	%f283, %f281, %f282;
	ld.shared.f32 	%f284, [%r600+28];
	max.f32 	%f669, %f283, %f284;
	add.s32 	%r996, %r996, 8;
$L__BB0_141:
	setp.eq.s32 	%p98, %r31, 0;
	@%p98 bra 	$L__BB0_148;
	setp.lt.u32 	%p99, %r32, 3;
	@%p99 bra 	$L__BB0_144;
	add.s32 	%r601, %r996, %r15;
	shl.b32 	%r602, %r601, 2;
	add.s32 	%r603, %r5, %r602;
	ld.shared.f32 	%f286, [%r603];
	max.f32 	%f287, %f669, %f286;
	ld.shared.f32 	%f288, [%r603+4];
	max.f32 	%f289, %f287, %f288;
	ld.shared.f32 	%f290, [%r603+8];
	max.f32 	%f291, %f289, %f290;
	ld.shared.f32 	%f292, [%r603+12];
	max.f32 	%f669, %f291, %f292;
	add.s32 	%r996, %r996, 4;
$L__BB0_144:
	setp.eq.s32 	%p100, %r33, 0;
	@%p100 bra 	$L__BB0_148;
	setp.eq.s32 	%p101, %r33, 1;
	add.s32 	%r604, %r996, %r15;
	shl.b32 	%r605, %r604, 2;
	add.s32 	%r140, %r5, %r605;
	ld.shared.f32 	%f293, [%r140];
	max.f32 	%f669, %f669, %f293;
	@%p101 bra 	$L__BB0_148;
	setp.eq.s32 	%p102, %r33, 2;
	ld.shared.f32 	%f294, [%r140+4];
	max.f32 	%f669, %f669, %f294;
	@%p102 bra 	$L__BB0_148;
	ld.shared.f32 	%f295, [%r140+8];
	max.f32 	%f669, %f669, %f295;
$L__BB0_148:
	setp.lt.u32 	%p103, %r30, 3;
	max.f32 	%f298, %f13, %f669;
	st.shared.f32 	[%r12], %f298;
	mov.f32 	%f675, 0f00000000;
	mov.b32 	%r1000, 0;
	@%p103 bra 	$L__BB0_151;
	mov.f32 	%f675, 0f00000000;
	mov.b32 	%r998, 0;
$L__BB0_150:
	.pragma "nounroll";
	add.s32 	%r608, %r998, %r15;
	shl.b32 	%r609, %r608, 2;
	add.s32 	%r610, %r5, %r609;
	ld.shared.f32 	%f300, [%r610];
	ld.shared.f32 	%f301, [%r12];
	sub.f32 	%f302, %f300, %f301;
	fma.rn.f32 	%f303, %f302, 0f3BBB989D, 0f3F000000;
	cvt.sat.f32.f32 	%f304, %f303;
	mov.f32 	%f305, 0f4B400001;
	mov.f32 	%f306, 0f437C0000;
	fma.rm.f32 	%f307, %f304, %f306, %f305;
	add.f32 	%f308, %f307, 0fCB40007F;
	neg.f32 	%f309, %f308;
	fma.rn.f32 	%f310, %f302, 0f3FB8AA3B, %f309;
	fma.rn.f32 	%f311, %f302, 0f32A57060, %f310;
	mov.b32 	%r611, %f307;
	shl.b32 	%r612, %r611, 23;
	mov.b32 	%f312, %r612;
	ex2.approx.ftz.f32 	%f313, %f311;
	mul.f32 	%f314, %f313, %f312;
	st.shared.f32 	[%r610], %f314;
	add.f32 	%f315, %f675, %f314;
	ld.shared.f32 	%f316, [%r610+4];
	ld.shared.f32 	%f317, [%r12];
	sub.f32 	%f318, %f316, %f317;
	fma.rn.f32 	%f319, %f318, 0f3BBB989D, 0f3F000000;
	cvt.sat.f32.f32 	%f320, %f319;
	fma.rm.f32 	%f321, %f320, %f306, %f305;
	add.f32 	%f322, %f321, 0fCB40007F;
	neg.f32 	%f323, %f322;
	fma.rn.f32 	%f324, %f318, 0f3FB8AA3B, %f323;
	fma.rn.f32 	%f325, %f318, 0f32A57060, %f324;
	mov.b32 	%r613, %f321;
	shl.b32 	%r614, %r613, 23;
	mov.b32 	%f326, %r614;
	ex2.approx.ftz.f32 	%f327, %f325;
	mul.f32 	%f328, %f327, %f326;
	st.shared.f32 	[%r610+4], %f328;
	add.f32 	%f329, %f315, %f328;
	ld.shared.f32 	%f330, [%r610+8];
	ld.shared.f32 	%f331, [%r12];
	sub.f32 	%f332, %f330, %f331;
	fma.rn.f32 	%f333, %f332, 0f3BBB989D, 0f3F000000;
	cvt.sat.f32.f32 	%f334, %f333;
	fma.rm.f32 	%f335, %f334, %f306, %f305;
	add.f32 	%f336, %f335, 0fCB40007F;
	neg.f32 	%f337, %f336;
	fma.rn.f32 	%f338, %f332, 0f3FB8AA3B, %f337;
	fma.rn.f32 	%f339, %f332, 0f32A57060, %f338;
	mov.b32 	%r615, %f335;
	shl.b32 	%r616, %r615, 23;
	mov.b32 	%f340, %r616;
	ex2.approx.ftz.f32 	%f341, %f339;
	mul.f32 	%f342, %f341, %f340;
	st.shared.f32 	[%r610+8], %f342;
	add.f32 	%f343, %f329, %f342;
	ld.shared.f32 	%f344, [%r610+12];
	ld.shared.f32 	%f345, [%r12];
	sub.f32 	%f346, %f344, %f345;
	fma.rn.f32 	%f347, %f346, 0f3BBB989D, 0f3F000000;
	cvt.sat.f32.f32 	%f348, %f347;
	fma.rm.f32 	%f349, %f348, %f306, %f305;
	add.f32 	%f350, %f349, 0fCB40007F;
	neg.f32 	%f351, %f350;
	fma.rn.f32 	%f352, %f346, 0f3FB8AA3B, %f351;
	fma.rn.f32 	%f353, %f346, 0f32A57060, %f352;
	mov.b32 	%r617, %f349;
	shl.b32 	%r618, %r617, 23;
	mov.b32 	%f354, %r618;
	ex2.approx.ftz.f32 	%f355, %f353;
	mul.f32 	%f356, %f355, %f354;
	st.shared.f32 	[%r610+12], %f356;
	add.f32 	%f675, %f343, %f356;
	add.s32 	%r998, %r998, 4;
	setp.ne.s32 	%p104, %r998, %r46;
	mov.u32 	%r1000, %r46;
	@%p104 bra 	$L__BB0_150;
$L__BB0_151:
	setp.eq.s32 	%p105, %r33, 0;
	@%p105 bra 	$L__BB0_157;
	setp.eq.s32 	%p106, %r34, 0;
	@%p106 bra 	$L__BB0_154;
	add.s32 	%r619, %r1000, %r15;
	shl.b32 	%r620, %r619, 2;
	add.s32 	%r621, %r5, %r620;
	ld.shared.f32 	%f358, [%r621];
	ld.shared.f32 	%f359, [%r12];
	sub.f32 	%f360, %f358, %f359;
	fma.rn.f32 	%f361, %f360, 0f3BBB989D, 0f3F000000;
	cvt.sat.f32.f32 	%f362, %f361;
	mov.f32 	%f363, 0f4B400001;
	mov.f32 	%f364, 0f437C0000;
	fma.rm.f32 	%f365, %f362, %f364, %f363;
	add.f32 	%f366, %f365, 0fCB40007F;
	neg.f32 	%f367, %f366;
	fma.rn.f32 	%f368, %f360, 0f3FB8AA3B, %f367;
	fma.rn.f32 	%f369, %f360, 0f32A57060, %f368;
	mov.b32 	%r622, %f365;
	shl.b32 	%r623, %r622, 23;
	mov.b32 	%f370, %r623;
	ex2.approx.ftz.f32 	%f371, %f369;
	mul.f32 	%f372, %f371, %f370;
	st.shared.f32 	[%r621], %f372;
	add.f32 	%f373, %f675, %f372;
	ld.shared.f32 	%f374, [%r621+4];
	ld.shared.f32 	%f375, [%r12];
	sub.f32 	%f376, %f374, %f375;
	fma.rn.f32 	%f377, %f376, 0f3BBB989D, 0f3F000000;
	cvt.sat.f32.f32 	%f378, %f377;
	fma.rm.f32 	%f379, %f378, %f364, %f363;
	add.f32 	%f380, %f379, 0fCB40007F;
	neg.f32 	%f381, %f380;
	fma.rn.f32 	%f382, %f376, 0f3FB8AA3B, %f381;
	fma.rn.f32 	%f383, %f376, 0f32A57060, %f382;
	mov.b32 	%r624, %f379;
	shl.b32 	%r625, %r624, 23;
	mov.b32 	%f384, %r625;
	ex2.approx.ftz.f32 	%f385, %f383;
	mul.f32 	%f386, %f385, %f384;
	st.shared.f32 	[%r621+4], %f386;
	add.f32 	%f675, %f373, %f386;
	add.s32 	%r1000, %r1000, 2;
$L__BB0_154:
	setp.eq.s32 	%p107, %r43, 0;
	@%p107 bra 	$L__BB0_157;
	add.s32 	%r626, %r1000, %r15;
	shl.b32 	%r627, %r626, 2;
	add.s32 	%r628, %r5, %r627;
	ld.shared.f32 	%f387, [%r628];
	ld.shared.f32 	%f388, [%r12];
	sub.f32 	%f389, %f387, %f388;
	fma.rn.f32 	%f390, %f389, 0f3BBB989D, 0f3F000000;
	cvt.sat.f32.f32 	%f391, %f390;
	mov.f32 	%f392, 0f4B400001;
	mov.f32 	%f393, 0f437C0000;
	fma.rm.f32 	%f394, %f391, %f393, %f392;
	add.f32 	%f395, %f394, 0fCB40007F;
	neg.f32 	%f396, %f395;
	fma.rn.f32 	%f397, %f389, 0f3FB8AA3B, %f396;
	fma.rn.f32 	%f398, %f389, 0f32A57060, %f397;
	mov.b32 	%r629, %f394;
	shl.b32 	%r630, %r629, 23;
	mov.b32 	%f399, %r630;
	ex2.approx.ftz.f32 	%f400, %f398;
	mul.f32 	%f401, %f400, %f399;
	st.shared.f32 	[%r628], %f401;
	add.f32 	%f675, %f675, %f401;
	bra.uni 	$L__BB0_157;
$L__BB0_156:
	max.f32 	%f234, %f13, 0fFF800000;
	st.shared.f32 	[%r12], %f234;
	mov.f32 	%f675, 0f00000000;
$L__BB0_157:
	ld.shared.f32 	%f402, [%r12];
	sub.f32 	%f403, %f13, %f402;
	fma.rn.f32 	%f404, %f403, 0f3BBB989D, 0f3F000000;
	cvt.sat.f32.f32 	%f405, %f404;
	mov.f32 	%f406, 0f4B400001;
	mov.f32 	%f407, 0f437C0000;
	fma.rm.f32 	%f408, %f405, %f407, %f406;
	add.f32 	%f409, %f408, 0fCB40007F;
	neg.f32 	%f410, %f409;
	fma.rn.f32 	%f411, %f403, 0f3FB8AA3B, %f410;
	fma.rn.f32 	%f412, %f403, 0f32A57060, %f411;
	mov.b32 	%r631, %f408;
	shl.b32 	%r632, %r631, 23;
	mov.b32 	%f413, %r632;
	ex2.approx.ftz.f32 	%f414, %f412;
	mul.f32 	%f415, %f414, %f413;
	ld.shared.f32 	%f416, [%r13];
	fma.rn.f32 	%f417, %f416, %f415, %f675;
	st.shared.f32 	[%r13], %f417;
$L__BB0_158:
	bar.sync 	0;
	@%p41 bra 	$L__BB0_206;
	setp.lt.s32 	%p109, %r219, 1;
	st.local.u32 	[%rd5], %r966;
	mov.u64 	%rd127, $str$7;
	cvta.global.u64 	%rd128, %rd127;
	add.u64 	%rd129, %SP, 0;
	{ // callseq 92, 0
	.param .b64 param0;
	st.param.b64 	[param0], %rd128;
	.param .b64 param1;
	st.param.b64 	[param1], %rd129;
	.param .b32 retval0;
	call.uni (retval0), 
	vprintf, 
	(
	param0, 
	param1
	);
	ld.param.b32 	%r633, [retval0];
	} // callseq 92
	@%p109 bra 	$L__BB0_192;
	setp.lt.s32 	%p110, %r220, 1;
	@%p110 bra 	$L__BB0_174;
	mov.b32 	%r1001, 0;
$L__BB0_162:
	setp.lt.u32 	%p116, %r30, 7;
	mul.lo.s32 	%r147, %r1001, %r220;
	mov.b32 	%r1004, 0;
	@%p116 bra 	$L__BB0_165;
	mov.b32 	%r1002, 0;
$L__BB0_164:
	.pragma "nounroll";
	add.s32 	%r655, %r1002, %r147;
	shl.b32 	%r656, %r655, 2;
	add.s32 	%r657, %r5, %r656;
	ld.shared.f32 	%f418, [%r657];
	cvt.f64.f32 	%fd76, %f418;
	st.local.f64 	[%rd5], %fd76;
	mov.u64 	%rd141, $str$1;
	cvta.global.u64 	%rd142, %rd141;
	add.u64 	%rd143, %SP, 0;
	{ // callseq 101, 0
	.param .b64 param0;
	st.param.b64 	[param0], %rd142;
	.param .b64 param1;
	st.param.b64 	[param1], %rd143;
	.param .b32 retval0;
	call.uni (retval0), 
	vprintf, 
	(
	param0, 
	param1
	);
	ld.param.b32 	%r658, [retval0];
	} // callseq 101
	ld.shared.f32 	%f419, [%r657+4];
	cvt.f64.f32 	%fd77, %f419;
	st.local.f64 	[%rd5], %fd77;
	{ // callseq 102, 0
	.param .b64 param0;
	st.param.b64 	[param0], %rd142;
	.param .b64 param1;
	st.param.b64 	[param1], %rd143;
	.param .b32 retval0;
	call.uni (retval0), 
	vprintf, 
	(
	param0, 
	param1
	);
	ld.param.b32 	%r660, [retval0];
	} // callseq 102
	ld.shared.f32 	%f420, [%r657+8];
	cvt.f64.f32 	%fd78, %f420;
	st.local.f64 	[%rd5], %fd78;
	{ // callseq 103, 0
	.param .b64 param0;
	st.param.b64 	[param0], %rd142;
	.param .b64 param1;
	st.param.b64 	[param1], %rd143;
	.param .b32 retval0;
	call.uni (retval0), 
	vprintf, 
	(
	param0, 
	param1
	);
	ld.param.b32 	%r662, [retval0];
	} // callseq 103
	ld.shared.f32 	%f421, [%r657+12];
	cvt.f64.f32 	%fd79, %f421;
	st.local.f64 	[%rd5], %fd79;
	{ // callseq 104, 0
	.param .b64 param0;
	st.param.b64 	[param0], %rd142;
	.param .b64 param1;
	st.param.b64 	[param1], %rd143;
	.param .b32 retval0;
	call.uni (retval0), 
	vprintf, 
	(
	param0, 
	param1
	);
	ld.param.b32 	%r664, [retval0];
	} // callseq 104
	ld.shared.f32 	%f422, [%r657+16];
	cvt.f64.f32 	%fd80, %f422;
	st.local.f64 	[%rd5], %fd80;
	{ // callseq 105, 0
	.param .b64 param0;
	st.param.b64 	[param0], %rd142;
	.param .b64 param1;
	st.param.b64 	[param1], %rd143;
	.param .b32 retval0;
	call.uni (retval0), 
	vprintf, 
	(
	param0, 
	param1
	);
	ld.param.b32 	%r666, [retval0];
	} // callseq 105
	ld.shared.f32 	%f423, [%r657+20];
	cvt.f64.f32 	%fd81, %f423;
	st.local.f64 	[%rd5], %fd81;
	{ // callseq 106, 0
	.param .b64 param0;
	st.param.b64 	[param0], %rd142;
	.param .b64 param1;
	st.param.b64 	[param1], %rd143;
	.param .b32 retval0;
	call.uni (retval0), 
	vprintf, 
	(
	param0, 
	param1
	);
	ld.param.b32 	%r668, [retval0];
	} // callseq 106
	ld.shared.f32 	%f424, [%r657+24];
	cvt.f64.f32 	%fd82, %f424;
	st.local.f64 	[%rd5], %fd82;
	{ // callseq 107, 0
	.param .b64 param0;
	st.param.b64 	[param0], %rd142;
	.param .b64 param1;
	st.param.b64 	[param1], %rd143;
	.param .b32 retval0;
	call.uni (retval0), 
	vprintf, 
	(
	param0, 
	param1
	);
	ld.param.b32 	%r670, [retval0];
	} // callseq 107
	ld.shared.f32 	%f425, [%r657+28];
	cvt.f64.f32 	%fd83, %f425;
	st.local.f64 	[%rd5], %fd83;
	{ // callseq 108, 0
	.param .b64 param0;
	st.param.b64 	[param0], %rd142;
	.param .b64 param1;
	st.param.b64 	[param1], %rd143;
	.param .b32 retval0;
	call.uni (retval0), 
	vprintf, 
	(
	param0, 
	param1
	);
	ld.param.b32 	%r672, [retval0];
	} // callseq 108
	add.s32 	%r1002, %r1002, 8;
	setp.eq.s32 	%p117, %r1002, %r42;
	mov.u32 	%r1004, %r42;
	@%p117 bra 	$L__BB0_165;
	bra.uni 	$L__BB0_164;
$L__BB0_165:
	setp.eq.s32 	%p118, %r31, 0;
	@%p118 bra 	$L__BB0_173;
	setp.lt.u32 	%p119, %r32, 3;
	@%p119 bra 	$L__BB0_168;
	add.s32 	%r674, %r1004, %r147;
	shl.b32 	%r675, %r674, 2;
	add.s32 	%r676, %r5, %r675;
	ld.shared.f32 	%f426, [%r676];
	cvt.f64.f32 	%fd84, %f426;
	st.local.f64 	[%rd5], %fd84;
	mov.u64 	%rd144, $str$1;
	cvta.global.u64 	%rd145, %rd144;
	add.u64 	%rd146, %SP, 0;
	{ // callseq 109, 0
	.param .b64 param0;
	st.param.b64 	[param0], %rd145;
	.param .b64 param1;
	st.param.b64 	[param1], %rd146;
	.param .b32 retval0;
	call.uni (retval0), 
	vprintf, 
	(
	param0, 
	param1
	);
	ld.param.b32 	%r677, [retval0];
	} // callseq 109
	ld.shared.f32 	%f427, [%r676+4];
	cvt.f64.f32 	%fd85, %f427;
	st.local.f64 	[%rd5], %fd85;
	{ // callseq 110, 0
	.param .b64 param0;
	st.param.b64 	[param0], %rd145;
	.param .b64 param1;
	st.param.b64 	[param1], %rd146;
	.param .b32 retval0;
	call.uni (retval0), 
	vprintf, 
	(
	param0, 
	param1
	);
	ld.param.b32 	%r679, [retval0];
	} // callseq 110
	ld.shared.f32 	%f428, [%r676+8];
	cvt.f64.f32 	%fd86, %f428;
	st.local.f64 	[%rd5], %fd86;
	{ // callseq 111, 0
	.param .b64 param0;
	st.param.b64 	[param0], %rd145;
	.param .b64 param1;
	st.param.b64 	[param1], %rd146;
	.param .b32 retval0;
	call.uni (retval0), 
	vprintf, 
	(
	param0, 
	param1
	);
	ld.param.b32 	%r681, [retval0];
	} // callseq 111
	ld.shared.f32 	%f429, [%r676+12];
	cvt.f64.f32 	%fd87, %f429;
	st.local.f64 	[%rd5], %fd87;
	{ // callseq 112, 0
	.param .b64 param0;
	st.param.b64 	[param0], %rd145;
	.param .b64 param1;
	st.param.b64 	[param1], %rd146;
	.param .b32 retval0;
	call.uni (retval0), 
	vprintf, 
	(
	param0, 
	param1
	);
	ld.param.b32 	%r683, [retval0];
	} // callseq 112
	add.s32 	%r1004, %r1004, 4;
$L__BB0_168:
	setp.eq.s32 	%p120, %r33, 0;
	@%p120 bra 	$L__BB0_173;
	setp.eq.s32 	%p121, %r34, 0;
	@%p121 bra 	$L__BB0_171;
	add.s32 	%r685, %r1004, %r147;
	shl.b32 	%r686, %r685, 2;
	add.s32 	%r687, %r5, %r686;
	ld.shared.f32 	%f430, [%r687];
	cvt.f64.f32 	%fd88, %f430;
	st.local.f64 	[%rd5], %fd88;
	mov.u64 	%rd147, $str$1;
	cvta.global.u64 	%rd148, %rd147;
	add.u64 	%rd149, %SP, 0;
	{ // callseq 113, 0
	.param .b64 param0;
	st.param.b64 	[param0], %rd148;
	.param .b64 param1;
	st.param.b64 	[param1], %rd149;
	.param .b32 retval0;
	call.uni (retval0), 
	vprintf, 
	(
	param0, 
	param1
	);
	ld.param.b32 	%r688, [retval0];
	} // callseq 113
	ld.shared.f32 	%f431, [%r687+4];
	cvt.f64.f32 	%fd89, %f431;
	st.local.f64 	[%rd5], %fd89;
	{ // callseq 114, 0
	.param .b64 param0;
	st.param.b64 	[param0], %rd148;
	.param .b64 param1;
	st.param.b64 	[param1], %rd149;
	.param .b32 retval0;
	call.uni (retval0), 
	vprintf, 
	(
	param0, 
	param1
	);
	ld.param.b32 	%r690, [retval0];
	} // callseq 114
	add.s32 	%r1004, %r1004, 2;
$L__BB0_171:
	setp.eq.s32 	%p122, %r43, 0;
	@%p122 bra 	$L__BB0_173;
	add.s32 	%r692, %r1004, %r147;
	shl.b32 	%r693, %r692, 2;
	add.s32 	%r694, %r5, %r693;
	ld.shared.f32 	%f432, [%r694];
	cvt.f64.f32 	%fd90, %f432;
	st.local.f64 	[%rd5], %fd90;
	mov.u64 	%rd150, $str$1;
	cvta.global.u64 	%rd151, %rd150;
	add.u64 	%rd152, %SP, 0;
	{ // callseq 115, 0
	.param .b64 param0;
	st.param.b64 	[param0], %rd151;
	.param .b64 param1;
	st.param.b64 	[param1], %rd152;
	.param .b32 retval0;
	call.uni (retval0), 
	vprintf, 
	(
	param0, 
	param1
	);
	ld.param.b32 	%r695, [retval0];
	} // callseq 115
$L__BB0_173:
	mov.u64 	%rd153, $str$3;
	cvta.global.u64 	%rd154, %rd153;
	{ // callseq 116, 0
	.param .b64 param0;
	st.param.b64 	[param0], %rd154;
	.param .b64 param1;
	st.param.b64 	[param1], 0;
	.param .b32 retval0;
	call.uni (retval0), 
	vprintf, 
	(
	param0, 
	param1
	);
	ld.param.b32 	%r697, [retval0];
	} // callseq 116
	add.s32 	%r1001, %r1001, 1;
	setp.eq.s32 	%p123, %r1001, %r219;
	@%p123 bra 	$L__BB0_181;
	bra.uni 	$L__BB0_162;
$L__BB0_174:
	setp.lt.u32 	%p111, %r21, 3;
	@%p111 bra 	$L__BB0_177;
	mov.b32 	%r1006, 0;
$L__BB0_176:
	mov.u64 	%rd133, $str$3;
	cvta.global.u64 	%rd134, %rd133;
	{ // callseq 94, 0
	.param .b64 param0;
	st.param.b64 	[param0], %rd134;
	.param .b64 param1;
	st.param.b64 	[param1], 0;
	.param .b32 retval0;
	call.uni (retval0), 
	vprintf, 
	(
	param0, 
	param1
	);
	ld.param.b32 	%r638, [retval0];
	} // callseq 94
	{ // callseq 95, 0
	.param .b64 param0;
	st.param.b64 	[param0], %rd134;
	.param .b64 param1;
	st.param.b64 	[param1], 0;
	.param .b32 retval0;
	call.uni (retval0), 
	vprintf, 
	(
	param0, 
	param1
	);
	ld.param.b32 	%r640, [retval0];
	} // callseq 95
	{ // callseq 96, 0
	.param .b64 param0;
	st.param.b64 	[param0], %rd134;
	.param .b64 param1;
	st.param.b64 	[param1], 0;
	.param .b32 retval0;
	call.uni (retval0), 
	vprintf, 
	(
	param0, 
	param1
	);
	ld.param.b32 	%r642, [retval0];
	} // callseq 96
	{ // callseq 97, 0
	.param .b64 param0;
	st.param.b64 	[param0], %rd134;
	.param .b64 param1;
	st.param.b64 	[param1], 0;
	.param .b32 retval0;
	call.uni (retval0), 
	vprintf, 
	(
	param0, 
	param1
	);
	ld.param.b32 	%r644, [retval0];
	} // callseq 97
	add.s32 	%r1006, %r1006, 4;
	setp.ne.s32 	%p112, %r1006, %r44;
	@%p112 bra 	$L__BB0_176;
$L__BB0_177:
	setp.eq.s32 	%p113, %r24, 0;
	@%p113 bra 	$L__BB0_181;
	setp.eq.s32 	%p114, %r24, 1;
	mov.u64 	%rd135, $str$3;
	cvta.global.u64 	%rd136, %rd135;
	{ // callseq 98, 0
	.param .b64 param0;
	st.param.b64 	[param0], %rd136;
	.param .b64 param1;
	st.param.b64 	[param1], 0;
	.param .b32 retval0;
	call.uni (retval0), 
	vprintf, 
	(
	param0, 
	param1
	);
	ld.param.b32 	%r646, [retval0];
	} // callseq 98
	@%p114 bra 	$L__BB0_181;
	setp.eq.s32 	%p115, %r24, 2;
	cvta.global.u64 	%rd138, %rd135;
	{ // callseq 99, 0
	.param .b64 param0;
	st.param.b64 	[param0], %rd138;
	.param .b64 param1;
	st.param.b64 	[param1], 0;
	.param .b32 retval0;
	call.uni (retval0), 
	vprintf, 
	(
	param0, 
	param1
	);
	ld.param.b32 	%r648, [retval0];
	} // callseq 99
	@%p115 bra 	$L__BB0_181;
	cvta.global.u64 	%rd140, %rd135;
	{ // callseq 100, 0
	.param .b64 param0;
	st.param.b64 	[param0], %rd140;
	.param .b64 param1;
	st.param.b64 	[param1], 0;
	.param .b32 retval0;
	call.uni (retval0), 
	vprintf, 
	(
	param0, 
	param1
	);
	ld.param.b32 	%r650, [retval0];
	} // callseq 100
$L__BB0_181:
	setp.lt.u32 	%p124, %r21, 7;
	st.local.u32 	[%rd5], %r966;
	mov.u64 	%rd155, $str$8;
	cvta.global.u64 	%rd156, %rd155;
	add.u64 	%rd157, %SP, 0;
	{ // callseq 117, 0
	.param .b64 param0;
	st.param.b64 	[param0], %rd156;
	.param .b64 param1;
	st.param.b64 	[param1], %rd157;
	.param .b32 retval0;
	call.uni (retval0), 
	vprintf, 
	(
	param0, 
	param1
	);
	ld.param.b32 	%r700, [retval0];
	} // callseq 117
	mov.b32 	%r1009, 0;
	@%p124 bra 	$L__BB0_184;
	mov.b32 	%r1007, 0;
$L__BB0_183:
	.pragma "nounroll";
	shl.b32 	%r703, %r1007, 2;
	add.s32 	%r704, %r8, %r703;
	ld.shared.f32 	%f433, [%r704];
	cvt.f64.f32 	%fd91, %f433;
	st.local.f64 	[%rd5], %fd91;
	mov.u64 	%rd158, $str$1;
	cvta.global.u64 	%rd159, %rd158;
	add.u64 	%rd160, %SP, 0;
	{ // callseq 118, 0
	.param .b64 param0;
	st.param.b64 	[param0], %rd159;
	.param .b64 param1;
	st.param.b64 	[param1], %rd160;
	.param .b32 retval0;
	call.uni (retval0), 
	vprintf, 
	(
	param0, 
	param1
	);
	ld.param.b32 	%r705, [retval0];
	} // callseq 118
	ld.shared.f32 	%f434, [%r704+4];
	cvt.f64.f32 	%fd92, %f434;
	st.local.f64 	[%rd5], %fd92;
	{ // callseq 119, 0
	.param .b64 param0;
	st.param.b64 	[param0], %rd159;
	.param .b64 param1;
	st.param.b64 	[param1], %rd160;
	.param .b32 retval0;
	call.uni (retval0), 
	vprintf, 
	(
	param0, 
	param1
	);
	ld.param.b32 	%r707, [retval0];
	} // callseq 119
	ld.shared.f32 	%f435, [%r704+8];
	cvt.f64.f32 	%fd93, %f435;
	st.local.f64 	[%rd5], %fd93;
	{ // callseq 120, 0
	.param .b64 param0;
	st.param.b64 	[param0], %rd159;
	.param .b64 param1;
	st.param.b64 	[param1], %rd160;
	.param .b32 retval0;
	call.uni (retval0), 
	vprintf, 
	(
	param0, 
	param1
	);
	ld.param.b32 	%r709, [retval0];
	} // callseq 120
	ld.shared.f32 	%f436, [%r704+12];
	cvt.f64.f32 	%fd94, %f436;
	st.local.f64 	[%rd5], %fd94;
	{ // callseq 121, 0
	.param .b64 param0;
	st.param.b64 	[param0], %rd159;
	.param .b64 param1;
	st.param.b64 	[param1], %rd160;
	.param .b32 retval0;
	call.uni (retval0), 
	vprintf, 
	(
	param0, 
	param1
	);
	ld.param.b32 	%r711, [retval0];
	} // callseq 121
	ld.shared.f32 	%f437, [%r704+16];
	cvt.f64.f32 	%fd95, %f437;
	st.local.f64 	[%rd5], %fd95;
	{ // callseq 122, 0
	.param .b64 param0;
	st.param.b64 	[param0], %rd159;
	.param .b64 param1;
	st.param.b64 	[param1], %rd160;
	.param .b32 retval0;
	call.uni (retval0), 
	vprintf, 
	(
	param0, 
	param1
	);
	ld.param.b32 	%r713, [retval0];
	} // callseq 122
	ld.shared.f32 	%f438, [%r704+20];
	cvt.f64.f32 	%fd96, %f438;
	st.local.f64 	[%rd5], %fd96;
	{ // callseq 123, 0
	.param .b64 param0;
	st.param.b64 	[param0], %rd159;
	.param .b64 param1;
	st.param.b64 	[param1], %rd160;
	.param .b32 retval0;
	call.uni (retval0), 
	vprintf, 
	(
	param0, 
	param1
	);
	ld.param.b32 	%r715, [retval0];
	} // callseq 123
	ld.shared.f32 	%f439, [%r704+24];
	cvt.f64.f32 	%fd97, %f439;
	st.local.f64 	[%rd5], %fd97;
	{ // callseq 124, 0
	.param .b64 param0;
	st.param.b64 	[param0], %rd159;
	.param .b64 param1;
	st.param.b64 	[param1], %rd160;
	.param .b32 retval0;
	call.uni (retval0), 
	vprintf, 
	(
	param0, 
	param1
	);
	ld.param.b32 	%r717, [retval0];
	} // callseq 124
	ld.shared.f32 	%f440, [%r704+28];
	cvt.f64.f32 	%fd98, %f440;
	st.local.f64 	[%rd5], %fd98;
	{ // callseq 125, 0
	.param .b64 param0;
	st.param.b64 	[param0], %rd159;
	.param .b64 param1;
	st.param.b64 	[param1], %rd160;
	.param .b32 retval0;
	call.uni (retval0), 
	vprintf, 
	(
	param0, 
	param1
	);
	ld.param.b32 	%r719, [retval0];
	} // callseq 125
	add.s32 	%r1007, %r1007, 8;
	setp.ne.s32 	%p125, %r1007, %r37;
	mov.u32 	%r1009, %r37;
	@%p125 bra 	$L__BB0_183;
$L__BB0_184:
	setp.eq.s32 	%p126, %r22, 0;
	@%p126 bra 	$L__BB0_193;
	setp.lt.u32 	%p127, %r23, 3;
	@%p127 bra 	$L__BB0_187;
	shl.b32 	%r721, %r1009, 2;
	add.s32 	%r722, %r8, %r721;
	ld.shared.f32 	%f441, [%r722];
	cvt.f64.f32 	%fd99, %f441;
	st.local.f64 	[%rd5], %fd99;
	mov.u64 	%rd161, $str$1;
	cvta.global.u64 	%rd162, %rd161;
	add.u64 	%rd163, %SP, 0;
	{ // callseq 126, 0
	.param .b64 param0;
	st.param.b64 	[param0], %rd162;
	.param .b64 param1;
	st.param.b64 	[param1], %rd163;
	.param .b32 retval0;
	call.uni (retval0), 
	vprintf, 
	(
	param0, 
	param1
	);
	ld.param.b32 	%r723, [retval0];
	} // callseq 126
	ld.shared.f32 	%f442, [%r722+4];
	cvt.f64.f32 	%fd100, %f442;
	st.local.f64 	[%rd5], %fd100;
	{ // callseq 127, 0
	.param .b64 param0;
	st.param.b64 	[param0], %rd162;
	.param .b64 param1;
	st.param.b64 	[param1], %rd163;
	.param .b32 retval0;
	call.uni (retval0), 
	vprintf, 
	(
	param0, 
	param1
	);
	ld.param.b32 	%r725, [retval0];
	} // callseq 127
	ld.shared.f32 	%f443, [%r722+8];
	cvt.f64.f32 	%fd101, %f443;
	st.local.f64 	[%rd5], %fd101;
	{ // callseq 128, 0
	.param .b64 param0;
	st.param.b64 	[param0], %rd162;
	.param .b64 param1;
	st.param.b64 	[param1], %rd163;
	.param .b32 retval0;
	call.uni (retval0), 
	vprintf, 
	(
	param0, 
	param1
	);
	ld.param.b32 	%r727, [retval0];
	} // callseq 128
	ld.shared.f32 	%f444, [%r722+12];
	cvt.f64.f32 	%fd102, %f444;
	st.local.f64 	[%rd5], %fd102;
	{ // callseq 129, 0
	.param .b64 param0;
	st.param.b64 	[param0], %rd162;
	.param .b64 param1;
	st.param.b64 	[param1], %rd163;
	.param .b32 retval0;
	call.uni (retval0), 
	vprintf, 
	(
	param0, 
	param1
	);
	ld.param.b32 	%r729, [retval0];
	} // callseq 129
	add.s32 	%r1009, %r1009, 4;
$L__BB0_187:
	setp.eq.s32 	%p128, %r24, 0;
	@%p128 bra 	$L__BB0_193;
	setp.eq.s32 	%p129, %r25, 0;
	@%p129 bra 	$L__BB0_190;
	shl.b32 	%r731, %r1009, 2;
	add.s32 	%r732, %r8, %r731;
	ld.shared.f32 	%f445, [%r732];
	cvt.f64.f32 	%fd103, %f445;
	st.local.f64 	[%rd5], %fd103;
	mov.u64 	%rd164, $str$1;
	cvta.global.u64 	%rd165, %rd164;
	add.u64 	%rd166, %SP, 0;
	{ // callseq 130, 0
	.param .b64 param0;
	st.param.b64 	[param0], %rd165;
	.param .b64 param1;
	st.param.b64 	[param1], %rd166;
	.param .b32 retval0;
	call.uni (retval0), 
	vprintf, 
	(
	param0, 
	param1
	);
	ld.param.b32 	%r733, [retval0];
	} // callseq 130
	ld.shared.f32 	%f446, [%r732+4];
	cvt.f64.f32 	%fd104, %f446;
	st.local.f64 	[%rd5], %fd104;
	{ // callseq 131, 0
	.param .b64 param0;
	st.param.b64 	[param0], %rd165;
	.param .b64 param1;
	st.param.b64 	[param1], %rd166;
	.param .b32 retval0;
	call.uni (retval0), 
	vprintf, 
	(
	param0, 
	param1
	);
	ld.param.b32 	%r735, [retval0];
	} // callseq 131
	add.s32 	%r1009, %r1009, 2;
$L__BB0_190:
	setp.eq.s32 	%p130, %r38, 0;
	@%p130 bra 	$L__BB0_193;
	shl.b32 	%r737, %r1009, 2;
	add.s32 	%r738, %r8, %r737;
	ld.shared.f32 	%f447, [%r738];
	cvt.f64.f32 	%fd105, %f447;
	st.local.f64 	[%rd5], %fd105;
	mov.u64 	%rd167, $str$1;
	cvta.global.u64 	%rd168, %rd167;
	add.u64 	%rd169, %SP, 0;
	{ // callseq 132, 0
	.param .b64 param0;
	st.param.b64 	[param0], %rd168;
	.param .b64 param1;
	st.param.b64 	[param1], %rd169;
	.param .b32 retval0;
	call.uni (retval0), 
	vprintf, 
	(
	param0, 
	param1
	);
	ld.param.b32 	%r739, [retval0];
	} // callseq 132
	bra.uni 	$L__BB0_193;
$L__BB0_192:
	st.local.u32 	[%rd5], %r966;
	mov.u64 	%rd130, $str$8;
	cvta.global.u64 	%rd131, %rd130;
	{ // callseq 93, 0
	.param .b64 param0;
	st.param.b64 	[param0], %rd131;
	.param .b64 param1;
	st.param.b64 	[param1], %rd129;
	.param .b32 retval0;
	call.uni (retval0), 
	vprintf, 
	(
	param0, 
	param1
	);
	ld.param.b32 	%r635, [retval0];
	} // callseq 93
$L__BB0_193:
	mov.u64 	%rd170, $str$3;
	cvta.global.u64 	%rd171, %rd170;
	{ // callseq 133, 0
	.param .b64 param0;
	st.param.b64 	[param0], %rd171;
	.param .b64 param1;
	st.param.b64 	[param1], 0;
	.param .b32 retval0;
	call.uni (retval0), 
	vprintf, 
	(
	param0, 
	param1
	);
	ld.param.b32 	%r741, [retval0];
	} // callseq 133
	st.local.u32 	[%rd5], %r966;
	mov.u64 	%rd172, $str$9;
	cvta.global.u64 	%rd173, %rd172;
	add.u64 	%rd174, %SP, 0;
	{ // callseq 134, 0
	.param .b64 param0;
	st.param.b64 	[param0], %rd173;
	.param .b64 param1;
	st.param.b64 	[param1], %rd174;
	.param .b32 retval0;
	call.uni (retval0), 
	vprintf, 
	(
	param0, 
	param1
	);
	ld.param.b32 	%r743, [retval0];
	} // callseq 134
	@%p109 bra 	$L__BB0_205;
	setp.lt.u32 	%p132, %r21, 7;
	mov.b32 	%r1013, 0;
	@%p132 bra 	$L__BB0_197;
	mov.b32 	%r1011, 0;
$L__BB0_196:
	.pragma "nounroll";
	shl.b32 	%r747, %r1011, 2;
	add.s32 	%r748, %r7, %r747;
	ld.shared.f32 	%f448, [%r748];
	cvt.f64.f32 	%fd106, %f448;
	st.local.f64 	[%rd5], %fd106;
	mov.u64 	%rd175, $str$1;
	cvta.global.u64 	%rd176, %rd175;
	add.u64 	%rd177, %SP, 0;
	{ // callseq 135, 0
	.param .b64 param0;
	st.param.b64 	[param0], %rd176;
	.param .b64 param1;
	st.param.b64 	[param1], %rd177;
	.param .b32 retval0;
	call.uni (retval0), 
	vprintf, 
	(
	param0, 
	param1
	);
	ld.param.b32 	%r749, [retval0];
	} // callseq 135
	ld.shared.f32 	%f449, [%r748+4];
	cvt.f64.f32 	%fd107, %f449;
	st.local.f64 	[%rd5], %fd107;
	{ // callseq 136, 0
	.param .b64 param0;
	st.param.b64 	[param0], %rd176;
	.param .b64 param1;
	st.param.b64 	[param1], %rd177;
	.param .b32 retval0;
	call.uni (retval0), 
	vprintf, 
	(
	param0, 
	param1
	);
	ld.param.b32 	%r751, [retval0];
	} // callseq 136
	ld.shared.f32 	%f450, [%r748+8];
	cvt.f64.f32 	%fd108, %f450;
	st.local.f64 	[%rd5], %fd108;
	{ // callseq 137, 0
	.param .b64 param0;
	st.param.b64 	[param0], %rd176;
	.param .b64 param1;
	st.param.b64 	[param1], %rd177;
	.param .b32 retval0;
	call.uni (retval0), 
	vprintf, 
	(
	param0, 
	param1
	);
	ld.param.b32 	%r753, [retval0];
	} // callseq 137
	ld.shared.f32 	%f451, [%r748+12];
	cvt.f64.f32 	%fd109, %f451;
	st.local.f64 	[%rd5], %fd109;
	{ // callseq 138, 0
	.param .b64 param0;
	st.param.b64 	[param0], %rd176;
	.param .b64 param1;
	st.param.b64 	[param1], %rd177;
	.param .b32 retval0;
	call.uni (retval0), 
	vprintf, 
	(
	param0, 
	param1
	);
	ld.param.b32 	%r755, [retval0];
	} // callseq 138
	ld.shared.f32 	%f452, [%r748+16];
	cvt.f64.f32 	%fd110, %f452;
	st.local.f64 	[%rd5], %fd110;
	{ // callseq 139, 0
	.param .b64 param0;
	st.param.b64 	[param0], %rd176;
	.param .b64 param1;
	st.param.b64 	[param1], %rd177;
	.param .b32 retval0;
	call.uni (retval0), 
	vprintf, 
	(
	param0, 
	param1
	);
	ld.param.b32 	%r757, [retval0];
	} // callseq 139
	ld.shared.f32 	%f453, [%r748+20];
	cvt.f64.f32 	%fd111, %f453;
	st.local.f64 	[%rd5], %fd111;
	{ // callseq 140, 0
	.param .b64 param0;
	st.param.b64 	[param0], %rd176;
	.param .b64 param1;
	st.param.b64 	[param1], %rd177;
	.param .b32 retval0;
	call.uni (retval0), 
	vprintf, 
	(
	param0, 
	param1
	);
	ld.param.b32 	%r759, [retval0];
	} // callseq 140
	ld.shared.f32 	%f454, [%r748+24];
	cvt.f64.f32 	%fd112, %f454;
	st.local.f64 	[%rd5], %fd112;
	{ // callseq 141, 0
	.param .b64 param0;
	st.param.b64 	[param0], %rd176;
	.param .b64 param1;
	st.param.b64 	[param1], %rd177;
	.param .b32 retval0;
	call.uni (retval0), 
	vprintf, 
	(
	param0, 
	param1
	);
	ld.param.b32 	%r761, [retval0];
	} // callseq 141
	ld.shared.f32 	%f455, [%r748+28];
	cvt.f64.f32 	%fd113, %f455;
	st.local.f64 	[%rd5], %fd113;
	{ // callseq 142, 0
	.param .b64 param0;
	st.param.b64 	[param0], %rd176;
	.param .b64 param1;
	st.param.b64 	[param1], %rd177;
	.param .b32 retval0;
	call.uni (retval0), 
	vprintf, 
	(
	param0, 
	param1
	);
	ld.param.b32 	%r763, [retval0];
	} // callseq 142
	add.s32 	%r1011, %r1011, 8;
	setp.ne.s32 	%p133, %r1011, %r37;
	mov.u32 	%r1013, %r37;
	@%p133 bra 	$L__BB0_196;
$L__BB0_197:
	setp.eq.s32 	%p134, %r22, 0;
	@%p134 bra 	$L__BB0_205;
	setp.lt.u32 	%p135, %r23, 3;
	@%p135 bra 	$L__BB0_200;
	shl.b32 	%r765, %r1013, 2;
	add.s32 	%r766, %r7, %r765;
	ld.shared.f32 	%f456, [%r766];
	cvt.f64.f32 	%fd114, %f456;
	st.local.f64 	[%rd5], %fd114;
	mov.u64 	%rd178, $str$1;
	cvta.global.u64 	%rd179, %rd178;
	add.u64 	%rd180, %SP, 0;
	{ // callseq 143, 0
	.param .b64 param0;
	st.param.b64 	[param0], %rd179;
	.param .b64 param1;
	st.param.b64 	[param1], %rd180;
	.param .b32 retval0;
	call.uni (retval0), 
	vprintf, 
	(
	param0, 
	param1
	);
	ld.param.b32 	%r767, [retval0];
	} // callseq 143
	ld.shared.f32 	%f457, [%r766+4];
	cvt.f64.f32 	%fd115, %f457;
	st.local.f64 	[%rd5], %fd115;
	{ // callseq 144, 0
	.param .b64 param0;
	st.param.b64 	[param0], %rd179;
	.param .b64 param1;
	st.param.b64 	[param1], %rd180;
	.param .b32 retval0;
	call.uni (retval0), 
	vprintf, 
	(
	param0, 
	param1
	);
	ld.param.b32 	%r769, [retval0];
	} // callseq 144
	ld.shared.f32 	%f458, [%r766+8];
	cvt.f64.f32 	%fd116, %f458;
	st.local.f64 	[%rd5], %fd116;
	{ // callseq 145, 0
	.param .b64 param0;
	st.param.b64 	[param0], %rd179;
	.param .b64 param1;
	st.param.b64 	[param1], %rd180;
	.param .b32 retval0;
	call.uni (retval0), 
	vprintf, 
	(
	param0, 
	param1
	);
	ld.param.b32 	%r771, [retval0];
	} // callseq 145
	ld.shared.f32 	%f459, [%r766+12];
	cvt.f64.f32 	%fd117, %f459;
	st.local.f64 	[%rd5], %fd117;
	{ // callseq 146, 0
	.param .b64 param0;
	st.param.b64 	[param0], %rd179;
	.param .b64 param1;
	st.param.b64 	[param1], %rd180;
	.param .b32 retval0;
	call.uni (retval0), 
	vprintf, 
	(
	param0, 
	param1
	);
	ld.param.b32 	%r773, [retval0];
	} // callseq 146
	add.s32 	%r1013, %r1013, 4;
$L__BB0_200:
	setp.eq.s32 	%p136, %r24, 0;
	@%p136 bra 	$L__BB0_205;
	setp.eq.s32 	%p137, %r25, 0;
	@%p137 bra 	$L__BB0_203;
	shl.b32 	%r775, %r1013, 2;
	add.s32 	%r776, %r7, %r775;
	ld.shared.f32 	%f460, [%r776];
	cvt.f64.f32 	%fd118, %f460;
	st.local.f64 	[%rd5], %fd118;
	mov.u64 	%rd181, $str$1;
	cvta.global.u64 	%rd182, %rd181;
	add.u64 	%rd183, %SP, 0;
	{ // callseq 147, 0
	.param .b64 param0;
	st.param.b64 	[param0], %rd182;
	.param .b64 param1;
	st.param.b64 	[param1], %rd183;
	.param .b32 retval0;
	call.uni (retval0), 
	vprintf, 
	(
	param0, 
	param1
	);
	ld.param.b32 	%r777, [retval0];
	} // callseq 147
	ld.shared.f32 	%f461, [%r776+4];
	cvt.f64.f32 	%fd119, %f461;
	st.local.f64 	[%rd5], %fd119;
	{ // callseq 148, 0
	.param .b64 param0;
	st.param.b64 	[param0], %rd182;
	.param .b64 param1;
	st.param.b64 	[param1], %rd183;
	.param .b32 retval0;
	call.uni (retval0), 
	vprintf, 
	(
	param0, 
	param1
	);
	ld.param.b32 	%r779, [retval0];
	} // callseq 148
	add.s32 	%r1013, %r1013, 2;
$L__BB0_203:
	setp.eq.s32 	%p138, %r38, 0;
	@%p138 bra 	$L__BB0_205;
	shl.b32 	%r781, %r1013, 2;
	add.s32 	%r782, %r7, %r781;
	ld.shared.f32 	%f462, [%r782];
	cvt.f64.f32 	%fd120, %f462;
	st.local.f64 	[%rd5], %fd120;
	mov.u64 	%rd184, $str$1;
	cvta.global.u64 	%rd185, %rd184;
	add.u64 	%rd186, %SP, 0;
	{ // callseq 149, 0
	.param .b64 param0;
	st.param.b64 	[param0], %rd185;
	.param .b64 param1;
	st.param.b64 	[param1], %rd186;
	.param .b32 retval0;
	call.uni (retval0), 
	vprintf, 
	(
	param0, 
	param1
	);
	ld.param.b32 	%r783, [retval0];
	} // callseq 149
$L__BB0_205:
	mov.u64 	%rd187, $str$3;
	cvta.global.u64 	%rd188, %rd187;
	{ // callseq 150, 0
	.param .b64 param0;
	st.param.b64 	[param0], %rd188;
	.param .b64 param1;
	st.param.b64 	[param1], 0;
	.param .b32 retval0;
	call.uni (retval0), 
	vprintf, 
	(
	param0, 
	param1
	);
	ld.param.b32 	%r785, [retval0];
	} // callseq 150
$L__BB0_206:
	@%p92 bra 	$L__BB0_235;
	setp.eq.f32 	%p140, %f13, 0fFF800000;
	mov.f32 	%f676, 0f3F800000;
	@%p140 bra 	$L__BB0_209;
	ld.shared.f32 	%f464, [%r12];
	sub.f32 	%f465, %f464, %f13;
	fma.rn.f32 	%f466, %f465, 0f3BBB989D, 0f3F000000;
	cvt.sat.f32.f32 	%f467, %f466;
	mov.f32 	%f468, 0f4B400001;
	mov.f32 	%f469, 0f437C0000;
	fma.rm.f32 	%f470, %f467, %f469, %f468;
	add.f32 	%f471, %f470, 0fCB40007F;
	neg.f32 	%f472, %f471;
	fma.rn.f32 	%f473, %f465, 0f3FB8AA3B, %f472;
	fma.rn.f32 	%f474, %f465, 0f32A57060, %f473;
	mov.b32 	%r787, %f470;
	shl.b32 	%r788, %r787, 23;
	mov.b32 	%f475, %r788;
	ex2.approx.ftz.f32 	%f476, %f474;
	mul.f32 	%f676, %f476, %f475;
$L__BB0_209:
	@%p33 bra 	$L__BB0_235;
	@%p59 bra 	$L__BB0_224;
	mov.b32 	%r1015, 0;
$L__BB0_212:
	setp.lt.u32 	%p150, %r30, 7;
	mov.f32 	%f684, 0f00000000;
	mov.b32 	%r1018, 0;
	@%p150 bra 	$L__BB0_215;
	mov.f32 	%f684, 0f00000000;
	mov.b32 	%r1016, 0;
$L__BB0_214:
	.pragma "nounroll";
	add.s32 	%r806, %r1016, %r15;
	shl.b32 	%r807, %r806, 2;
	add.s32 	%r808, %r5, %r807;
	ld.shared.f32 	%f510, [%r808];
	mad.lo.s32 	%r809, %r1016, %r218, %r1015;
	shl.b32 	%r810, %r809, 2;
	add.s32 	%r811, %r4, %r810;
	ld.shared.f32 	%f511, [%r811];
	fma.rn.f32 	%f512, %f510, %f511, %f684;
	ld.shared.f32 	%f513, [%r808+4];
	shl.b32 	%r812, %r218, 2;
	add.s32 	%r813, %r811, %r812;
	ld.shared.f32 	%f514, [%r813];
	fma.rn.f32 	%f515, %f513, %f514, %f512;
	ld.shared.f32 	%f516, [%r808+8];
	add.s32 	%r814, %r813, %r812;
	ld.shared.f32 	%f517, [%r814];
	fma.rn.f32 	%f518, %f516, %f517, %f515;
	ld.shared.f32 	%f519, [%r808+12];
	add.s32 	%r815, %r814, %r812;
	ld.shared.f32 	%f520, [%r815];
	fma.rn.f32 	%f521, %f519, %f520, %f518;
	ld.shared.f32 	%f522, [%r808+16];
	add.s32 	%r816, %r815, %r812;
	ld.shared.f32 	%f523, [%r816];
	fma.rn.f32 	%f524, %f522, %f523, %f521;
	ld.shared.f32 	%f525, [%r808+20];
	add.s32 	%r817, %r816, %r812;
	ld.shared.f32 	%f526, [%r817];
	fma.rn.f32 	%f527, %f525, %f526, %f524;
	ld.shared.f32 	%f528, [%r808+24];
	add.s32 	%r818, %r817, %r812;
	ld.shared.f32 	%f529, [%r818];
	fma.rn.f32 	%f530, %f528, %f529, %f527;
	ld.shared.f32 	%f531, [%r808+28];
	add.s32 	%r819, %r818, %r812;
	ld.shared.f32 	%f532, [%r819];
	fma.rn.f32 	%f684, %f531, %f532, %f530;
	add.s32 	%r1016, %r1016, 8;
	setp.ne.s32 	%p151, %r1016, %r42;
	mov.u32 	%r1018, %r42;
	@%p151 bra 	$L__BB0_214;
$L__BB0_215:
	setp.eq.s32 	%p152, %r31, 0;
	@%p152 bra 	$L__BB0_223;
	setp.lt.u32 	%p153, %r32, 3;
	@%p153 bra 	$L__BB0_218;
	add.s32 	%r820, %r1018, %r15;
	shl.b32 	%r821, %r820, 2;
	add.s32 	%r822, %r5, %r821;
	ld.shared.f32 	%f534, [%r822];
	mad.lo.s32 	%r823, %r1018, %r218, %r1015;
	shl.b32 	%r824, %r823, 2;
	add.s32 	%r825, %r4, %r824;
	ld.shared.f32 	%f535, [%r825];
	fma.rn.f32 	%f536, %f534, %f535, %f684;
	ld.shared.f32 	%f537, [%r822+4];
	shl.b32 	%r826, %r218, 2;
	add.s32 	%r827, %r825, %r826;
	ld.shared.f32 	%f538, [%r827];
	fma.rn.f32 	%f539, %f537, %f538, %f536;
	ld.shared.f32 	%f540, [%r822+8];
	add.s32 	%r828, %r827, %r826;
	ld.shared.f32 	%f541, [%r828];
	fma.rn.f32 	%f542, %f540, %f541, %f539;
	ld.shared.f32 	%f543, [%r822+12];
	add.s32 	%r829, %r828, %r826;
	ld.shared.f32 	%f544, [%r829];
	fma.rn.f32 	%f684, %f543, %f544, %f542;
	add.s32 	%r1018, %r1018, 4;
$L__BB0_218:
	setp.eq.s32 	%p154, %r33, 0;
	@%p154 bra 	$L__BB0_223;
	setp.eq.s32 	%p155, %r34, 0;
	@%p155 bra 	$L__BB0_221;
	add.s32 	%r830, %r1018, %r15;
	shl.b32 	%r831, %r830, 2;
	add.s32 	%r832, %r5, %r831;
	ld.shared.f32 	%f546, [%r832];
	mad.lo.s32 	%r833, %r1018, %r218, %r1015;
	shl.b32 	%r834, %r833, 2;
	add.s32 	%r835, %r4, %r834;
	ld.shared.f32 	%f547, [%r835];
	fma.rn.f32 	%f548, %f546, %f547, %f684;
	ld.shared.f32 	%f549, [%r832+4];
	shl.b32 	%r836, %r218, 2;
	add.s32 	%r837, %r835, %r836;
	ld.shared.f32 	%f550, [%r837];
	fma.rn.f32 	%f684, %f549, %f550, %f548;
	add.s32 	%r1018, %r1018, 2;
$L__BB0_221:
	setp.eq.s32 	%p156, %r43, 0;
	@%p156 bra 	$L__BB0_223;
	add.s32 	%r838, %r1018, %r15;
	shl.b32 	%r839, %r838, 2;
	add.s32 	%r840, %r5, %r839;
	ld.shared.f32 	%f551, [%r840];
	mad.lo.s32 	%r841, %r1018, %r218, %r1015;
	shl.b32 	%r842, %r841, 2;
	add.s32 	%r843, %r4, %r842;
	ld.shared.f32 	%f552, [%r843];
	fma.rn.f32 	%f684, %f551, %f552, %f684;
$L__BB0_223:
	add.s32 	%r844, %r1015, %r10;
	shl.b32 	%r845, %r844, 2;
	add.s32 	%r846, %r6, %r845;
	ld.shared.f32 	%f553, [%r846];
	fma.rn.f32 	%f554, %f676, %f553, %f684;
	st.shared.f32 	[%r846], %f554;
	add.s32 	%r1015, %r1015, 1;
	setp.eq.s32 	%p157, %r1015, %r218;
	@%p157 bra 	$L__BB0_235;
	bra.uni 	$L__BB0_212;
$L__BB0_224:
	setp.lt.u32 	%p143, %r17, 7;
	mov.b32 	%r1022, 0;
	@%p143 bra 	$L__BB0_227;
	mov.b32 	%r1020, 0;
$L__BB0_226:
	.pragma "nounroll";
	add.s32 	%r791, %r1020, %r10;
	shl.b32 	%r792, %r791, 2;
	add.s32 	%r793, %r6, %r792;
	ld.shared.f32 	%f477, [%r793];
	fma.rn.f32 	%f478, %f676, %f477, 0f00000000;
	st.shared.f32 	[%r793], %f478;
	ld.shared.f32 	%f479, [%r793+4];
	fma.rn.f32 	%f480, %f676, %f479, 0f00000000;
	st.shared.f32 	[%r793+4], %f480;
	ld.shared.f32 	%f481, [%r793+8];
	fma.rn.f32 	%f482, %f676, %f481, 0f00000000;
	st.shared.f32 	[%r793+8], %f482;
	ld.shared.f32 	%f483, [%r793+12];
	fma.rn.f32 	%f484, %f676, %f483, 0f00000000;
	st.shared.f32 	[%r793+12], %f484;
	ld.shared.f32 	%f485, [%r793+16];
	fma.rn.f32 	%f486, %f676, %f485, 0f00000000;
	st.shared.f32 	[%r793+16], %f486;
	ld.shared.f32 	%f487, [%r793+20];
	fma.rn.f32 	%f488, %f676, %f487, 0f00000000;
	st.shared.f32 	[%r793+20], %f488;
	ld.shared.f32 	%f489, [%r793+24];
	fma.rn.f32 	%f490, %f676, %f489, 0f00000000;
	st.shared.f32 	[%r793+24], %f490;
	ld.shared.f32 	%f491, [%r793+28];
	fma.rn.f32 	%f492, %f676, %f491, 0f00000000;
	st.shared.f32 	[%r793+28], %f492;
	add.s32 	%r1020, %r1020, 8;
	setp.ne.s32 	%p144, %r1020, %r39;
	mov.u32 	%r1022, %r39;
	@%p144 bra 	$L__BB0_226;
$L__BB0_227:
	setp.eq.s32 	%p145, %r19, 0;
	@%p145 bra 	$L__BB0_235;
	setp.lt.u32 	%p146, %r20, 3;
	@%p146 bra 	$L__BB0_230;
	add.s32 	%r794, %r1022, %r10;
	shl.b32 	%r795, %r794, 2;
	add.s32 	%r796, %r6, %r795;
	ld.shared.f32 	%f493, [%r796];
	fma.rn.f32 	%f494, %f676, %f493, 0f00000000;
	st.shared.f32 	[%r796], %f494;
	ld.shared.f32 	%f495, [%r796+4];
	fma.rn.f32 	%f496, %f676, %f495, 0f00000000;
	st.shared.f32 	[%r796+4], %f496;
	ld.shared.f32 	%f497, [%r796+8];
	fma.rn.f32 	%f498, %f676, %f497, 0f00000000;
	st.shared.f32 	[%r796+8], %f498;
	ld.shared.f32 	%f499, [%r796+12];
	fma.rn.f32 	%f500, %f676, %f499, 0f00000000;
	st.shared.f32 	[%r796+12], %f500;
	add.s32 	%r1022, %r1022, 4;
$L__BB0_230:
	setp.eq.s32 	%p147, %r26, 0;
	@%p147 bra 	$L__BB0_235;
	setp.eq.s32 	%p148, %r27, 0;
	@%p148 bra 	$L__BB0_233;
	add.s32 	%r797, %r1022, %r10;
	shl.b32 	%r798, %r797, 2;
	add.s32 	%r799, %r6, %r798;
	ld.shared.f32 	%f501, [%r799];
	fma.rn.f32 	%f502, %f676, %f501, 0f00000000;
	st.shared.f32 	[%r799], %f502;
	ld.shared.f32 	%f503, [%r799+4];
	fma.rn.f32 	%f504, %f676, %f503, 0f00000000;
	st.shared.f32 	[%r799+4], %f504;
	add.s32 	%r1022, %r1022, 2;
$L__BB0_233:
	setp.eq.s32 	%p149, %r40, 0;
	@%p149 bra 	$L__BB0_235;
	add.s32 	%r800, %r1022, %r10;
	shl.b32 	%r801, %r800, 2;
	add.s32 	%r802, %r6, %r801;
	ld.shared.f32 	%f505, [%r802];
	fma.rn.f32 	%f506, %f676, %f505, 0f00000000;
	st.shared.f32 	[%r802], %f506;
$L__BB0_235:
	bar.sync 	0;
	@%p41 bra 	$L__BB0_259;
	setp.lt.s32 	%p159, %r219, 1;
	st.local.u32 	[%rd5], %r966;
	mov.u64 	%rd189, $str$10;
	cvta.global.u64 	%rd190, %rd189;
	add.u64 	%rd191, %SP, 0;
	{ // callseq 151, 0
	.param .b64 param0;
	st.param.b64 	[param0], %rd190;
	.param .b64 param1;
	st.param.b64 	[param1], %rd191;
	.param .b32 retval0;
	call.uni (retval0), 
	vprintf, 
	(
	param0, 
	param1
	);
	ld.param.b32 	%r847, [retval0];
	} // callseq 151
	@%p159 bra 	$L__BB0_258;
	@%p33 bra 	$L__BB0_251;
	mov.b32 	%r1024, 0;
$L__BB0_239:
	setp.lt.u32 	%p166, %r17, 7;
	mul.lo.s32 	%r189, %r1024, %r218;
	mov.b32 	%r1027, 0;
	@%p166 bra 	$L__BB0_242;
	mov.b32 	%r1025, 0;
$L__BB0_241:
	.pragma "nounroll";
	add.s32 	%r867, %r1025, %r189;
	shl.b32 	%r868, %r867, 2;
	add.s32 	%r869, %r6, %r868;
	ld.shared.f32 	%f555, [%r869];
	cvt.f64.f32 	%fd121, %f555;
	st.local.f64 	[%rd5], %fd121;
	mov.u64 	%rd200, $str$1;
	cvta.global.u64 	%rd201, %rd200;
	add.u64 	%rd202, %SP, 0;
	{ // callseq 159, 0
	.param .b64 param0;
	st.param.b64 	[param0], %rd201;
	.param .b64 param1;
	st.param.b64 	[param1], %rd202;
	.param .b32 retval0;
	call.uni (retval0), 
	vprintf, 
	(
	param0, 
	param1
	);
	ld.param.b32 	%r870, [retval0];
	} // callseq 159
	ld.shared.f32 	%f556, [%r869+4];
	cvt.f64.f32 	%fd122, %f556;
	st.local.f64 	[%rd5], %fd122;
	{ // callseq 160, 0
	.param .b64 param0;
	st.param.b64 	[param0], %rd201;
	.param .b64 param1;
	st.param.b64 	[param1], %rd202;
	.param .b32 retval0;
	call.uni (retval0), 
	vprintf, 
	(
	param0, 
	param1
	);
	ld.param.b32 	%r872, [retval0];
	} // callseq 160
	ld.shared.f32 	%f557, [%r869+8];
	cvt.f64.f32 	%fd123, %f557;
	st.local.f64 	[%rd5], %fd123;
	{ // callseq 161, 0
	.param .b64 param0;
	st.param.b64 	[param0], %rd201;
	.param .b64 param1;
	st.param.b64 	[param1], %rd202;
	.param .b32 retval0;
	call.uni (retval0), 
	vprintf, 
	(
	param0, 
	param1
	);
	ld.param.b32 	%r874, [retval0];
	} // callseq 161
	ld.shared.f32 	%f558, [%r869+12];
	cvt.f64.f32 	%fd124, %f558;
	st.local.f64 	[%rd5], %fd124;
	{ // callseq 162, 0
	.param .b64 param0;
	st.param.b64 	[param0], %rd201;
	.param .b64 param1;
	st.param.b64 	[param1], %rd202;
	.param .b32 retval0;
	call.uni (retval0), 
	vprintf, 
	(
	param0, 
	param1
	);
	ld.param.b32 	%r876, [retval0];
	} // callseq 162
	ld.shared.f32 	%f559, [%r869+16];
	cvt.f64.f32 	%fd125, %f559;
	st.local.f64 	[%rd5], %fd125;
	{ // callseq 163, 0
	.param .b64 param0;
	st.param.b64 	[param0], %rd201;
	.param .b64 param1;
	st.param.b64 	[param1], %rd202;
	.param .b32 retval0;
	call.uni (retval0), 
	vprintf, 
	(
	param0, 
	param1
	);
	ld.param.b32 	%r878, [retval0];
	} // callseq 163
	ld.shared.f32 	%f560, [%r869+20];
	cvt.f64.f32 	%fd126, %f560;
	st.local.f64 	[%rd5], %fd126;
	{ // callseq 164, 0
	.param .b64 param0;
	st.param.b64 	[param0], %rd201;
	.param .b64 param1;
	st.param.b64 	[param1], %rd202;
	.param .b32 retval0;
	call.uni (retval0), 
	vprintf, 
	(
	param0, 
	param1
	);
	ld.param.b32 	%r880, [retval0];
	} // callseq 164
	ld.shared.f32 	%f561, [%r869+24];
	cvt.f64.f32 	%fd127, %f561;
	st.local.f64 	[%rd5], %fd127;
	{ // callseq 165, 0
	.param .b64 param0;
	st.param.b64 	[param0], %rd201;
	.param .b64 param1;
	st.param.b64 	[param1], %rd202;
	.param .b32 retval0;
	call.uni (retval0), 
	vprintf, 
	(
	param0, 
	param1
	);
	ld.param.b32 	%r882, [retval0];
	} // callseq 165
	ld.shared.f32 	%f562, [%r869+28];
	cvt.f64.f32 	%fd128, %f562;
	st.local.f64 	[%rd5], %fd128;
	{ // callseq 166, 0
	.param .b64 param0;
	st.param.b64 	[param0], %rd201;
	.param .b64 param1;
	st.param.b64 	[param1], %rd202;
	.param .b32 retval0;
	call.uni (retval0), 
	vprintf, 
	(
	param0, 
	param1
	);
	ld.param.b32 	%r884, [retval0];
	} // callseq 166
	add.s32 	%r1025, %r1025, 8;
	setp.eq.s32 	%p167, %r1025, %r39;
	mov.u32 	%r1027, %r39;
	@%p167 bra 	$L__BB0_242;
	bra.uni 	$L__BB0_241;
$L__BB0_242:
	setp.eq.s32 	%p168, %r19, 0;
	@%p168 bra 	$L__BB0_250;
	setp.lt.u32 	%p169, %r20, 3;
	@%p169 bra 	$L__BB0_245;
	add.s32 	%r886, %r1027, %r189;
	shl.b32 	%r887, %r886, 2;
	add.s32 	%r888, %r6, %r887;
	ld.shared.f32 	%f563, [%r888];
	cvt.f64.f32 	%fd129, %f563;
	st.local.f64 	[%rd5], %fd129;
	mov.u64 	%rd203, $str$1;
	cvta.global.u64 	%rd204, %rd203;
	add.u64 	%rd205, %SP, 0;
	{ // callseq 167, 0
	.param .b64 param0;
	st.param.b64 	[param0], %rd204;
	.param .b64 param1;
	st.param.b64 	[param1], %rd205;
	.param .b32 retval0;
	call.uni (retval0), 
	vprintf, 
	(
	param0, 
	param1
	);
	ld.param.b32 	%r889, [retval0];
	} // callseq 167
	ld.shared.f32 	%f564, [%r888+4];
	cvt.f64.f32 	%fd130, %f564;
	st.local.f64 	[%rd5], %fd130;
	{ // callseq 168, 0
	.param .b64 param0;
	st.param.b64 	[param0], %rd204;
	.param .b64 param1;
	st.param.b64 	[param1], %rd205;
	.param .b32 retval0;
	call.uni (retval0), 
	vprintf, 
	(
	param0, 
	param1
	);
	ld.param.b32 	%r891, [retval0];
	} // callseq 168
	ld.shared.f32 	%f565, [%r888+8];
	cvt.f64.f32 	%fd131, %f565;
	st.local.f64 	[%rd5], %fd131;
	{ // callseq 169, 0
	.param .b64 param0;
	st.param.b64 	[param0], %rd204;
	.param .b64 param1;
	st.param.b64 	[param1], %rd205;
	.param .b32 retval0;
	call.uni (retval0), 
	vprintf, 
	(
	param0, 
	param1
	);
	ld.param.b32 	%r893, [retval0];
	} // callseq 169
	ld.shared.f32 	%f566, [%r888+12];
	cvt.f64.f32 	%fd132, %f566;
	st.local.f64 	[%rd5], %fd132;
	{ // callseq 170, 0
	.param .b64 param0;
	st.param.b64 	[param0], %rd204;
	.param .b64 param1;
	st.param.b64 	[param1], %rd205;
	.param .b32 retval0;
	call.uni (retval0), 
	vprintf, 
	(
	param0, 
	param1
	);
	ld.param.b32 	%r895, [retval0];
	} // callseq 170
	add.s32 	%r1027, %r1027, 4;
$L__BB0_245:
	setp.eq.s32 	%p170, %r26, 0;
	@%p170 bra 	$L__BB0_250;
	setp.eq.s32 	%p171, %r27, 0;
	@%p171 bra 	$L__BB0_248;
	add.s32 	%r897, %r1027, %r189;
	shl.b32 	%r898, %r897, 2;
	add.s32 	%r899, %r6, %r898;
	ld.shared.f32 	%f567, [%r899];
	cvt.f64.f32 	%fd133, %f567;
	st.local.f64 	[%rd5], %fd133;
	mov.u64 	%rd206, $str$1;
	cvta.global.u64 	%rd207, %rd206;
	add.u64 	%rd208, %SP, 0;
	{ // callseq 171, 0
	.param .b64 param0;
	st.param.b64 	[param0], %rd207;
	.param .b64 param1;
	st.param.b64 	[param1], %rd208;
	.param .b32 retval0;
	call.uni (retval0), 
	vprintf, 
	(
	param0, 
	param1
	);
	ld.param.b32 	%r900, [retval0];
	} // callseq 171
	ld.shared.f32 	%f568, [%r899+4];
	cvt.f64.f32 	%fd134, %f568;
	st.local.f64 	[%rd5], %fd134;
	{ // callseq 172, 0
	.param .b64 param0;
	st.param.b64 	[param0], %rd207;
	.param .b64 param1;
	st.param.b64 	[param1], %rd208;
	.param .b32 retval0;
	call.uni (retval0), 
	vprintf, 
	(
	param0, 
	param1
	);
	ld.param.b32 	%r902, [retval0];
	} // callseq 172
	add.s32 	%r1027, %r1027, 2;
$L__BB0_248:
	setp.eq.s32 	%p172, %r40, 0;
	@%p172 bra 	$L__BB0_250;
	add.s32 	%r904, %r1027, %r189;
	shl.b32 	%r905, %r904, 2;
	add.s32 	%r906, %r6, %r905;
	ld.shared.f32 	%f569, [%r906];
	cvt.f64.f32 	%fd135, %f569;
	st.local.f64 	[%rd5], %fd135;
	mov.u64 	%rd209, $str$1;
	cvta.global.u64 	%rd210, %rd209;
	add.u64 	%rd211, %SP, 0;
	{ // callseq 173, 0
	.param .b64 param0;
	st.param.b64 	[param0], %rd210;
	.param .b64 param1;
	st.param.b64 	[param1], %rd211;
	.param .b32 retval0;
	call.uni (retval0), 
	vprintf, 
	(
	param0, 
	param1
	);
	ld.param.b32 	%r907, [retval0];
	} // callseq 173
$L__BB0_250:
	mov.u64 	%rd212, $str$3;
	cvta.global.u64 	%rd213, %rd212;
	{ // callseq 174, 0
	.param .b64 param0;
	st.param.b64 	[param0], %rd213;
	.param .b64 param1;
	st.param.b64 	[param1], 0;
	.param .b32 retval0;
	call.uni (retval0), 
	vprintf, 
	(
	param0, 
	param1
	);
	ld.param.b32 	%r909, [retval0];
	} // callseq 174
	add.s32 	%r1024, %r1024, 1;
	setp.eq.s32 	%p173, %r1024, %r219;
	@%p173 bra 	$L__BB0_258;
	bra.uni 	$L__BB0_239;
$L__BB0_251:
	setp.lt.u32 	%p161, %r21, 3;
	@%p161 bra 	$L__BB0_254;
	mov.b32 	%r1029, 0;
$L__BB0_253:
	mov.u64 	%rd192, $str$3;
	cvta.global.u64 	%rd193, %rd192;
	{ // callseq 152, 0
	.param .b64 param0;
	st.param.b64 	[param0], %rd193;
	.param .b64 param1;
	st.param.b64 	[param1], 0;
	.param .b32 retval0;
	call.uni (retval0), 
	vprintf, 
	(
	param0, 
	param1
	);
	ld.param.b32 	%r850, [retval0];
	} // callseq 152
	{ // callseq 153, 0
	.param .b64 param0;
	st.param.b64 	[param0], %rd193;
	.param .b64 param1;
	st.param.b64 	[param1], 0;
	.param .b32 retval0;
	call.uni (retval0), 
	vprintf, 
	(
	param0, 
	param1
	);
	ld.param.b32 	%r852, [retval0];
	} // callseq 153
	{ // callseq 154, 0
	.param .b64 param0;
	st.param.b64 	[param0], %rd193;
	.param .b64 param1;
	st.param.b64 	[param1], 0;
	.param .b32 retval0;
	call.uni (retval0), 
	vprintf, 
	(
	param0, 
	param1
	);
	ld.param.b32 	%r854, [retval0];
	} // callseq 154
	{ // callseq 155, 0
	.param .b64 param0;
	st.param.b64 	[param0], %rd193;
	.param .b64 param1;
	st.param.b64 	[param1], 0;
	.param .b32 retval0;
	call.uni (retval0), 
	vprintf, 
	(
	param0, 
	param1
	);
	ld.param.b32 	%r856, [retval0];
	} // callseq 155
	add.s32 	%r1029, %r1029, 4;
	setp.ne.s32 	%p162, %r1029, %r44;
	@%p162 bra 	$L__BB0_253;
$L__BB0_254:
	setp.eq.s32 	%p163, %r24, 0;
	@%p163 bra 	$L__BB0_258;
	setp.eq.s32 	%p164, %r24, 1;
	mov.u64 	%rd194, $str$3;
	cvta.global.u64 	%rd195, %rd194;
	{ // callseq 156, 0
	.param .b64 param0;
	st.param.b64 	[param0], %rd195;
	.param .b64 param1;
	st.param.b64 	[param1], 0;
	.param .b32 retval0;
	call.uni (retval0), 
	vprintf, 
	(
	param0, 
	param1
	);
	ld.param.b32 	%r858, [retval0];
	} // callseq 156
	@%p164 bra 	$L__BB0_258;
	setp.eq.s32 	%p165, %r24, 2;
	cvta.global.u64 	%rd197, %rd194;
	{ // callseq 157, 0
	.param .b64 param0;
	st.param.b64 	[param0], %rd197;
	.param .b64 param1;
	st.param.b64 	[param1], 0;
	.param .b32 retval0;
	call.uni (retval0), 
	vprintf, 
	(
	param0, 
	param1
	);
	ld.param.b32 	%r860, [retval0];
	} // callseq 157
	@%p165 bra 	$L__BB0_258;
	cvta.global.u64 	%rd199, %rd194;
	{ // callseq 158, 0
	.param .b64 param0;
	st.param.b64 	[param0], %rd199;
	.param .b64 param1;
	st.param.b64 	[param1], 0;
	.param .b32 retval0;
	call.uni (retval0), 
	vprintf, 
	(
	param0, 
	param1
	);
	ld.param.b32 	%r862, [retval0];
	} // callseq 158
$L__BB0_258:
	mov.u64 	%rd214, $str$3;
	cvta.global.u64 	%rd215, %rd214;
	{ // callseq 175, 0
	.param .b64 param0;
	st.param.b64 	[param0], %rd215;
	.param .b64 param1;
	st.param.b64 	[param1], 0;
	.param .b32 retval0;
	call.uni (retval0), 
	vprintf, 
	(
	param0, 
	param1
	);
	ld.param.b32 	%r911, [retval0];
	} // callseq 175
$L__BB0_259:
	add.s32 	%r966, %r966, 1;
	setp.ne.s32 	%p174, %r966, %r222;
	@%p174 bra 	$L__BB0_46;
$L__BB0_260:
	setp.ge.s32 	%p175, %r9, %r219;
	@%p175 bra 	$L__BB0_274;
	setp.lt.s32 	%p176, %r218, 1;
	@%p176 bra 	$L__BB0_273;
	setp.lt.u32 	%p177, %r17, 7;
	mov.b32 	%r1032, 0;
	@%p177 bra 	$L__BB0_265;
	mov.b32 	%r1030, 0;
$L__BB0_264:
	.pragma "nounroll";
	add.s32 	%r915, %r1030, %r10;
	shl.b32 	%r916, %r915, 2;
	add.s32 	%r917, %r6, %r916;
	ld.shared.f32 	%f570, [%r917];
	ld.shared.f32 	%f571, [%r13];
	div.rn.f32 	%f572, %f570, %f571;
	st.shared.f32 	[%r917], %f572;
	ld.shared.f32 	%f573, [%r917+4];
	ld.shared.f32 	%f574, [%r13];
	div.rn.f32 	%f575, %f573, %f574;
	st.shared.f32 	[%r917+4], %f575;
	ld.shared.f32 	%f576, [%r917+8];
	ld.shared.f32 	%f577, [%r13];
	div.rn.f32 	%f578, %f576, %f577;
	st.shared.f32 	[%r917+8], %f578;
	ld.shared.f32 	%f579, [%r917+12];
	ld.shared.f32 	%f580, [%r13];
	div.rn.f32 	%f581, %f579, %f580;
	st.shared.f32 	[%r917+12], %f581;
	ld.shared.f32 	%f582, [%r917+16];
	ld.shared.f32 	%f583, [%r13];
	div.rn.f32 	%f584, %f582, %f583;
	st.shared.f32 	[%r917+16], %f584;
	ld.shared.f32 	%f585, [%r917+20];
	ld.shared.f32 	%f586, [%r13];
	div.rn.f32 	%f587, %f585, %f586;
	st.shared.f32 	[%r917+20], %f587;
	ld.shared.f32 	%f588, [%r917+24];
	ld.shared.f32 	%f589, [%r13];
	div.rn.f32 	%f590, %f588, %f589;
	st.shared.f32 	[%r917+24], %f590;
	ld.shared.f32 	%f591, [%r917+28];
	ld.shared.f32 	%f592, [%r13];
	div.rn.f32 	%f593, %f591, %f592;
	st.shared.f32 	[%r917+28], %f593;
	add.s32 	%r1030, %r1030, 8;
	setp.ne.s32 	%p178, %r1030, %r39;
	mov.u32 	%r1032, %r39;
	@%p178 bra 	$L__BB0_264;
$L__BB0_265:
	setp.eq.s32 	%p179, %r19, 0;
	@%p179 bra 	$L__BB0_273;
	setp.lt.u32 	%p180, %r20, 3;
	@%p180 bra 	$L__BB0_268;
	add.s32 	%r918, %r1032, %r10;
	shl.b32 	%r919, %r918, 2;
	add.s32 	%r920, %r6, %r919;
	ld.shared.f32 	%f594, [%r920];
	ld.shared.f32 	%f595, [%r13];
	div.rn.f32 	%f596, %f594, %f595;
	st.shared.f32 	[%r920], %f596;
	ld.shared.f32 	%f597, [%r920+4];
	ld.shared.f32 	%f598, [%r13];
	div.rn.f32 	%f599, %f597, %f598;
	st.shared.f32 	[%r920+4], %f599;
	ld.shared.f32 	%f600, [%r920+8];
	ld.shared.f32 	%f601, [%r13];
	div.rn.f32 	%f602, %f600, %f601;
	st.shared.f32 	[%r920+8], %f602;
	ld.shared.f32 	%f603, [%r920+12];
	ld.shared.f32 	%f604, [%r13];
	div.rn.f32 	%f605, %f603, %f604;
	st.shared.f32 	[%r920+12], %f605;
	add.s32 	%r1032, %r1032, 4;
$L__BB0_268:
	setp.eq.s32 	%p181, %r26, 0;
	@%p181 bra 	$L__BB0_273;
	setp.eq.s32 	%p182, %r27, 0;
	@%p182 bra 	$L__BB0_271;
	add.s32 	%r921, %r1032, %r10;
	shl.b32 	%r922, %r921, 2;
	add.s32 	%r923, %r6, %r922;
	ld.shared.f32 	%f606, [%r923];
	ld.shared.f32 	%f607, [%r13];
	div.rn.f32 	%f608, %f606, %f607;
	st.shared.f32 	[%r923], %f608;
	ld.shared.f32 	%f609, [%r923+4];
	ld.shared.f32 	%f610, [%r13];
	div.rn.f32 	%f611, %f609, %f610;
	st.shared.f32 	[%r923+4], %f611;
	add.s32 	%r1032, %r1032, 2;
$L__BB0_271:
	setp.eq.s32 	%p183, %r40, 0;
	@%p183 bra 	$L__BB0_273;
	add.s32 	%r924, %r1032, %r10;
	shl.b32 	%r925, %r924, 2;
	add.s32 	%r926, %r6, %r925;
	ld.shared.f32 	%f612, [%r926];
	ld.shared.f32 	%f613, [%r13];
	div.rn.f32 	%f614, %f612, %f613;
	st.shared.f32 	[%r926], %f614;
$L__BB0_273:
	ld.param.u64 	%rd227, [_Z11fa2_forwardPfS_S_S_S_S_iifiiii_param_4];
	ld.shared.f32 	%f615, [%r12];
	ld.shared.f32 	%f616, [%r13];
	setp.lt.f32 	%p184, %f616, 0f00800000;
	mul.f32 	%f617, %f616, 0f4B000000;
	selp.f32 	%f618, %f617, %f616, %p184;
	selp.f32 	%f619, 0fC1B80000, 0f00000000, %p184;
	mov.b32 	%r927, %f618;
	add.s32 	%r928, %r927, -1059760811;
	and.b32  	%r929, %r928, -8388608;
	sub.s32 	%r930, %r927, %r929;
	mov.b32 	%f620, %r930;
	cvt.rn.f32.s32 	%f621, %r929;
	fma.rn.f32 	%f622, %f621, 0f34000000, %f619;
	add.f32 	%f623, %f620, 0fBF800000;
	fma.rn.f32 	%f624, %f623, 0fBE055027, 0f3E1039F6;
	fma.rn.f32 	%f625, %f624, %f623, 0fBDF8CDCC;
	fma.rn.f32 	%f626, %f625, %f623, 0f3E0F2955;
	fma.rn.f32 	%f627, %f626, %f623, 0fBE2AD8B9;
	fma.rn.f32 	%f628, %f627, %f623, 0f3E4CED0B;
	fma.rn.f32 	%f629, %f628, %f623, 0fBE7FFF22;
	fma.rn.f32 	%f630, %f629, %f623, 0f3EAAAA78;
	fma.rn.f32 	%f631, %f630, %f623, 0fBF000000;
	mul.f32 	%f632, %f623, %f631;
	fma.rn.f32 	%f633, %f632, %f623, %f623;
	fma.rn.f32 	%f634, %f622, 0f3F317218, %f633;
	setp.gt.u32 	%p185, %r927, 2139095039;
	fma.rn.f32 	%f635, %f618, 0f7F800000, 0f7F800000;
	selp.f32 	%f636, %f635, %f634, %p185;
	setp.eq.f32 	%p186, %f618, 0f00000000;
	selp.f32 	%f637, 0fFF800000, %f636, %p186;
	add.f32 	%f638, %f615, %f637;
	mad.lo.s32 	%r931, %r950, %r219, %r16;
	cvta.to.global.u64 	%rd216, %rd227;
	mul.wide.s32 	%rd217, %r931, 4;
	add.s64 	%rd218, %rd216, %rd217;
	st.global.f32 	[%rd218], %f638;
$L__BB0_274:
	setp.lt.s32 	%p187, %r218, 1;
	@%p187 bra 	$L__BB0_292;
	setp.lt.u32 	%p188, %r17, 7;
	mad.lo.s32 	%r208, %r950, %r2, %r11;
	mov.b32 	%r1036, 0;
	@%p188 bra 	$L__BB0_280;
	mov.b32 	%r1034, 0;
$L__BB0_277:
	.pragma "nounroll";
	setp.ge.s32 	%p189, %r9, %r219;
	@%p189 bra 	$L__BB0_279;
	add.s32 	%r934, %r1034, %r10;
	shl.b32 	%r935, %r934, 2;
	add.s32 	%r936, %r6, %r935;
	ld.shared.f32 	%f639, [%r936];
	add.s32 	%r937, %r208, %r1034;
	mul.wide.s32 	%rd219, %r937, 4;
	add.s64 	%rd220, %rd4, %rd219;
	st.global.f32 	[%rd220], %f639;
	ld.shared.f32 	%f640, [%r936+4];
	st.global.f32 	[%rd220+4], %f640;
	ld.shared.f32 	%f641, [%r936+8];
	st.global.f32 	[%rd220+8], %f641;
	ld.shared.f32 	%f642, [%r936+12];
	st.global.f32 	[%rd220+12], %f642;
	ld.shared.f32 	%f643, [%r936+16];
	st.global.f32 	[%rd220+16], %f643;
	ld.shared.f32 	%f644, [%r936+20];
	st.global.f32 	[%rd220+20], %f644;
	ld.shared.f32 	%f645, [%r936+24];
	st.global.f32 	[%rd220+24], %f645;
	ld.shared.f32 	%f646, [%r936+28];
	st.global.f32 	[%rd220+28], %f646;
$L__BB0_279:
	add.s32 	%r1034, %r1034, 8;
	setp.ne.s32 	%p190, %r1034, %r39;
	mov.u32 	%r1036, %r39;
	@%p190 bra 	$L__BB0_277;
$L__BB0_280:
	setp.eq.s32 	%p191, %r19, 0;
	@%p191 bra 	$L__BB0_292;
	setp.lt.u32 	%p192, %r20, 3;
	@%p192 bra 	$L__BB0_285;
	setp.ge.s32 	%p193, %r9, %r219;
	@%p193 bra 	$L__BB0_284;
	add.s32 	%r938, %r1036, %r10;
	shl.b32 	%r939, %r938, 2;
	add.s32 	%r940, %r6, %r939;
	ld.shared.f32 	%f647, [%r940];
	add.s32 	%r941, %r208, %r1036;
	mul.wide.s32 	%rd221, %r941, 4;
	add.s64 	%rd222, %rd4, %rd221;
	st.global.f32 	[%rd222], %f647;
	ld.shared.f32 	%f648, [%r940+4];
	st.global.f32 	[%rd222+4], %f648;
	ld.shared.f32 	%f649, [%r940+8];
	st.global.f32 	[%rd222+8], %f649;
	ld.shared.f32 	%f650, [%r940+12];
	st.global.f32 	[%rd222+12], %f650;
$L__BB0_284:
	add.s32 	%r1036, %r1036, 4;
$L__BB0_285:
	setp.eq.s32 	%p194, %r26, 0;
	@%p194 bra 	$L__BB0_292;
	setp.eq.s32 	%p195, %r27, 0;
	@%p195 bra 	$L__BB0_290;
	setp.ge.s32 	%p196, %r9, %r219;
	@%p196 bra 	$L__BB0_289;
	add.s32 	%r942, %r1036, %r10;
	shl.b32 	%r943, %r942, 2;
	add.s32 	%r944, %r6, %r943;
	ld.shared.f32 	%f651, [%r944];
	add.s32 	%r945, %r208, %r1036;
	mul.wide.s32 	%rd223, %r945, 4;
	add.s64 	%rd224, %rd4, %rd223;
	st.global.f32 	[%rd224], %f651;
	ld.shared.f32 	%f652, [%r944+4];
	st.global.f32 	[%rd224+4], %f652;
$L__BB0_289:
	add.s32 	%r1036, %r1036, 2;
$L__BB0_290:
	@%p1 bra 	$L__BB0_292;
	add.s32 	%r946, %r1036, %r10;
	shl.b32 	%r947, %r946, 2;
	add.s32 	%r948, %r6, %r947;
	ld.shared.f32 	%f653, [%r948];
	add.s32 	%r949, %r208, %r1036;
	mul.wide.s32 	%rd225, %r949, 4;
	add.s64 	%rd226, %rd4, %rd225;
	st.global.f32 	[%rd226], %f653;
$L__BB0_292:
	add.s32 	%r950, %r950, 1;
	setp.ne.s32 	%p197, %r950, %r221;
	@%p197 bra 	$L__BB0_2;
$L__BB0_293:
	ret;

}


// ===== COMPILED SASS (sm_100) =====

	.target	sm_100

	.elftype	@"ET_EXEC"


//--------------------- .note.nv.tkinfo           --------------------------
	.section	.note.nv.tkinfo,"",@"SHT_NOTE"
	.sectionflags	@"SHF_NOTE_NV_TKINFO"
	.tkinfo
        /*0018*/ 	.word	0x00000002
        /*0030*/ 	.string	""
        /*0030*/ 	.string	"ptxas"
        /*0030*/ 	.string	"Cuda compilation tools, release 13.0, V13.0.88"
        /*0030*/ 	.string	"Build cuda_13.0.r13.0/compiler.36424714_0"
        /*0030*/ 	.string	"-arch sm_100 -m 64 "



//--------------------- .note.nv.cuinfo           --------------------------
	.section	.note.nv.cuinfo,"",@"SHT_NOTE"
	.sectionflags	@"SHF_NOTE_NV_CUINFO"
        /*0018*/ 	.short	0x0002
        /*001a*/ 	.short	0x0064
        /*001c*/ 	.short	0x0082
	.zero		2


//--------------------- .nv.info                  --------------------------
	.section	.nv.info,"",@"SHT_CUDA_INFO"
	.align	4


	//----- nvinfo : EIATTR_REGCOUNT
	.align		4
        /*0000*/ 	.byte	0x04, 0x2f
        /*0002*/ 	.short	(.L_12 - .L_11)
	.align		4
.L_11:
        /*0004*/ 	.word	index@(_Z11fa2_forwardPfS_S_S_S_S_iifiiii)
        /*0008*/ 	.word	0x00000028


	//----- nvinfo : EIATTR_FRAME_SIZE
	.align		4
.L_12:
        /*000c*/ 	.byte	0x04, 0x11
        /*000e*/ 	.short	(.L_14 - .L_13)
	.align		4
.L_13:
        /*0010*/ 	.word	index@($__internal_0_$__cuda_sm3x_div_rn_noftz_f32_slowpath)
        /*0014*/ 	.word	0x00000008


	//----- nvinfo : EIATTR_FRAME_SIZE
	.align		4
.L_14:
        /*0018*/ 	.byte	0x04, 0x11
        /*001a*/ 	.short	(.L_16 - .L_15)
	.align		4
.L_15:
        /*001c*/ 	.word	index@(_Z11fa2_forwardPfS_S_S_S_S_iifiiii)
        /*0020*/ 	.word	0x00000008


	//----- nvinfo : EIATTR_MIN_STACK_SIZE
	.align		4
.L_16:
        /*0024*/ 	.byte	0x04, 0x12
        /*0026*/ 	.short	(.L_18 - .L_17)
	.align		4
.L_17:
        /*0028*/ 	.word	index@(_Z11fa2_forwardPfS_S_S_S_S_iifiiii)
        /*002c*/ 	.word	0x00000008
.L_18:


//--------------------- .nv.compat                --------------------------
	.section	.nv.compat,"",@"SHT_CUDA_COMPAT_INFO"
	.align	4
        /*0000*/ 	.byte	0x02, 0x09, 0x00, 0x00, 0x02, 0x02, 0x01, 0x00, 0x02, 0x05, 0x05, 0x00, 0x03, 0x07, 0x01, 0x01
        /*0010*/ 	.byte	0x02, 0x03, 0x00, 0x00, 0x02, 0x06, 0x01, 0x00, 0x04, 0x0b, 0x08, 0x00, 0x01, 0x00, 0x00, 0x00
        /*0020*/ 	.byte	0x00, 0x00, 0x00, 0x00


//--------------------- .nv.info._Z11fa2_forwardPfS_S_S_S_S_iifiiii --------------------------
	.section	.nv.info._Z11fa2_forwardPfS_S_S_S_S_iifiiii,"",@"SHT_CUDA_INFO"
	.sectionflags	@""
	.align	4


	//----- nvinfo : EIATTR_CUDA_API_VERSION
	.align		4
        /*0000*/ 	.byte	0x04, 0x37
        /*0002*/ 	.short	(.L_20 - .L_19)
.L_19:
        /*0004*/ 	.word	0x00000082


	//----- nvinfo : EIATTR_KPARAM_INFO
	.align		4
.L_20:
        /*0008*/ 	.byte	0x04, 0x17
        /*000a*/ 	.short	(.L_22 - .L_21)
.L_21:
        /*000c*/ 	.word	0x00000000
        /*0010*/ 	.short	0x000c
        /*0012*/ 	.short	0x0048
        /*0014*/ 	.byte	0x00, 0xf0, 0x11, 0x00


	//----- nvinfo : EIATTR_KPARAM_INFO
	.align		4
.L_22:
        /*0018*/ 	.byte	0x04, 0x17
        /*001a*/ 	.short	(.L_24 - .L_23)
.L_23:
        /*001c*/ 	.word	0x00000000
        /*0020*/ 	.short	0x000b
        /*0022*/ 	.short	0x0044
        /*0024*/ 	.byte	0x00, 0xf0, 0x11, 0x00


	//----- nvinfo : EIATTR_KPARAM_INFO
	.align		4
.L_24:
        /*0028*/ 	.byte	0x04, 0x17
        /*002a*/ 	.short	(.L_26 - .L_25)
.L_25:
        /*002c*/ 	.word	0x00000000
        /*0030*/ 	.short	0x000a
        /*0032*/ 	.short	0x0040
        /*0034*/ 	.byte	0x00, 0xf0, 0x11, 0x00


	//----- nvinfo : EIATTR_KPARAM_INFO
	.align		4
.L_26:
        /*0038*/ 	.byte	0x04, 0x17
        /*003a*/ 	.short	(.L_28 - .L_27)
.L_27:
        /*003c*/ 	.word	0x00000000
        /*0040*/ 	.short	0x0009
        /*0042*/ 	.short	0x003c
        /*0044*/ 	.byte	0x00, 0xf0, 0x11, 0x00


	//----- nvinfo : EIATTR_KPARAM_INFO
	.align		4
.L_28:
        /*0048*/ 	.byte	0x04, 0x17
        /*004a*/ 	.short	(.L_30 - .L_29)
.L_29:
        /*004c*/ 	.word	0x00000000
        /*0050*/ 	.short	0x0008
        /*0052*/ 	.short	0x0038
        /*0054*/ 	.byte	0x00, 0xf0, 0x11, 0x00


	//----- nvinfo : EIATTR_KPARAM_INFO
	.align		4
.L_30:
        /*0058*/ 	.byte	0x04, 0x17
        /*005a*/ 	.short	(.L_32 - .L_31)
.L_31:
        /*005c*/ 	.word	0x00000000
        /*0060*/ 	.short	0x0007
        /*0062*/ 	.short	0x0034
        /*0064*/ 	.byte	0x00, 0xf0, 0x11, 0x00


	//----- nvinfo : EIATTR_KPARAM_INFO
	.align		4
.L_32:
        /*0068*/ 	.byte	0x04, 0x17
        /*006a*/ 	.short	(.L_34 - .L_33)
.L_33:
        /*006c*/ 	.word	0x00000000
        /*0070*/ 	.short	0x0006
        /*0072*/ 	.short	0x0030
        /*0074*/ 	.byte	0x00, 0xf0, 0x11, 0x00


	//----- nvinfo : EIATTR_KPARAM_INFO
	.align		4
.L_34:
        /*0078*/ 	.byte	0x04, 0x17
        /*007a*/ 	.short	(.L_36 - .L_35)
.L_35:
        /*007c*/ 	.word	0x00000000
        /*0080*/ 	.short	0x0005
        /*0082*/ 	.short	0x0028
        /*0084*/ 	.byte	0x00, 0xf5, 0x21, 0x00


	//----- nvinfo : EIATTR_KPARAM_INFO
	.align		4
.L_36:
        /*0088*/ 	.byte	0x04, 0x17
        /*008a*/ 	.short	(.L_38 - .L_37)
.L_37:
        /*008c*/ 	.word	0x00000000
        /*0090*/ 	.short	0x0004
        /*0092*/ 	.short	0x0020
        /*0094*/ 	.byte	0x00, 0xf5, 0x21, 0x00


	//----- nvinfo : EIATTR_KPARAM_INFO
	.align		4
.L_38:
        /*0098*/ 	.byte	0x04, 0x17
        /*009a*/ 	.short	(.L_40 - .L_39)
.L_39:
        /*009c*/ 	.word	0x00000000
        /*00a0*/ 	.short	0x0003
        /*00a2*/ 	.short	0x0018
        /*00a4*/ 	.byte	0x00, 0xf5, 0x21, 0x00


	//----- nvinfo : EIATTR_KPARAM_INFO
	.align		4
.L_40:
        /*00a8*/ 	.byte	0x04, 0x17
        /*00aa*/ 	.short	(.L_42 - .L_41)
.L_41:
        /*00ac*/ 	.word	0x00000000
        /*00b0*/ 	.short	0x0002
        /*00b2*/ 	.short	0x0010
        /*00b4*/ 	.byte	0x00, 0xf5, 0x21, 0x00


	//----- nvinfo : EIATTR_KPARAM_INFO
	.align		4
.L_42:
        /*00b8*/ 	.byte	0x04, 0x17
        /*00ba*/ 	.short	(.L_44 - .L_43)
.L_43:
        /*00bc*/ 	.word	0x00000000
        /*00c0*/ 	.short	0x0001
        /*00c2*/ 	.short	0x0008
        /*00c4*/ 	.byte	0x00, 0xf5, 0x21, 0x00


	//----- nvinfo : EIATTR_KPARAM_INFO
	.align		4
.L_44:
        /*00c8*/ 	.byte	0x04, 0x17
        /*00ca*/ 	.short	(.L_46 - .L_45)
.L_45:
        /*00cc*/ 	.word	0x00000000
        /*00d0*/ 	.short	0x0000
        /*00d2*/ 	.short	0x0000
        /*00d4*/ 	.byte	0x00, 0xf5, 0x21, 0x00


	//----- nvinfo : EIATTR_SPARSE_MMA_MASK
	.align		4
.L_46:
        /*00d8*/ 	.byte	0x03, 0x50
        /*00da*/ 	.short	0x0000


	//----- nvinfo : EIATTR_MAXREG_COUNT
	.align		4
        /*00dc*/ 	.byte	0x03, 0x1b
        /*00de*/ 	.short	0x00ff


	//----- nvinfo : EIATTR_NUM_BARRIERS
	.align		4
        /*00e0*/ 	.byte	0x02, 0x4c
        /*00e2*/ 	.byte	0x01
	.zero		1


	//----- nvinfo : EIATTR_EXTERNS
	.align		4
        /*00e4*/ 	.byte	0x04, 0x0f
        /*00e6*/ 	.short	(.L_48 - .L_47)


	//   ....[0]....
	.align		4
.L_47:
        /*00e8*/ 	.word	index@(vprintf)


	//----- nvinfo : EIATTR_MERCURY_ISA_VERSION
	.align		4
.L_48:
        /*00ec*/ 	.byte	0x03, 0x5f
        /*00ee*/ 	.short	0x0101


	//----- nvinfo : EIATTR_VRC_CTA_INIT_COUNT
	.align		4
        /*00f0*/ 	.byte	0x02, 0x4a
	.zero		1
	.zero		1


	//----- nvinfo : EIATTR_SYSCALL_OFFSETS
	.align		4
        /*00f4*/ 	.byte	0x04, 0x46
        /*00f6*/ 	.short	(.L_50 - .L_49)


	//   ....[0]....
.L_49:
        /*00f8*/ 	.word	0x00001020


	//   ....[1]....
        /*00fc*/ 	.word	0x000011c0


	//   ....[2]....
        /*0100*/ 	.word	0x00001280


	//   ....[3]....
        /*0104*/ 	.word	0x00001330


	//   ....[4]....
        /*0108*/ 	.word	0x000013e0


	//   ....[5]....
        /*010c*/ 	.word	0x00001490


	//   ....[6]....
        /*0110*/ 	.word	0x00001540


	//   ....[7]....
        /*0114*/ 	.word	0x000015f0


	//   ....[8]....
        /*0118*/ 	.word	0x000016a0


	//   ....[9]....
        /*011c*/ 	.word	0x00001820


	//   ....[10]....
        /*0120*/ 	.word	0x000018e0


	//   ....[11]....
        /*0124*/ 	.word	0x00001990


	//   ....[12]....
        /*0128*/ 	.word	0x00001a40


	//   ....[13]....
        /*012c*/ 	.word	0x00001b80


	//   ....[14]....
        /*0130*/ 	.word	0x00001c40


	//   ....[15]....
        /*0134*/ 	.word	0x00001d50


	//   ....[16]....
        /*0138*/ 	.word	0x00001df0


	//   ....[17]....
        /*013c*/ 	.word	0x00001f40


	//   ....[18]....
        /*0140*/ 	.word	0x00002000


	//   ....[19]....
        /*0144*/ 	.word	0x000020b0


	//   ....[20]....
        /*0148*/ 	.word	0x00002160


	//   ....[21]....
        /*014c*/ 	.word	0x00002210


	//   ....[22]....
        /*0150*/ 	.word	0x000022c0


	//   ....[23]....
        /*0154*/ 	.word	0x00002370


	//   ....[24]....
        /*0158*/ 	.word	0x00002420


	//   ....[25]....
        /*015c*/ 	.word	0x00002580


	//   ....[26]....
        /*0160*/ 	.word	0x00002640


	//   ....[27]....
        /*0164*/ 	.word	0x000026f0


	//   ....[28]....
        /*0168*/ 	.word	0x000027a0


	//   ....[29]....
        /*016c*/ 	.word	0x000028e0


	//   ....[30]....
        /*0170*/ 	.word	0x000029a0


	//   ....[31]....
        /*0174*/ 	.word	0x00002ab0


	//   ....[32]....
        /*0178*/ 	.word	0x00002b60


	//   ....[33]....
        /*017c*/ 	.word	0x00002be0


	//   ....[34]....
        /*0180*/ 	.word	0x000034c0


	//   ....[35]....
        /*0184*/ 	.word	0x00003660


	//   ....[36]....
        /*0188*/ 	.word	0x00003720


	//   ....[37]....
        /*018c*/ 	.word	0x000037d0


	//   ....[38]....
        /*0190*/ 	.word	0x00003880


	//   ....[39]....
        /*0194*/ 	.word	0x00003930


	//   ....[40]....
        /*0198*/ 	.word	0x000039e0


	//   ....[41]....
        /*019c*/ 	.word	0x00003a90


	//   ....[42]....
        /*01a0*/ 	.word	0x00003b40


	//   ....[43]....
        /*01a4*/ 	.word	0x00003cc0


	//   ....[44]....
        /*01a8*/ 	.word	0x00003d70


	//   ....[45]....
        /*01ac*/ 	.word	0x00003e20


	//   ....[46]....
        /*01b0*/ 	.word	0x00003ed0


	//   ....[47]....
        /*01b4*/ 	.word	0x00004000


	//   ....[48]....
        /*01b8*/ 	.word	0x000040b0


	//   ....[49]....
        /*01bc*/ 	.word	0x000041c0


	//   ....[50]....
        /*01c0*/ 	.word	0x00004260


	//   ....[51]....
        /*01c4*/ 	.word	0x000043c0


	//   ....[52]....
        /*01c8*/ 	.word	0x00004480


	//   ....[53]....
        /*01cc*/ 	.word	0x00004530


	//   ....[54]....
        /*01d0*/ 	.word	0x000045e0


	//   ....[55]....
        /*01d4*/ 	.word	0x00004690


	//   ....[56]....
        /*01d8*/ 	.word	0x00004740


	//   ....[57]....
        /*01dc*/ 	.word	0x000047f0


	//   ....[58]....
        /*01e0*/ 	.word	0x000048a0


	//   ....[59]....
        /*01e4*/ 	.word	0x000049f0


	//   ....[60]....
        /*01e8*/ 	.word	0x00004aa0


	//   ....[61]....
        /*01ec*/ 	.word	0x00004b50


	//   ....[62]....
        /*01f0*/ 	.word	0x00004c00


	//   ....[63]....
        /*01f4*/ 	.word	0x00004d30


	//   ....[64]....
        /*01f8*/ 	.word	0x00004de0


	//   ....[65]....
        /*01fc*/ 	.word	0x00004ef0


	//   ....[66]....
        /*0200*/ 	.word	0x00004fa0


	//   ....[67]....
        /*0204*/ 	.word	0x00005020


	//   ....[68]....
        /*0208*/ 	.word	0x00005ba0


	//   ....[69]....
        /*020c*/ 	.word	0x00005d40


	//   ....[70]....
        /*0210*/ 	.word	0x00005df0


	//   ....[71]....
        /*0214*/ 	.word	0x00005ea0


	//   ....[72]....
        /*0218*/ 	.word	0x00005f50


	//   ....[73]....
        /*021c*/ 	.word	0x00006000


	//   ....[74]....
        /*0220*/ 	.word	0x000060b0


	//   ....[75]....
        /*0224*/ 	.word	0x00006160


	//   ....[76]....
        /*0228*/ 	.word	0x00006210


	//   ....[77]....
        /*022c*/ 	.word	0x000063a0


	//   ....[78]....
        /*0230*/ 	.word	0x00006450


	//   ....[79]....
        /*0234*/ 	.word	0x00006500


	//   ....[80]....
        /*0238*/ 	.word	0x000065b0


	//   ....[81]....
        /*023c*/ 	.word	0x00006700


	//   ....[82]....
        /*0240*/ 	.word	0x000067b0


	//   ....[83]....
        /*0244*/ 	.word	0x000068d0


	//   ....[84]....
        /*0248*/ 	.word	0x00006950


	//   ....[85]....
        /*024c*/ 	.word	0x00006ac0


	//   ....[86]....
        /*0250*/ 	.word	0x00006b40


	//   ....[87]....
        /*0254*/ 	.word	0x00006bb0


	//   ....[88]....
        /*0258*/ 	.word	0x00006c20


	//   ....[89]....
        /*025c*/ 	.word	0x00006d20


	//   ....[90]....
        /*0260*/ 	.word	0x00006dd0


	//   ....[91]....
        /*0264*/ 	.word	0x00006e60


	//   ....[92]....
        /*0268*/ 	.word	0x00007ee0


	//   ....[93]....
        /*026c*/ 	.word	0x000080b0


	//   ....[94]....
        /*0270*/ 	.word	0x00008160


	//   ....[95]....
        /*0274*/ 	.word	0x00008210


	//   ....[96]....
        /*0278*/ 	.word	0x000082c0


	//   ....[97]....
        /*027c*/ 	.word	0x00008370


	//   ....[98]....
        /*0280*/ 	.word	0x00008420


	//   ....[99]....
        /*0284*/ 	.word	0x000084d0


	//   ....[100]....
        /*0288*/ 	.word	0x00008580


	//   ....[101]....
        /*028c*/ 	.word	0x00008710


	//   ....[102]....
        /*0290*/ 	.word	0x000087c0


	//   ....[103]....
        /*0294*/ 	.word	0x00008870


	//   ....[104]....
        /*0298*/ 	.word	0x00008920


	//   ....[105]....
        /*029c*/ 	.word	0x00008a70


	//   ....[106]....
        /*02a0*/ 	.word	0x00008b20


	//   ....[107]....
        /*02a4*/ 	.word	0x00008c40


	//   ....[108]....
        /*02a8*/ 	.word	0x00008cc0


	//   ....[109]....
        /*02ac*/ 	.word	0x00008e30


	//   ....[110]....
        /*02b0*/ 	.word	0x00008ea0


	//   ....[111]....
        /*02b4*/ 	.word	0x00008f10


	//   ....[112]....
        /*02b8*/ 	.word	0x00008f80


	//   ....[113]....
        /*02bc*/ 	.word	0x00009080


	//   ....[114]....
        /*02c0*/ 	.word	0x00009130


	//   ....[115]....
        /*02c4*/ 	.word	0x000091c0


	//   ....[116]....
        /*02c8*/ 	.word	0x000092a0


	//   ....[117]....
        /*02cc*/ 	.word	0x000093f0


	//   ....[118]....
        /*02d0*/ 	.word	0x000094a0


	//   ....[119]....
        /*02d4*/ 	.word	0x00009550


	//   ....[120]....
        /*02d8*/ 	.word	0x00009600


	//   ....[121]....
        /*02dc*/ 	.word	0x000096b0


	//   ....[122]....
        /*02e0*/ 	.word	0x00009760


	//   ....[123]....
        /*02e4*/ 	.word	0x00009810


	//   ....[124]....
        /*02e8*/ 	.word	0x000098c0


	//   ....[125]....
        /*02ec*/ 	.word	0x00009a40


	//   ....[126]....
        /*02f0*/ 	.word	0x00009af0


	//   ....[127]....
        /*02f4*/ 	.word	0x00009ba0


	//   ....[128]....
        /*02f8*/ 	.word	0x00009c50


	//   ....[129]....
        /*02fc*/ 	.word	0x00009d90


	//   ....[130]....
        /*0300*/ 	.word	0x00009e40


	//   ....[131]....
        /*0304*/ 	.word	0x00009f50


	//   ....[132]....
        /*0308*/ 	.word	0x0000a000


	//   ....[133]....
        /*030c*/ 	.word	0x0000a080


	//   ....[134]....
        /*0310*/ 	.word	0x0000a110


	//   ....[135]....
        /*0314*/ 	.word	0x0000a2a0


	//   ....[136]....
        /*0318*/ 	.word	0x0000a350


	//   ....[137]....
        /*031c*/ 	.word	0x0000a400


	//   ....[138]....
        /*0320*/ 	.word	0x0000a4b0


	//   ....[139]....
        /*0324*/ 	.word	0x0000a560


	//   ....[140]....
        /*0328*/ 	.word	0x0000a610


	//   ....[141]....
        /*032c*/ 	.word	0x0000a6c0


	//   ....[142]....
        /*0330*/ 	.word	0x0000a770


	//   ....[143]....
        /*0334*/ 	.word	0x0000a8e0


	//   ....[144]....
        /*0338*/ 	.word	0x0000a990


	//   ....[145]....
        /*033c*/ 	.word	0x0000aa40


	//   ....[146]....
        /*0340*/ 	.word	0x0000aaf0


	//   ....[147]....
        /*0344*/ 	.word	0x0000ac30


	//   ....[148]....
        /*0348*/ 	.word	0x0000ace0


	//   ....[149]....
        /*034c*/ 	.word	0x0000adf0


	//   ....[150]....
        /*0350*/ 	.word	0x0000ae70


	//   ....[151]....
        /*0354*/ 	.word	0x0000bd50


	//   ....[152]....
        /*0358*/ 	.word	0x0000bef0


	//   ....[153]....
        /*035c*/ 	.word	0x0000bfa0


	//   ....[154]....
        /*0360*/ 	.word	0x0000c050


	//   ....[155]....
        /*0364*/ 	.word	0x0000c100


	//   ....[156]....
        /*0368*/ 	.word	0x0000c1b0


	//   ....[157]....
        /*036c*/ 	.word	0x0000c260


	//   ....[158]....
        /*0370*/ 	.word	0x0000c310


	//   ....[159]....
        /*0374*/ 	.word	0x0000c3c0


	//   ....[160]....
        /*0378*/ 	.word	0x0000c550


	//   ....[161]....
        /*037c*/ 	.word	0x0000c610


	//   ....[162]....
        /*0380*/ 	.word	0x0000c6c0


	//   ....[163]....
        /*0384*/ 	.word	0x0000c770


	//   ....[164]....
        /*0388*/ 	.word	0x0000c8c0


	//   ....[165]....
        /*038c*/ 	.word	0x0000c980


	//   ....[166]....
        /*0390*/ 	.word	0x0000caa0


	//   ....[167]....
        /*0394*/ 	.word	0x0000cb20


	//   ....[168]....
        /*0398*/ 	.word	0x0000cc90


	//   ....[169]....
        /*039c*/ 	.word	0x0000cd10


	//   ....[170]....
        /*03a0*/ 	.word	0x0000cd80


	//   ....[171]....
        /*03a4*/ 	.word	0x0000cdf0


	//   ....[172]....
        /*03a8*/ 	.word	0x0000cef0


	//   ....[173]....
        /*03ac*/ 	.word	0x0000cfb0


	//   ....[174]....
        /*03b0*/ 	.word	0x0000d040


	//   ....[175]....
        /*03b4*/ 	.word	0x0000d0c0


	//----- nvinfo : EIATTR_EXIT_INSTR_OFFSETS
	.align		4
.L_50:
        /*03b8*/ 	.byte	0x04, 0x1c
        /*03ba*/ 	.short	(.L_52 - .L_51)


	//   ....[0]....
.L_51:
        /*03bc*/ 	.word	0x00000070


	//   ....[1]....
        /*03c0*/ 	.word	0x0000ea70


	//----- nvinfo : EIATTR_CRS_STACK_SIZE
	.align		4
.L_52:
        /*03c4*/ 	.byte	0x04, 0x1e
        /*03c6*/ 	.short	(.L_54 - .L_53)
.L_53:
        /*03c8*/ 	.word	0x00000000


	//----- nvinfo : EIATTR_CBANK_PARAM_SIZE
	.align		4
.L_54:
        /*03cc*/ 	.byte	0x03, 0x19
        /*03ce*/ 	.short	0x004c


	//----- nvinfo : EIATTR_PARAM_CBANK
	.align		4
        /*03d0*/ 	.byte	0x04, 0x0a
        /*03d2*/ 	.short	(.L_56 - .L_55)
	.align		4
.L_55:
        /*03d4*/ 	.word	index@(.nv.constant0._Z11fa2_forwardPfS_S_S_S_S_iifiiii)
        /*03d8*/ 	.short	0x0380
        /*03da*/ 	.short	0x004c


	//----- nvinfo : EIATTR_SW_WAR
	.align		4
.L_56:
        /*03dc*/ 	.byte	0x04, 0x36
        /*03de*/ 	.short	(.L_58 - .L_57)
.L_57:
        /*03e0*/ 	.word	0x00000008
.L_58:


//--------------------- .nv.callgraph             --------------------------
	.section	.nv.callgraph,"",@"SHT_CUDA_CALLGRAPH"
	.align	4
	.sectionentsize	8
	.align		4
        /*0000*/ 	.word	0x00000000
	.align		4
        /*0004*/ 	.word	0xffffffff
	.align		4
        /*0008*/ 	.word	index@(_Z11fa2_forwardPfS_S_S_S_S_iifiiii)
	.align		4
        /*000c*/ 	.word	index@(vprintf)
	.align		4
        /*0010*/ 	.word	0x00000000
	.align		4
        /*0014*/ 	.word	0xfffffffe
	.align		4
        /*0018*/ 	.word	0x00000000
	.align		4
        /*001c*/ 	.word	0xfffffffd
	.align		4
        /*0020*/ 	.word	0x00000000
	.align		4
        /*0024*/ 	.word	0xfffffffc


//--------------------- .nv.constant4             --------------------------
	.section	.nv.constant4,"a",@progbits
	.align	8
	.align		8
.nv.constant4:
        /*0000*/ 	.dword	vprintf
	.align		8
        /*0008*/ 	.dword	$str
	.align		8
        /*0010*/ 	.dword	$str$1
	.align		8
        /*0018*/ 	.dword	$str$2
	.align		8
        /*0020*/ 	.dword	$str$3
	.align		8
        /*0028*/ 	.dword	$str$4
	.align		8
        /*0030*/ 	.dword	$str$5
	.align		8
        /*0038*/ 	.dword	$str$6
	.align		8
        /*0040*/ 	.dword	$str$7
	.align		8
        /*0048*/ 	.dword	$str$8
	.align		8
        /*0050*/ 	.dword	$str$9
	.align		8
        /*0058*/ 	.dword	$str$10


//--------------------- .text._Z11fa2_forwardPfS_S_S_S_S_iifiiii --------------------------
	.section	.text._Z11fa2_forwardPfS_S_S_S_S_iifiiii,"ax",@progbits
	.align	128
        .global         _Z11fa2_forwardPfS_S_S_S_S_iifiiii
        .type           _Z11fa2_forwardPfS_S_S_S_S_iifiiii,@function
        .size           _Z11fa2_forwardPfS_S_S_S_S_iifiiii,(.L_x_363 - _Z11fa2_forwardPfS_S_S_S_S_iifiiii)
        .other          _Z11fa2_forwardPfS_S_S_S_S_iifiiii,@"STO_CUDA_ENTRY STV_DEFAULT"
_Z11fa2_forwardPfS_S_S_S_S_iifiiii:
.text._Z11fa2_forwardPfS_S_S_S_S_iifiiii:
[----:B------:R-:W0:Y:S01]  /*0000*/  LDC R1, c[0x0][0x37c] ;  /* 0x0000df00ff017b82 */ /* 0x000e220000000800 */
[----:B------:R-:W1:Y:S01]  /*0010*/  LDCU.64 UR4, c[0x0][0x3c0] ;  /* 0x00007800ff0477ac */ /* 0x000e620008000a00 */
[----:B0-----:R-:W-:Y:S01]  /*0020*/  VIADD R1, R1, 0xfffffff8 ;  /* 0xfffffff801017836 */ /* 0x001fe20000000000 */
[----:B------:R-:W0:Y:S01]  /*0030*/  LDCU UR38, c[0x0][0x2f8] ;  /* 0x00005f00ff2677ac */ /* 0x000e220008000800 */
[----:B-1----:R-:W-:-:S03]  /*0040*/  UISETP.GE.AND UP0, UPT, UR5, 0x1, UPT ;  /* 0x000000010500788c */ /* 0x002fc6000bf06270 */
[----:B------:R-:W-:-:S03]  /*0050*/  R2UR UR5, R1 ;  /* 0x00000000010572ca */ /* 0x000fc600000e0000 */
[----:B------:R-:W-:-:S13]  /*0060*/  PLOP3.LUT P0, PT, PT, PT, UP0, 0x80, 0x8 ;  /* 0x000000000008781c */ /* 0x000fda0003f0f008 */
[----:B0-----:R-:W-:Y:S05]  /*0070*/  @!P0 EXIT ;  /* 0x000000000000894d */ /* 0x001fea0003800000 */
[----:B------:R-:W-:Y:S01]  /*0080*/  S2UR UR6, SR_CgaCtaId ;  /* 0x00000000000679c3 */ /* 0x000fe20000008800 */
[----:B------:R-:W0:Y:S01]  /*0090*/  LDCU UR8, c[0x0][0x3b4] ;  /* 0x00007680ff0877ac */ /* 0x000e220008000800 */
[----:B------:R-:W1:Y:S01]  /*00a0*/  S2R R5, SR_CTAID.Y ;  /* 0x0000000000057919 */ /* 0x000e620000002600 */
[----:B------:R-:W-:Y:S01]  /*00b0*/  IMAD.MOV.U32 R22, RZ, RZ, RZ ;  /* 0x000000ffff167224 */ /* 0x000fe200078e00ff */
[----:B------:R-:W2:Y:S01]  /*00c0*/  LDCU UR42, c[0x0][0x3bc] ;  /* 0x00007780ff2a77ac */ /* 0x000ea20008000800 */
[----:B------:R-:W3:Y:S03]  /*00d0*/  S2R R32, SR_TID.X ;  /* 0x0000000000207919 */ /* 0x000ee60000002100 */
[----:B------:R-:W4:Y:S01]  /*00e0*/  S2UR UR7, SR_CTAID.X ;  /* 0x00000000000779c3 */ /* 0x000f220000002500 */
[----:B------:R-:W5:Y:S01]  /*00f0*/  LDCU UR39, c[0x0][0x2fc] ;  /* 0x00005f80ff2777ac */ /* 0x000f620008000800 */
[----:B------:R-:W1:Y:S06]  /*0100*/  LDCU UR9, c[0x0][0x3b0] ;  /* 0x00007600ff0977ac */ /* 0x000e6c0008000800 */
[----:B------:R-:W4:Y:S01]  /*0110*/  LDC R3, c[0x0][0x374] ;  /* 0x0000dd00ff037b82 */ /* 0x000f220000000800 */
[----:B------:R-:W-:-:S02]  /*0120*/  UIADD3 UR38, UP0, UPT, UR5, UR38, URZ ;  /* 0x0000002605267290 */ /* 0x000fc4000ff1e0ff */
[----:B------:R-:W-:Y:S02]  /*0130*/  UIADD3 UR50, UPT, UPT, UR4, -0x1, URZ ;  /* 0xffffffff04327890 */ /* 0x000fe4000fffe0ff */
[----:B------:R-:W-:Y:S02]  /*0140*/  ULOP3.LUT UR49, UR4, 0x7, URZ, 0xc0, !UPT ;  /* 0x0000000704317892 */ /* 0x000fe4000f8ec0ff */
[----:B------:R-:W-:Y:S02]  /*0150*/  ULOP3.LUT UR48, UR4, 0x3, URZ, 0xc0, !UPT ;  /* 0x0000000304307892 */ /* 0x000fe4000f8ec0ff */
[----:B------:R-:W-:Y:S02]  /*0160*/  ULOP3.LUT UR47, UR4, 0x7ffffff8, URZ, 0xc0, !UPT ;  /* 0x7ffffff8042f7892 */ /* 0x000fe4000f8ec0ff */
[----:B------:R-:W-:Y:S02]  /*0170*/  ULOP3.LUT UR46, UR4, 0x1, URZ, 0xc0, !UPT ;  /* 0x00000001042e7892 */ /* 0x000fe4000f8ec0ff */
[----:B------:R-:W-:-:S02]  /*0180*/  ULOP3.LUT UR45, UR4, 0x7ffffff0, URZ, 0xc0, !UPT ;  /* 0x7ffffff0042d7892 */ /* 0x000fc4000f8ec0ff */
[----:B------:R-:W-:Y:S02]  /*0190*/  ULOP3.LUT UR44, UR4, 0x7ffffffc, URZ, 0xc0, !UPT ;  /* 0x7ffffffc042c7892 */ /* 0x000fe4000f8ec0ff */
[----:B0-----:R-:W-:Y:S01]  /*01a0*/  UIMAD UR43, UR4, UR8, URZ ;  /* 0x00000008042b72a4 */ /* 0x001fe2000f8e02ff */
[----:B-1----:R-:W-:Y:S01]  /*01b0*/  IMAD R0, R5, UR9, RZ ;  /* 0x0000000905007c24 */ /* 0x002fe2000f8e02ff */
[----:B--2---:R-:W-:Y:S02]  /*01c0*/  UIMAD UR5, UR4, UR42, URZ ;  /* 0x0000002a040572a4 */ /* 0x004fe4000f8e02ff */
[----:B------:R-:W-:Y:S02]  /*01d0*/  UIMAD UR51, UR8, UR42, URZ ;  /* 0x0000002a083372a4 */ /* 0x000fe4000f8e02ff */
[C---:B---3--:R-:W-:Y:S01]  /*01e0*/  IMAD R30, R32.reuse, UR8, RZ ;  /* 0x00000008201e7c24 */ /* 0x048fe2000f8e02ff */
[----:B------:R-:W-:Y:S01]  /*01f0*/  UMOV UR4, 0x400 ;  /* 0x0000040000047882 */ /* 0x000fe20000000000 */
[----:B-----5:R-:W-:Y:S01]  /*0200*/  UIADD3.X UR39, UPT, UPT, URZ, UR39, URZ, UP0, !UPT ;  /* 0x00000027ff277290 */ /* 0x020fe200087fe4ff */
[----:B----4-:R-:W-:Y:S01]  /*0210*/  IMAD R3, R3, UR7, RZ ;  /* 0x0000000703037c24 */ /* 0x010fe2000f8e02ff */
[----:B------:R-:W-:Y:S01]  /*0220*/  ULEA UR4, UR6, UR4, 0x18 ;  /* 0x0000000406047291 */ /* 0x000fe2000f8ec0ff */
[----:B------:R-:W-:Y:S01]  /*0230*/  LOP3.LUT R28, R32, UR7, R5, 0xfe, !PT ;  /* 0x00000007201c7c12 */ /* 0x000fe2000f8efe05 */
[----:B------:R-:W-:Y:S01]  /*0240*/  ULOP3.LUT UP0, UR53, UR8, 0x1, URZ, 0xc0, !UPT ;  /* 0x0000000108357892 */ /* 0x000fe2000f80c0ff */
[----:B------:R-:W-:Y:S01]  /*0250*/  IMAD R3, R3, UR9, R0 ;  /* 0x0000000903037c24 */ /* 0x000fe2000f8e0200 */
[----:B------:R-:W-:-:S02]  /*0260*/  ULEA UR40, UR51, UR4, 0x2 ;  /* 0x0000000433287291 */ /* 0x000fc4000f8e10ff */
[----:B------:R-:W-:Y:S01]  /*0270*/  USHF.L.U32 UR5, UR5, 0x2, URZ ;  /* 0x0000000205057899 */ /* 0x000fe200080006ff */
[C---:B------:R-:W-:Y:S01]  /*0280*/  IMAD.IADD R31, R3.reuse, 0x1, R32 ;  /* 0x00000001031f7824 */ /* 0x040fe200078e0220 */
[----:B------:R-:W-:Y:S01]  /*0290*/  ULEA UR54, UR43, UR40, 0x2 ;  /* 0x000000282b367291 */ /* 0x000fe2000f8e10ff */
[----:B------:R-:W-:Y:S01]  /*02a0*/  PLOP3.LUT P0, PT, PT, PT, UP0, 0x80, 0x8 ;  /* 0x000000000008781c */ /* 0x000fe20003f0f008 */
[----:B------:R-:W-:Y:S01]  /*02b0*/  IMAD R29, R3, UR8, R30 ;  /* 0x00000008031d7c24 */ /* 0x000fe2000f8e021e */
[----:B------:R-:W-:Y:S02]  /*02c0*/  ULOP3.LUT UR57, UR42, 0x7ffffff8, URZ, 0xc0, !UPT ;  /* 0x7ffffff82a397892 */ /* 0x000fe4000f8ec0ff */
[----:B------:R-:W-:Y:S01]  /*02d0*/  ULEA UR58, UR43, UR54, 0x2 ;  /* 0x000000362b3a7291 */ /* 0x000fe2000f8e10ff */
[----:B------:R-:W-:Y:S01]  /*02e0*/  ISETP.GE.OR P0, PT, R32, UR42, !P0 ;  /* 0x0000002a20007c0c */ /* 0x000fe2000c706670 */
[----:B------:R-:W-:Y:S02]  /*02f0*/  ULOP3.LUT UR59, UR42, 0x7ffffffc, URZ, 0xc0, !UPT ;  /* 0x7ffffffc2a3b7892 */ /* 0x000fe4000f8ec0ff */
[----:B------:R-:W-:Y:S01]  /*0300*/  UIADD3 UR41, UPT, UPT, UR58, UR5, URZ ;  /* 0x000000053a297290 */ /* 0x000fe2000fffe0ff */
[----:B------:R-:W-:Y:S01]  /*0310*/  P2R R34, PR, RZ, 0x1 ;  /* 0x00000001ff227803 */ /* 0x000fe20000000000 */
[----:B------:R-:W0:Y:S02]  /*0320*/  LDCU.64 UR36, c[0x0][0x358] ;  /* 0x00006b00ff2477ac */ /* 0x000e240008000a00 */
[----:B------:R-:W-:-:S02]  /*0330*/  ULEA UR60, UR51, UR41, 0x2 ;  /* 0x00000029333c7291 */ /* 0x000fc4000f8e10ff */
[----:B------:R-:W-:Y:S02]  /*0340*/  UIADD3 UR52, UPT, UPT, UR8, -0x1, URZ ;  /* 0xffffffff08347890 */ /* 0x000fe4000fffe0ff */
[----:B------:R-:W-:Y:S02]  /*0350*/  ULOP3.LUT UR56, UR8, 0x7, URZ, 0xc0, !UPT ;  /* 0x0000000708387892 */ /* 0x000fe4000f8ec0ff */
[----:B------:R-:W-:Y:S02]  /*0360*/  ULOP3.LUT UR55, UR8, 0x3, URZ, 0xc0, !UPT ;  /* 0x0000000308377892 */ /* 0x000fe4000f8ec0ff */
[----:B------:R-:W-:Y:S02]  /*0370*/  ULOP3.LUT UR61, UR8, 0x7ffffff8, URZ, 0xc0, !UPT ;  /* 0x7ffffff8083d7892 */ /* 0x000fe4000f8ec0ff */
[----:B------:R-:W-:-:S12]  /*0380*/  ULEA UR42, UR42, UR60, 0x2 ;  /* 0x0000003c2a2a7291 */ /* 0x000fd8000f8e10ff */
.L_x_350:
[----:B-1----:R-:W1:Y:S02]  /*0390*/  LDC R4, c[0x0][0x3b4] ;  /* 0x0000ed00ff047b82 */ /* 0x002e640000000800 */
[----:B-1----:R-:W-:-:S13]  /*03a0*/  ISETP.GE.AND P0, PT, R4, 0x1, PT ;  /* 0x000000010400780c */ /* 0x002fda0003f06270 */
[----:B0-2---:R-:W-:Y:S05]  /*03b0*/  @!P0 BRA `(.L_x_0) ;  /* 0x0000000800c08947 */ /* 0x005fea0003800000 */
[----:B------:R-:W-:Y:S01]  /*03c0*/  UISETP.GE.U32.AND UP0, UPT, UR52, 0xf, UPT ;  /* 0x0000000f3400788c */ /* 0x000fe2000bf06070 */
[----:B------:R-:W-:Y:S02]  /*03d0*/  HFMA2 R3, -RZ, RZ, 0, 0 ;  /* 0x00000000ff037431 */ /* 0x000fe400000001ff */
[----:B------:R-:W-:-:S06]  /*03e0*/  IMAD R0, R22, UR51, R29 ;  /* 0x0000003316007c24 */ /* 0x000fcc000f8e021d */
[----:B------:R-:W-:Y:S05]  /*03f0*/  BRA.U !UP0, `(.L_x_1) ;  /* 0x0000000508407547 */ /* 0x000fea000b800000 */
[----:B------:R-:W1:Y:S01]  /*0400*/  LDC R2, c[0x0][0x3c0] ;  /* 0x0000f000ff027b82 */ /* 0x000e620000000800 */
[----:B------:R-:W2:Y:S01]  /*0410*/  S2R R5, SR_CgaCtaId ;  /* 0x0000000000057919 */ /* 0x000ea20000008800 */
[----:B------:R-:W3:Y:S01]  /*0420*/  LDCU UR6, c[0x0][0x3b4] ;  /* 0x00007680ff0677ac */ /* 0x000ee20008000800 */
[----:B------:R-:W-:Y:S01]  /*0430*/  IMAD.SHL.U32 R7, R32, 0x4, RZ ;  /* 0x0000000420077824 */ /* 0x000fe200078e00ff */
[----:B------:R-:W-:Y:S01]  /*0440*/  LOP3.LUT R4, R4, 0x7ffffff0, RZ, 0xc0, !PT ;  /* 0x7ffffff004047812 */ /* 0x000fe200078ec0ff */
[----:B------:R-:W-:Y:S01]  /*0450*/  BSSY.RECONVERGENT B0, `(.L_x_2) ;  /* 0x0000049000007945 */ /* 0x000fe20003800200 */
[----:B------:R-:W-:Y:S01]  /*0460*/  UMOV UR4, 0x400 ;  /* 0x0000040000047882 */ /* 0x000fe20000000000 */
[----:B------:R-:W-:Y:S01]  /*0470*/  IMAD.MOV.U32 R9, RZ, RZ, R0 ;  /* 0x000000ffff097224 */ /* 0x000fe200078e0000 */
[----:B------:R-:W4:Y:S08]  /*0480*/  LDC R3, c[0x0][0x3bc] ;  /* 0x0000ef00ff037b82 */ /* 0x000f300000000800 */
[----:B------:R-:W5:Y:S01]  /*0490*/  S2UR UR5, SR_CgaCtaId ;  /* 0x00000000000579c3 */ /* 0x000f620000008800 */
[----:B-1----:R-:W-:-:S02]  /*04a0*/  IMAD R6, R2, 0x8, R7 ;  /* 0x0000000802067824 */ /* 0x002fc400078e0207 */
[----:B----4-:R-:W-:Y:S02]  /*04b0*/  IMAD R2, R2, R3, RZ ;  /* 0x0000000302027224 */ /* 0x010fe400078e02ff */
[----:B------:R-:W-:-:S03]  /*04c0*/  IMAD R6, R3, 0x4, R6 ;  /* 0x0000000403067824 */ /* 0x000fc600078e0206 */
[----:B------:R-:W-:Y:S02]  /*04d0*/  SHF.L.U32 R3, R2, 0x2, RZ ;  /* 0x0000000202037819 */ /* 0x000fe400000006ff */
[----:B------:R-:W-:Y:S01]  /*04e0*/  MOV R2, 0x400 ;  /* 0x0000040000027802 */ /* 0x000fe20000000f00 */
[----:B-----5:R-:W-:Y:S02]  /*04f0*/  ULEA UR4, UR5, UR4, 0x18 ;  /* 0x0000000405047291 */ /* 0x020fe4000f8ec0ff */
[----:B---3--:R-:W-:Y:S01]  /*0500*/  IMAD R6, R6, UR6, R3 ;  /* 0x0000000606067c24 */ /* 0x008fe2000f8e0203 */
[----:B--2---:R-:W-:-:S03]  /*0510*/  LEA R5, R5, R2, 0x18 ;  /* 0x0000000205057211 */ /* 0x004fc600078ec0ff */
[----:B------:R-:W-:Y:S02]  /*0520*/  LEA R2, R30, UR4, 0x2 ;  /* 0x000000041e027c11 */ /* 0x000fe4000f8e10ff */
[----:B------:R-:W-:Y:S01]  /*0530*/  IADD3 R7, PT, PT, R6, 0x20, R5 ;  /* 0x0000002006077810 */ /* 0x000fe20007ffe005 */
[----:B------:R-:W-:Y:S02]  /*0540*/  IMAD.MOV R5, RZ, RZ, -R4 ;  /* 0x000000ffff057224 */ /* 0x000fe400078e0a04 */
[----:B------:R-:W-:-:S07]  /*0550*/  VIADD R6, R2, 0x20 ;  /* 0x0000002002067836 */ /* 0x000fce0000000000 */
.L_x_3:
[----:B------:R-:W1:Y:S02]  /*0560*/  LDC.64 R2, c[0x0][0x380] ;  /* 0x0000e000ff027b82 */ /* 0x000e640000000a00 */
[----:B-1----:R-:W-:-:S05]  /*0570*/  IMAD.WIDE R2, R9, 0x4, R2 ;  /* 0x0000000409027825 */ /* 0x002fca00078e0202 */
[----:B0-----:R-:W2:Y:S04]  /*0580*/  LDG.E R11, desc[UR36][R2.64] ;  /* 0x00000024020b7981 */ /* 0x001ea8000c1e1900 */
[----:B------:R-:W3:Y:S04]  /*0590*/  LDG.E R13, desc[UR36][R2.64+0x4] ;  /* 0x00000424020d7981 */ /* 0x000ee8000c1e1900 */
[----:B------:R-:W4:Y:S04]  /*05a0*/  LDG.E R15, desc[UR36][R2.64+0x8] ;  /* 0x00000824020f7981 */ /* 0x000f28000c1e1900 */
[----:B------:R-:W5:Y:S04]  /*05b0*/  LDG.E R17, desc[UR36][R2.64+0xc] ;  /* 0x00000c2402117981 */ /* 0x000f68000c1e1900 */
        /* <DEDUP_REMOVED lines=11> */
[----:B--2---:R0:W-:Y:S04]  /*0670*/  STS [R6+-0x20], R11 ;  /* 0xffffe00b06007388 */ /* 0x0041e80000000800 */
[----:B0-----:R-:W2:Y:S04]  /*0680*/  LDG.E R11, desc[UR36][R2.64+0x3c] ;  /* 0x00003c24020b7981 */ /* 0x001ea8000c1e1900 */
[----:B------:R-:W-:Y:S04]  /*0690*/  STS [R7+-0x20], RZ ;  /* 0xffffe0ff07007388 */ /* 0x000fe80000000800 */
[----:B---3--:R-:W-:Y:S04]  /*06a0*/  STS [R6+-0x1c], R13 ;  /* 0xffffe40d06007388 */ /* 0x008fe80000000800 */
[----:B------:R-:W-:Y:S04]  /*06b0*/  STS [R7+-0x1c], RZ ;  /* 0xffffe4ff07007388 */ /* 0x000fe80000000800 */
[----:B----4-:R-:W-:Y:S04]  /*06c0*/  STS [R6+-0x18], R15 ;  /* 0xffffe80f06007388 */ /* 0x010fe80000000800 */
[----:B------:R-:W-:Y:S04]  /*06d0*/  STS [R7+-0x18], RZ ;  /* 0xffffe8ff07007388 */ /* 0x000fe80000000800 */
[----:B-----5:R-:W-:Y:S04]  /*06e0*/  STS [R6+-0x14], R17 ;  /* 0xffffec1106007388 */ /* 0x020fe80000000800 */
[----:B------:R-:W-:Y:S04]  /*06f0*/  STS [R7+-0x14], RZ ;  /* 0xffffecff07007388 */ /* 0x000fe80000000800 */
[----:B------:R-:W-:Y:S04]  /*0700*/  STS [R6+-0x10], R19 ;  /* 0xfffff01306007388 */ /* 0x000fe80000000800 */
[----:B------:R-:W-:Y:S01]  /*0710*/  STS [R7+-0x10], RZ ;  /* 0xfffff0ff07007388 */ /* 0x000fe20000000800 */
[----:B------:R-:W-:-:S03]  /*0720*/  IADD3 R5, PT, PT, R5, 0x10, RZ ;  /* 0x0000001005057810 */ /* 0x000fc60007ffe0ff */
[----:B------:R-:W-:Y:S04]  /*0730*/  STS [R6+-0xc], R21 ;  /* 0xfffff41506007388 */ /* 0x000fe80000000800 */
[----:B------:R-:W-:Y:S04]  /*0740*/  STS [R7+-0xc], RZ ;  /* 0xfffff4ff07007388 */ /* 0x000fe80000000800 */
[----:B------:R-:W-:Y:S04]  /*0750*/  STS [R6+-0x8], R23 ;  /* 0xfffff81706007388 */ /* 0x000fe80000000800 */
[----:B------:R-:W-:Y:S01]  /*0760*/  STS [R7+-0x8], RZ ;  /* 0xfffff8ff07007388 */ /* 0x000fe20000000800 */
[----:B------:R-:W-:-:S03]  /*0770*/  ISETP.NE.AND P0, PT, R5, RZ, PT ;  /* 0x000000ff0500720c */ /* 0x000fc60003f05270 */
[----:B------:R-:W-:Y:S04]  /*0780*/  STS [R6+-0x4], R25 ;  /* 0xfffffc1906007388 */ /* 0x000fe80000000800 */
[----:B------:R-:W-:Y:S04]  /*0790*/  STS [R7+-0x4], RZ ;  /* 0xfffffcff07007388 */ /* 0x000fe80000000800 */
[----:B------:R-:W-:Y:S04]  /*07a0*/  STS [R6], R27 ;  /* 0x0000001b06007388 */ /* 0x000fe80000000800 */
[----:B------:R-:W-:Y:S04]  /*07b0*/  STS [R7], RZ ;  /* 0x000000ff07007388 */ /* 0x000fe80000000800 */
[----:B------:R-:W-:Y:S04]  /*07c0*/  STS [R6+0x4], R33 ;  /* 0x0000042106007388 */ /* 0x000fe80000000800 */
[----:B------:R-:W-:Y:S04]  /*07d0*/  STS [R7+0x4], RZ ;  /* 0x000004ff07007388 */ /* 0x000fe80000000800 */
        /* <DEDUP_REMOVED lines=8> */
[----:B------:R-:W-:Y:S01]  /*0860*/  STS [R6+0x18], R12 ;  /* 0x0000180c06007388 */ /* 0x000fe20000000800 */
[----:B------:R-:W-:-:S03]  /*0870*/  VIADD R9, R9, 0x10 ;  /* 0x0000001009097836 */ /* 0x000fc60000000000 */
[----:B------:R-:W-:Y:S04]  /*0880*/  STS [R7+0x18], RZ ;  /* 0x000018ff07007388 */ /* 0x000fe80000000800 */
[----:B--2---:R0:W-:Y:S04]  /*0890*/  STS [R6+0x1c], R11 ;  /* 0x00001c0b06007388 */ /* 0x0041e80000000800 */
[----:B------:R1:W-:Y:S01]  /*08a0*/  STS [R7+0x1c], RZ ;  /* 0x00001cff07007388 */ /* 0x0003e20000000800 */
[----:B0-----:R-:W-:Y:S02]  /*08b0*/  VIADD R6, R6, 0x40 ;  /* 0x0000004006067836 */ /* 0x001fe40000000000 */
[----:B-1----:R-:W-:Y:S01]  /*08c0*/  VIADD R7, R7, 0x40 ;  /* 0x0000004007077836 */ /* 0x002fe20000000000 */
[----:B------:R-:W-:Y:S06]  /*08d0*/  @P0 BRA `(.L_x_3) ;  /* 0xfffffffc00200947 */ /* 0x000fec000383ffff */
[----:B------:R-:W-:Y:S05]  /*08e0*/  BSYNC.RECONVERGENT B0 ;  /* 0x0000000000007941 */ /* 0x000fea0003800200 */
.L_x_2:
[----:B------:R-:W-:-:S07]  /*08f0*/  MOV R3, R4 ;  /* 0x0000000400037202 */ /* 0x000fce0000000f00 */
.L_x_1:
[----:B------:R-:W1:Y:S02]  /*0900*/  LDCU UR4, c[0x0][0x3b4] ;  /* 0x00007680ff0477ac */ /* 0x000e640008000800 */
[----:B-1----:R-:W-:-:S04]  /*0910*/  ULOP3.LUT UR4, UR4, 0xf, URZ, 0xc0, !UPT ;  /* 0x0000000f04047892 */ /* 0x002fc8000f8ec0ff */
[----:B------:R-:W-:-:S09]  /*0920*/  UISETP.NE.AND UP0, UPT, UR4, URZ, UPT ;  /* 0x000000ff0400728c */ /* 0x000fd2000bf05270 */
[----:B------:R-:W-:Y:S05]  /*0930*/  BRA.U !UP0, `(.L_x_0) ;  /* 0x0000000508607547 */ /* 0x000fea000b800000 */
[----:B------:R-:W-:Y:S02]  /*0940*/  UIADD3 UR4, UPT, UPT, UR4, -0x1, URZ ;  /* 0xffffffff04047890 */ /* 0x000fe4000fffe0ff */
[----:B------:R-:W-:Y:S02]  /*0950*/  UISETP.NE.AND UP1, UPT, UR56, URZ, UPT ;  /* 0x000000ff3800728c */ /* 0x000fe4000bf25270 */
[----:B------:R-:W-:-:S09]  /*0960*/  UISETP.GE.U32.AND UP0, UPT, UR4, 0x7, UPT ;  /* 0x000000070400788c */ /* 0x000fd2000bf06070 */
[----:B------:R-:W-:Y:S05]  /*0970*/  BRA.U !UP0, `(.L_x_4) ;  /* 0x0000000108887547 */ /* 0x000fea000b800000 */
[----:B------:R-:W1:Y:S01]  /*0980*/  LDC.64 R4, c[0x0][0x380] ;  /* 0x0000e000ff047b82 */ /* 0x000e620000000a00 */
[----:B------:R-:W-:-:S04]  /*0990*/  IMAD.IADD R7, R0, 0x1, R3 ;  /* 0x0000000100077824 */ /* 0x000fc800078e0203 */
        /* <DEDUP_REMOVED lines=8> */
[----:B------:R-:W5:Y:S01]  /*0a20*/  LDG.E R20, desc[UR36][R4.64+0x1c] ;  /* 0x00001c2404147981 */ /* 0x000f62000c1e1900 */
[----:B------:R-:W0:Y:S01]  /*0a30*/  S2UR UR5, SR_CgaCtaId ;  /* 0x00000000000579c3 */ /* 0x000e220000008800 */
[----:B------:R-:W-:Y:S01]  /*0a40*/  UMOV UR4, 0x400 ;  /* 0x0000040000047882 */ /* 0x000fe20000000000 */
[----:B------:R-:W-:-:S02]  /*0a50*/  IMAD.IADD R6, R30, 0x1, R3 ;  /* 0x000000011e067824 */ /* 0x000fc400078e0203 */
[----:B------:R-:W-:Y:S01]  /*0a60*/  VIADD R3, R3, 0x8 ;  /* 0x0000000803037836 */ /* 0x000fe20000000000 */
[----:B0-----:R-:W-:-:S06]  /*0a70*/  ULEA UR4, UR5, UR4, 0x18 ;  /* 0x0000000405047291 */ /* 0x001fcc000f8ec0ff */
[C---:B------:R-:W-:Y:S02]  /*0a80*/  LEA R7, R6.reuse, UR4, 0x2 ;  /* 0x0000000406077c11 */ /* 0x040fe4000f8e10ff */
[----:B------:R-:W-:-:S03]  /*0a90*/  LEA R6, R6, UR41, 0x2 ;  /* 0x0000002906067c11 */ /* 0x000fc6000f8e10ff */
[----:B--2---:R1:W-:Y:S04]  /*0aa0*/  STS [R7], R2 ;  /* 0x0000000207007388 */ /* 0x0043e80000000800 */
[----:B------:R1:W-:Y:S04]  /*0ab0*/  STS [R6], RZ ;  /* 0x000000ff06007388 */ /* 0x0003e80000000800 */
[----:B---3--:R1:W-:Y:S04]  /*0ac0*/  STS [R7+0x4], R8 ;  /* 0x0000040807007388 */ /* 0x0083e80000000800 */
[----:B------:R1:W-:Y:S04]  /*0ad0*/  STS [R6+0x4], RZ ;  /* 0x000004ff06007388 */ /* 0x0003e80000000800 */
[----:B----4-:R1:W-:Y:S04]  /*0ae0*/  STS [R7+0x8], R10 ;  /* 0x0000080a07007388 */ /* 0x0103e80000000800 */
[----:B------:R1:W-:Y:S04]  /*0af0*/  STS [R6+0x8], RZ ;  /* 0x000008ff06007388 */ /* 0x0003e80000000800 */
[----:B-----5:R1:W-:Y:S04]  /*0b00*/  STS [R7+0xc], R12 ;  /* 0x00000c0c07007388 */ /* 0x0203e80000000800 */
[----:B------:R1:W-:Y:S04]  /*0b10*/  STS [R6+0xc], RZ ;  /* 0x00000cff06007388 */ /* 0x0003e80000000800 */
[----:B------:R1:W-:Y:S04]  /*0b20*/  STS [R7+0x10], R14 ;  /* 0x0000100e07007388 */ /* 0x0003e80000000800 */
[----:B------:R1:W-:Y:S04]  /*0b30*/  STS [R6+0x10], RZ ;  /* 0x000010ff06007388 */ /* 0x0003e80000000800 */
[----:B------:R1:W-:Y:S04]  /*0b40*/  STS [R7+0x14], R16 ;  /* 0x0000141007007388 */ /* 0x0003e80000000800 */
[----:B------:R1:W-:Y:S04]  /*0b50*/  STS [R6+0x14], RZ ;  /* 0x000014ff06007388 */ /* 0x0003e80000000800 */
[----:B------:R1:W-:Y:S04]  /*0b60*/  STS [R7+0x18], R18 ;  /* 0x0000181207007388 */ /* 0x0003e80000000800 */
[----:B------:R1:W-:Y:S04]  /*0b70*/  STS [R6+0x18], RZ ;  /* 0x000018ff06007388 */ /* 0x0003e80000000800 */
[----:B------:R1:W-:Y:S04]  /*0b80*/  STS [R7+0x1c], R20 ;  /* 0x00001c1407007388 */ /* 0x0003e80000000800 */
[----:B------:R1:W-:Y:S02]  /*0b90*/  STS [R6+0x1c], RZ ;  /* 0x00001cff06007388 */ /* 0x0003e40000000800 */
.L_x_4:
[----:B------:R-:W-:Y:S05]  /*0ba0*/  BRA.U !UP1, `(.L_x_0) ;  /* 0x0000000109c47547 */ /* 0x000fea000b800000 */
[----:B------:R-:W-:Y:S02]  /*0bb0*/  UIADD3 UR4, UPT, UPT, UR56, -0x1, URZ ;  /* 0xffffffff38047890 */ /* 0x000fe4000fffe0ff */
[----:B------:R-:W-:Y:S02]  /*0bc0*/  UISETP.NE.AND UP1, UPT, UR55, URZ, UPT ;  /* 0x000000ff3700728c */ /* 0x000fe4000bf25270 */
[----:B------:R-:W-:-:S09]  /*0bd0*/  UISETP.GE.U32.AND UP0, UPT, UR4, 0x3, UPT ;  /* 0x000000030400788c */ /* 0x000fd2000bf06070 */
[----:B------:R-:W-:Y:S05]  /*0be0*/  BRA.U !UP0, `(.L_x_5) ;  /* 0x0000000108587547 */ /* 0x000fea000b800000 */
[----:B------:R-:W2:Y:S01]  /*0bf0*/  LDC.64 R4, c[0x0][0x380] ;  /* 0x0000e000ff047b82 */ /* 0x000ea20000000a00 */
[----:B-1----:R-:W-:-:S05]  /*0c00*/  IADD3 R7, PT, PT, R0, R3, RZ ;  /* 0x0000000300077210 */ /* 0x002fca0007ffe0ff */
[----:B--2---:R-:W-:-:S05]  /*0c10*/  IMAD.WIDE R4, R7, 0x4, R4 ;  /* 0x0000000407047825 */ /* 0x004fca00078e0204 */
[----:B0-----:R-:W2:Y:S04]  /*0c20*/  LDG.E R2, desc[UR36][R4.64] ;  /* 0x0000002404027981 */ /* 0x001ea8000c1e1900 */
[----:B------:R-:W3:Y:S04]  /*0c30*/  LDG.E R8, desc[UR36][R4.64+0x4] ;  /* 0x0000042404087981 */ /* 0x000ee8000c1e1900 */
[----:B------:R-:W4:Y:S04]  /*0c40*/  LDG.E R10, desc[UR36][R4.64+0x8] ;  /* 0x00000824040a7981 */ /* 0x000f28000c1e1900 */
        /* <DEDUP_REMOVED lines=15> */
[----:B------:R2:W-:Y:S02]  /*0d40*/  STS [R6+0xc], RZ ;  /* 0x00000cff06007388 */ /* 0x0005e40000000800 */
.L_x_5:
[----:B------:R-:W-:Y:S05]  /*0d50*/  BRA.U !UP1, `(.L_x_0) ;  /* 0x0000000109587547 */ /* 0x000fea000b800000 */
[----:B------:R-:W3:Y:S01]  /*0d60*/  LDC.64 R4, c[0x0][0x380] ;  /* 0x0000e000ff047b82 */ /* 0x000ee20000000a00 */
[----:B-12---:R-:W-:-:S04]  /*0d70*/  IMAD.IADD R7, R0, 0x1, R3 ;  /* 0x0000000100077824 */ /* 0x006fc800078e0203 */
[----:B---3--:R-:W-:-:S05]  /*0d80*/  IMAD.WIDE R4, R7, 0x4, R4 ;  /* 0x0000000407047825 */ /* 0x008fca00078e0204 */
[----:B0-----:R-:W2:Y:S01]  /*0d90*/  LDG.E R0, desc[UR36][R4.64] ;  /* 0x0000002404007981 */ /* 0x001ea2000c1e1900 */
[----:B------:R-:W0:Y:S01]  /*0da0*/  S2UR UR5, SR_CgaCtaId ;  /* 0x00000000000579c3 */ /* 0x000e220000008800 */
[----:B------:R-:W-:Y:S01]  /*0db0*/  UMOV UR4, 0x400 ;  /* 0x0000040000047882 */ /* 0x000fe20000000000 */
[----:B------:R-:W-:Y:S01]  /*0dc0*/  IADD3 R3, PT, PT, R30, R3, RZ ;  /* 0x000000031e037210 */ /* 0x000fe20007ffe0ff */
[----:B------:R-:W-:Y:S02]  /*0dd0*/  UISETP.NE.AND UP0, UPT, UR55, 0x1, UPT ;  /* 0x000000013700788c */ /* 0x000fe4000bf05270 */
[----:B0-----:R-:W-:-:S06]  /*0de0*/  ULEA UR4, UR5, UR4, 0x18 ;  /* 0x0000000405047291 */ /* 0x001fcc000f8ec0ff */
[C---:B------:R-:W-:Y:S02]  /*0df0*/  LEA R7, R3.reuse, UR4, 0x2 ;  /* 0x0000000403077c11 */ /* 0x040fe4000f8e10ff */
[----:B------:R-:W-:-:S03]  /*0e00*/  LEA R3, R3, UR41, 0x2 ;  /* 0x0000002903037c11 */ /* 0x000fc6000f8e10ff */
[----:B--2---:R3:W-:Y:S04]  /*0e10*/  STS [R7], R0 ;  /* 0x0000000007007388 */ /* 0x0047e80000000800 */
[----:B------:R3:W-:Y:S01]  /*0e20*/  STS [R3], RZ ;  /* 0x000000ff03007388 */ /* 0x0007e20000000800 */
[----:B------:R-:W-:Y:S05]  /*0e30*/  BRA.U !UP0, `(.L_x_0) ;  /* 0x0000000108207547 */ /* 0x000fea000b800000 */
[----:B---3--:R-:W2:Y:S01]  /*0e40*/  LDG.E R0, desc[UR36][R4.64+0x4] ;  /* 0x0000042404007981 */ /* 0x008ea2000c1e1900 */
[----:B------:R-:W-:-:S03]  /*0e50*/  UISETP.NE.AND UP0, UPT, UR55, 0x2, UPT ;  /* 0x000000023700788c */ /* 0x000fc6000bf05270 */
[----:B--2---:R4:W-:Y:S04]  /*0e60*/  STS [R7+0x4], R0 ;  /* 0x0000040007007388 */ /* 0x0049e80000000800 */
[----:B------:R4:W-:Y:S02]  /*0e70*/  STS [R3+0x4], RZ ;  /* 0x000004ff03007388 */ /* 0x0009e40000000800 */
[----:B------:R-:W-:Y:S05]  /*0e80*/  BRA.U !UP0, `(.L_x_0) ;  /* 0x00000001080c7547 */ /* 0x000fea000b800000 */
[----:B------:R-:W2:Y:S04]  /*0e90*/  LDG.E R4, desc[UR36][R4.64+0x8] ;  /* 0x0000082404047981 */ /* 0x000ea8000c1e1900 */
[----:B--2---:R0:W-:Y:S04]  /*0ea0*/  STS [R7+0x8], R4 ;  /* 0x0000080407007388 */ /* 0x0041e80000000800 */
[----:B------:R0:W-:Y:S02]  /*0eb0*/  STS [R3+0x8], RZ ;  /* 0x000008ff03007388 */ /* 0x0001e40000000800 */
.L_x_0:
[----:B------:R-:W5:Y:S01]  /*0ec0*/  LDC R17, c[0x0][0x3bc] ;  /* 0x0000ef00ff117b82 */ /* 0x000f620000000800 */
[----:B------:R-:W-:Y:S05]  /*0ed0*/  WARPSYNC.ALL ;  /* 0x0000000000007948 */ /* 0x000fea0003800000 */
[C---:B------:R-:W-:Y:S01]  /*0ee0*/  IMAD.SHL.U32 R27, R32.reuse, 0x4, RZ ;  /* 0x00000004201b7824 */ /* 0x040fe200078e00ff */
[----:B------:R-:W-:Y:S01]  /*0ef0*/  BSSY.RECONVERGENT B6, `(.L_x_6) ;  /* 0x00001d0000067945 */ /* 0x000fe20003800200 */
[----:B------:R-:W-:Y:S01]  /*0f00*/  BAR.SYNC.DEFER_BLOCKING 0x0 ;  /* 0x0000000000007b1d */ /* 0x000fe20000010000 */
[----:B-----5:R-:W-:-:S13]  /*0f10*/  ISETP.GE.AND P0, PT, R32, R17, PT ;  /* 0x000000112000720c */ /* 0x020fda0003f06270 */
[----:B---34-:R-:W-:-:S05]  /*0f20*/  @!P0 IMAD.MOV.U32 R0, RZ, RZ, -0x800000 ;  /* 0xff800000ff008424 */ /* 0x018fca00078e00ff */
[----:B------:R3:W-:Y:S04]  /*0f30*/  @!P0 STS [R27+UR42], R0 ;  /* 0x000000001b008988 */ /* 0x0007e8000800082a */
[----:B------:R3:W-:Y:S01]  /*0f40*/  @!P0 STS [R27+UR60], RZ ;  /* 0x000000ff1b008988 */ /* 0x0007e2000800083c */
[----:B------:R-:W-:-:S13]  /*0f50*/  ISETP.NE.AND P0, PT, R28, RZ, PT ;  /* 0x000000ff1c00720c */ /* 0x000fda0003f05270 */
[----:B---3--:R-:W-:Y:S05]  /*0f60*/  @P0 BRA `(.L_x_7) ;  /* 0x0000001c00200947 */ /* 0x008fea0003800000 */
[----:B------:R3:W-:Y:S01]  /*0f70*/  STL [R1], R22 ;  /* 0x0000001601007387 */ /* 0x0007e20000100800 */
[----:B------:R-:W4:Y:S01]  /*0f80*/  LDCU.64 UR4, c[0x4][0x8] ;  /* 0x01000100ff0477ac */ /* 0x000f220008000a00 */
[----:B------:R-:W-:Y:S01]  /*0f90*/  MOV R0, 0x0 ;  /* 0x0000000000007802 */ /* 0x000fe20000000f00 */
[----:B-12---:R-:W-:Y:S01]  /*0fa0*/  IMAD.U32 R6, RZ, RZ, UR38 ;  /* 0x00000026ff067e24 */ /* 0x006fe2000f8e00ff */
[----:B------:R-:W-:Y:S01]  /*0fb0*/  ISETP.GE.AND P0, PT, R17, 0x1, PT ;  /* 0x000000011100780c */ /* 0x000fe20003f06270 */
[----:B0-----:R-:W-:Y:S01]  /*0fc0*/  IMAD.U32 R7, RZ, RZ, UR39 ;  /* 0x00000027ff077e24 */ /* 0x001fe2000f8e00ff */
[----:B------:R0:W1:Y:S02]  /*0fd0*/  LDC.64 R2, c[0x4][R0] ;  /* 0x0100000000027b82 */ /* 0x0000640000000a00 */
[----:B0-----:R-:W-:Y:S01]  /*0fe0*/  P2R R0, PR, RZ, 0x1 ;  /* 0x00000001ff007803 */ /* 0x001fe20000000000 */
[----:B----4-:R-:W-:Y:S01]  /*0ff0*/  IMAD.U32 R4, RZ, RZ, UR4 ;  /* 0x00000004ff047e24 */ /* 0x010fe2000f8e00ff */
[----:B---3--:R-:W-:-:S07]  /*1000*/  MOV R5, UR5 ;  /* 0x0000000500057c02 */ /* 0x008fce0008000f00 */
[----:B------:R-:W-:-:S07]  /*1010*/  LEPC R20, `(.L_x_8) ;  /* 0x000000001014794e */ /* 0x000fce0000000000 */
[----:B-1----:R-:W-:Y:S05]  /*1020*/  CALL.ABS.NOINC R2 ;  /* 0x0000000002007343 */ /* 0x002fea0003c00000 */
.L_x_8:
[----:B------:R-:W-:-:S13]  /*1030*/  ISETP.GE.AND P6, PT, R17, 0x1, PT ;  /* 0x000000011100780c */ /* 0x000fda0003fc6270 */
[----:B------:R-:W-:Y:S05]  /*1040*/  @!P6 BRA `(.L_x_9) ;  /* 0x0000001800a0e947 */ /* 0x000fea0003800000 */
[----:B------:R-:W0:Y:S01]  /*1050*/  LDC R23, c[0x0][0x3bc] ;  /* 0x0000ef00ff177b82 */ /* 0x000e220000000800 */
[----:B------:R-:W-:Y:S02]  /*1060*/  HFMA2 R16, -RZ, RZ, 0, 0 ;  /* 0x00000000ff107431 */ /* 0x000fe400000001ff */
[----:B0-----:R-:W-:-:S05]  /*1070*/  VIADD R24, R23, 0xffffffff ;  /* 0xffffffff17187836 */ /* 0x001fca0000000000 */
[----:B------:R-:W-:-:S04]  /*1080*/  ISETP.GE.U32.AND P0, PT, R24, 0x7, PT ;  /* 0x000000071800780c */ /* 0x000fc80003f06070 */
[----:B------:R-:W-:-:S09]  /*1090*/  P2R R0, PR, RZ, 0x1 ;  /* 0x00000001ff007803 */ /* 0x000fd20000000000 */
[----:B------:R-:W-:Y:S05]  /*10a0*/  @!P0 BRA `(.L_x_10) ;  /* 0x0000000400908947 */ /* 0x000fea0003800000 */
[----:B------:R-:W-:Y:S01]  /*10b0*/  BSSY.RECONVERGENT B7, `(.L_x_11) ;  /* 0x0000062000077945 */ /* 0x000fe20003800200 */
[----:B------:R-:W-:-:S07]  /*10c0*/  IMAD.MOV.U32 R18, RZ, RZ, RZ ;  /* 0x000000ffff127224 */ /* 0x000fce00078e00ff */
.L_x_20:
[C---:B------:R-:W-:Y:S01]  /*10d0*/  LEA R17, R18.reuse, UR42, 0x2 ;  /* 0x0000002a12117c11 */ /* 0x040fe2000f8e10ff */
[----:B------:R-:W0:Y:S01]  /*10e0*/  LDCU.64 UR4, c[0x4][0x10] ;  /* 0x01000200ff0477ac */ /* 0x000e220008000a00 */
[----:B------:R-:W-:Y:S01]  /*10f0*/  MOV R2, 0x0 ;  /* 0x0000000000027802 */ /* 0x000fe20000000f00 */
[----:B------:R-:W-:Y:S02]  /*1100*/  VIADD R18, R18, 0x8 ;  /* 0x0000000812127836 */ /* 0x000fe40000000000 */
[----:B------:R-:W1:Y:S01]  /*1110*/  LDS R0, [R17] ;  /* 0x0000000011007984 */ /* 0x000e620000000800 */
[----:B------:R-:W-:Y:S02]  /*1120*/  IMAD.U32 R6, RZ, RZ, UR38 ;  /* 0x00000026ff067e24 */ /* 0x000fe4000f8e00ff */
[----:B------:R-:W2:Y:S01]  /*1130*/  LDC.64 R2, c[0x4][R2] ;  /* 0x0100000002027b82 */ /* 0x000ea20000000a00 */
[----:B------:R-:W-:Y:S01]  /*1140*/  ISETP.NE.AND P0, PT, R18, UR57, PT ;  /* 0x0000003912007c0c */ /* 0x000fe2000bf05270 */
[----:B------:R-:W-:-:S03]  /*1150*/  IMAD.U32 R7, RZ, RZ, UR39 ;  /* 0x00000027ff077e24 */ /* 0x000fc6000f8e00ff */
[----:B------:R-:W-:Y:S01]  /*1160*/  P2R R19, PR, RZ, 0x1 ;  /* 0x00000001ff137803 */ /* 0x000fe20000000000 */
[----:B0-----:R-:W-:Y:S01]  /*1170*/  IMAD.U32 R4, RZ, RZ, UR4 ;  /* 0x00000004ff047e24 */ /* 0x001fe2000f8e00ff */
[----:B------:R-:W-:Y:S01]  /*1180*/  MOV R5, UR5 ;  /* 0x0000000500057c02 */ /* 0x000fe20008000f00 */
[----:B-1----:R-:W0:Y:S02]  /*1190*/  F2F.F64.F32 R8, R0 ;  /* 0x0000000000087310 */ /* 0x002e240000201800 */
[----:B0-2---:R0:W-:Y:S04]  /*11a0*/  STL.64 [R1], R8 ;  /* 0x0000000801007387 */ /* 0x0051e80000100a00 */
[----:B------:R-:W-:-:S07]  /*11b0*/  LEPC R20, `(.L_x_12) ;  /* 0x000000001014794e */ /* 0x000fce0000000000 */
[----:B0-----:R-:W-:Y:S05]  /*11c0*/  CALL.ABS.NOINC R2 ;  /* 0x0000000002007343 */ /* 0x001fea0003c00000 */
.L_x_12:
[----:B------:R-:W0:Y:S01]  /*11d0*/  LDS R0, [R17+0x4] ;  /* 0x0000040011007984 */ /* 0x000e220000000800 */
[----:B------:R-:W-:Y:S01]  /*11e0*/  MOV R16, 0x0 ;  /* 0x0000000000107802 */ /* 0x000fe20000000f00 */
[----:B------:R-:W1:Y:S01]  /*11f0*/  LDCU.64 UR4, c[0x4][0x10] ;  /* 0x01000200ff0477ac */ /* 0x000e620008000a00 */
[----:B------:R-:W-:Y:S02]  /*1200*/  IMAD.U32 R6, RZ, RZ, UR38 ;  /* 0x00000026ff067e24 */ /* 0x000fe4000f8e00ff */
[----:B------:R2:W3:Y:S01]  /*1210*/  LDC.64 R2, c[0x4][R16] ;  /* 0x0100000010027b82 */ /* 0x0004e20000000a00 */
[----:B------:R-:W-:Y:S02]  /*1220*/  IMAD.U32 R7, RZ, RZ, UR39 ;  /* 0x00000027ff077e24 */ /* 0x000fe4000f8e00ff */
[----:B-1----:R-:W-:Y:S01]  /*1230*/  IMAD.U32 R4, RZ, RZ, UR4 ;  /* 0x00000004ff047e24 */ /* 0x002fe2000f8e00ff */
[----:B------:R-:W-:Y:S01]  /*1240*/  MOV R5, UR5 ;  /* 0x0000000500057c02 */ /* 0x000fe20008000f00 */
[----:B0-----:R-:W0:Y:S02]  /*1250*/  F2F.F64.F32 R8, R0 ;  /* 0x0000000000087310 */ /* 0x001e240000201800 */
[----:B0--3--:R2:W-:Y:S04]  /*1260*/  STL.64 [R1], R8 ;  /* 0x0000000801007387 */ /* 0x0095e80000100a00 */
[----:B------:R-:W-:-:S07]  /*1270*/  LEPC R20, `(.L_x_13) ;  /* 0x000000001014794e */ /* 0x000fce0000000000 */
[----:B--2---:R-:W-:Y:S05]  /*1280*/  CALL.ABS.NOINC R2 ;  /* 0x0000000002007343 */ /* 0x004fea0003c00000 */
.L_x_13:
[----:B------:R-:W0:Y:S01]  /*1290*/  LDS R0, [R17+0x8] ;  /* 0x0000080011007984 */ /* 0x000e220000000800 */
[----:B------:R1:W2:Y:S01]  /*12a0*/  LDC.64 R2, c[0x4][R16] ;  /* 0x0100000010027b82 */ /* 0x0002a20000000a00 */
[----:B------:R-:W3:Y:S01]  /*12b0*/  LDCU.64 UR4, c[0x4][0x10] ;  /* 0x01000200ff0477ac */ /* 0x000ee20008000a00 */
[----:B------:R-:W-:Y:S02]  /*12c0*/  IMAD.U32 R6, RZ, RZ, UR38 ;  /* 0x00000026ff067e24 */ /* 0x000fe4000f8e00ff */
[----:B------:R-:W-:Y:S02]  /*12d0*/  IMAD.U32 R7, RZ, RZ, UR39 ;  /* 0x00000027ff077e24 */ /* 0x000fe4000f8e00ff */
[----:B---3--:R-:W-:Y:S01]  /*12e0*/  IMAD.U32 R4, RZ, RZ, UR4 ;  /* 0x00000004ff047e24 */ /* 0x008fe2000f8e00ff */
[----:B------:R-:W-:Y:S01]  /*12f0*/  MOV R5, UR5 ;  /* 0x0000000500057c02 */ /* 0x000fe20008000f00 */
[----:B0-----:R-:W0:Y:S02]  /*1300*/  F2F.F64.F32 R8, R0 ;  /* 0x0000000000087310 */ /* 0x001e240000201800 */
[----:B0-2---:R1:W-:Y:S04]  /*1310*/  STL.64 [R1], R8 ;  /* 0x0000000801007387 */ /* 0x0053e80000100a00 */
[----:B------:R-:W-:-:S07]  /*1320*/  LEPC R20, `(.L_x_14) ;  /* 0x000000001014794e */ /* 0x000fce0000000000 */
[----:B-1----:R-:W-:Y:S05]  /*1330*/  CALL.ABS.NOINC R2 ;  /* 0x0000000002007343 */ /* 0x002fea0003c00000 */
.L_x_14:
        /* <DEDUP_REMOVED lines=11> */
.L_x_15:
        /* <DEDUP_REMOVED lines=11> */
.L_x_16:
        /* <DEDUP_REMOVED lines=11> */
.L_x_17:
        /* <DEDUP_REMOVED lines=11> */
.L_x_18:
        /* <DEDUP_REMOVED lines=11> */
.L_x_19:
[----:B------:R-:W-:-:S13]  /*16b0*/  ISETP.NE.AND P6, PT, R19, RZ, PT ;  /* 0x000000ff1300720c */ /* 0x000fda0003fc5270 */
[----:B------:R-:W-:Y:S05]  /*16c0*/  @P6 BRA `(.L_x_20) ;  /* 0xfffffff800806947 */ /* 0x000fea000383ffff */
[----:B------:R-:W-:Y:S05]  /*16d0*/  BSYNC.RECONVERGENT B7 ;  /* 0x0000000000077941 */ /* 0x000fea0003800200 */
.L_x_11:
[----:B------:R-:W-:-:S07]  /*16e0*/  IMAD.U32 R16, RZ, RZ, UR57 ;  /* 0x00000039ff107e24 */ /* 0x000fce000f8e00ff */
.L_x_10:
[----:B------:R-:W-:-:S04]  /*16f0*/  LOP3.LUT R19, R23, 0x7, RZ, 0xc0, !PT ;  /* 0x0000000717137812 */ /* 0x000fc800078ec0ff */
[----:B------:R-:W-:-:S04]  /*1700*/  ISETP.NE.AND P0, PT, R19, RZ, PT ;  /* 0x000000ff1300720c */ /* 0x000fc80003f05270 */
[----:B------:R-:W-:-:S09]  /*1710*/  P2R R0, PR, RZ, 0x1 ;  /* 0x00000001ff007803 */ /* 0x000fd20000000000 */
[----:B------:R-:W-:Y:S05]  /*1720*/  @!P0 BRA `(.L_x_21) ;  /* 0x00000004008c8947 */ /* 0x000fea0003800000 */
[----:B------:R-:W-:-:S04]  /*1730*/  IADD3 R0, PT, PT, R19, -0x1, RZ ;  /* 0xffffffff13007810 */ /* 0x000fc80007ffe0ff */
[----:B------:R-:W-:-:S13]  /*1740*/  ISETP.GE.U32.AND P0, PT, R0, 0x3, PT ;  /* 0x000000030000780c */ /* 0x000fda0003f06070 */
[----:B------:R-:W-:Y:S05]  /*1750*/  @!P0 BRA `(.L_x_22) ;  /* 0x0000000000c08947 */ /* 0x000fea0003800000 */
[----:B------:R-:W-:Y:S01]  /*1760*/  LEA R17, R16, UR42, 0x2 ;  /* 0x0000002a10117c11 */ /* 0x000fe2000f8e10ff */
[----:B------:R-:W0:Y:S01]  /*1770*/  LDCU.64 UR4, c[0x4][0x10] ;  /* 0x01000200ff0477ac */ /* 0x000e220008000a00 */
[----:B------:R-:W-:Y:S01]  /*1780*/  MOV R2, 0x0 ;  /* 0x0000000000027802 */ /* 0x000fe20000000f00 */
[----:B------:R-:W-:Y:S01]  /*1790*/  IMAD.U32 R6, RZ, RZ, UR38 ;  /* 0x00000026ff067e24 */ /* 0x000fe2000f8e00ff */
[----:B------:R-:W-:Y:S01]  /*17a0*/  MOV R7, UR39 ;  /* 0x0000002700077c02 */ /* 0x000fe20008000f00 */
[----:B------:R-:W1:Y:S03]  /*17b0*/  LDS R0, [R17] ;  /* 0x0000000011007984 */ /* 0x000e660000000800 */
[----:B------:R-:W2:Y:S01]  /*17c0*/  LDC.64 R2, c[0x4][R2] ;  /* 0x0100000002027b82 */ /* 0x000ea20000000a00 */
[----:B0-----:R-:W-:Y:S02]  /*17d0*/  IMAD.U32 R4, RZ, RZ, UR4 ;  /* 0x00000004ff047e24 */ /* 0x001fe4000f8e00ff */
[----:B------:R-:W-:Y:S01]  /*17e0*/  IMAD.U32 R5, RZ, RZ, UR5 ;  /* 0x00000005ff057e24 */ /* 0x000fe2000f8e00ff */
[----:B-1----:R-:W0:Y:S02]  /*17f0*/  F2F.F64.F32 R8, R0 ;  /* 0x0000000000087310 */ /* 0x002e240000201800 */
[----:B0-2---:R0:W-:Y:S04]  /*1800*/  STL.64 [R1], R8 ;  /* 0x0000000801007387 */ /* 0x0051e80000100a00 */
[----:B------:R-:W-:-:S07]  /*1810*/  LEPC R20, `(.L_x_23) ;  /* 0x000000001014794e */ /* 0x000fce0000000000 */
[----:B0-----:R-:W-:Y:S05]  /*1820*/  CALL.ABS.NOINC R2 ;  /* 0x0000000002007343 */ /* 0x001fea0003c00000 */
.L_x_23:
[----:B------:R-:W0:Y:S01]  /*1830*/  LDS R0, [R17+0x4] ;  /* 0x0000040011007984 */ /* 0x000e220000000800 */
[----:B------:R-:W-:Y:S01]  /*1840*/  MOV R18, 0x0 ;  /* 0x0000000000127802 */ /* 0x000fe20000000f00 */
[----:B------:R-:W1:Y:S01]  /*1850*/  LDCU.64 UR4, c[0x4][0x10] ;  /* 0x01000200ff0477ac */ /* 0x000e620008000a00 */
[----:B------:R-:W-:Y:S01]  /*1860*/  IMAD.U32 R6, RZ, RZ, UR38 ;  /* 0x00000026ff067e24 */ /* 0x000fe2000f8e00ff */
[----:B------:R-:W-:Y:S01]  /*1870*/  MOV R7, UR39 ;  /* 0x0000002700077c02 */ /* 0x000fe20008000f00 */
[----:B------:R2:W3:Y:S01]  /*1880*/  LDC.64 R2, c[0x4][R18] ;  /* 0x0100000012027b82 */ /* 0x0004e20000000a00 */
[----:B-1----:R-:W-:Y:S02]  /*1890*/  IMAD.U32 R4, RZ, RZ, UR4 ;  /* 0x00000004ff047e24 */ /* 0x002fe4000f8e00ff */
[----:B------:R-:W-:Y:S01]  /*18a0*/  IMAD.U32 R5, RZ, RZ, UR5 ;  /* 0x00000005ff057e24 */ /* 0x000fe2000f8e00ff */
[----:B0-----:R-:W0:Y:S02]  /*18b0*/  F2F.F64.F32 R8, R0 ;  /* 0x0000000000087310 */ /* 0x001e240000201800 */
[----:B0--3--:R2:W-:Y:S04]  /*18c0*/  STL.64 [R1], R8 ;  /* 0x0000000801007387 */ /* 0x0095e80000100a00 */
[----:B------:R-:W-:-:S07]  /*18d0*/  LEPC R20, `(.L_x_24) ;  /* 0x000000001014794e */ /* 0x000fce0000000000 */
[----:B--2---:R-:W-:Y:S05]  /*18e0*/  CALL.ABS.NOINC R2 ;  /* 0x0000000002007343 */ /* 0x004fea0003c00000 */
.L_x_24:
[----:B------:R-:W0:Y:S01]  /*18f0*/  LDS R0, [R17+0x8] ;  /* 0x0000080011007984 */ /* 0x000e220000000800 */
[----:B------:R1:W2:Y:S01]  /*1900*/  LDC.64 R2, c[0x4][R18] ;  /* 0x0100000012027b82 */ /* 0x0002a20000000a00 */
[----:B------:R-:W3:Y:S01]  /*1910*/  LDCU.64 UR4, c[0x4][0x10] ;  /* 0x01000200ff0477ac */ /* 0x000ee20008000a00 */
[----:B------:R-:W-:Y:S01]  /*1920*/  IMAD.U32 R6, RZ, RZ, UR38 ;  /* 0x00000026ff067e24 */ /* 0x000fe2000f8e00ff */
[----:B------:R-:W-:Y:S01]  /*1930*/  MOV R7, UR39 ;  /* 0x0000002700077c02 */ /* 0x000fe20008000f00 */
[----:B---3--:R-:W-:Y:S02]  /*1940*/  IMAD.U32 R4, RZ, RZ, UR4 ;  /* 0x00000004ff047e24 */ /* 0x008fe4000f8e00ff */
[----:B------:R-:W-:Y:S01]  /*1950*/  IMAD.U32 R5, RZ, RZ, UR5 ;  /* 0x00000005ff057e24 */ /* 0x000fe2000f8e00ff */
[----:B0-----:R-:W0:Y:S02]  /*1960*/  F2F.F64.F32 R8, R0 ;  /* 0x0000000000087310 */ /* 0x001e240000201800 */
[----:B0-2---:R1:W-:Y:S04]  /*1970*/  STL.64 [R1], R8 ;  /* 0x0000000801007387 */ /* 0x0053e80000100a00 */
[----:B------:R-:W-:-:S07]  /*1980*/  LEPC R20, `(.L_x_25) ;  /* 0x000000001014794e */ /* 0x000fce0000000000 */
[----:B-1----:R-:W-:Y:S05]  /*1990*/  CALL.ABS.NOINC R2 ;  /* 0x0000000002007343 */ /* 0x002fea0003c00000 */
.L_x_25:
        /* <DEDUP_REMOVED lines=11> */
.L_x_26:
[----:B------:R-:W-:-:S07]  /*1a50*/  VIADD R16, R16, 0x4 ;  /* 0x0000000410107836 */ /* 0x000fce0000000000 */
.L_x_22:
[----:B------:R-:W-:-:S04]  /*1a60*/  LOP3.LUT R0, R23, 0x3, RZ, 0xc0, !PT ;  /* 0x0000000317007812 */ /* 0x000fc800078ec0ff */
[----:B------:R-:W-:-:S13]  /*1a70*/  ISETP.NE.AND P0, PT, R0, RZ, PT ;  /* 0x000000ff0000720c */ /* 0x000fda0003f05270 */
[----:B------:R-:W-:Y:S05]  /*1a80*/  @!P0 BRA `(.L_x_21) ;  /* 0x0000000000b48947 */ /* 0x000fea0003800000 */
[----:B------:R-:W-:-:S05]  /*1a90*/  VIADD R0, R0, 0xffffffff ;  /* 0xffffffff00007836 */ /* 0x000fca0000000000 */
[----:B------:R-:W-:-:S13]  /*1aa0*/  ISETP.NE.AND P0, PT, R0, RZ, PT ;  /* 0x000000ff0000720c */ /* 0x000fda0003f05270 */
[----:B------:R-:W-:Y:S05]  /*1ab0*/  @!P0 BRA `(.L_x_27) ;  /* 0x0000000000688947 */ /* 0x000fea0003800000 */
[----:B------:R-:W-:Y:S01]  /*1ac0*/  LEA R17, R16, UR42, 0x2 ;  /* 0x0000002a10117c11 */ /* 0x000fe2000f8e10ff */
[----:B------:R-:W0:Y:S01]  /*1ad0*/  LDCU.64 UR4, c[0x4][0x10] ;  /* 0x01000200ff0477ac */ /* 0x000e220008000a00 */
[----:B------:R-:W-:Y:S01]  /*1ae0*/  MOV R2, 0x0 ;  /* 0x0000000000027802 */ /* 0x000fe20000000f00 */
[----:B------:R-:W-:Y:S02]  /*1af0*/  IMAD.U32 R6, RZ, RZ, UR38 ;  /* 0x00000026ff067e24 */ /* 0x000fe4000f8e00ff */
[----:B------:R-:W1:Y:S01]  /*1b00*/  LDS R0, [R17] ;  /* 0x0000000011007984 */ /* 0x000e620000000800 */
[----:B------:R-:W-:Y:S02]  /*1b10*/  IMAD.U32 R7, RZ, RZ, UR39 ;  /* 0x00000027ff077e24 */ /* 0x000fe4000f8e00ff */
[----:B------:R-:W2:Y:S01]  /*1b20*/  LDC.64 R2, c[0x4][R2] ;  /* 0x0100000002027b82 */ /* 0x000ea20000000a00 */
[----:B0-----:R-:W-:Y:S01]  /*1b30*/  IMAD.U32 R4, RZ, RZ, UR4 ;  /* 0x00000004ff047e24 */ /* 0x001fe2000f8e00ff */
[----:B------:R-:W-:Y:S01]  /*1b40*/  MOV R5, UR5 ;  /* 0x0000000500057c02 */ /* 0x000fe20008000f00 */
[----:B-1----:R-:W0:Y:S02]  /*1b50*/  F2F.F64.F32 R8, R0 ;  /* 0x0000000000087310 */ /* 0x002e240000201800 */
[----:B0-2---:R0:W-:Y:S04]  /*1b60*/  STL.64 [R1], R8 ;  /* 0x0000000801007387 */ /* 0x0051e80000100a00 */
[----:B------:R-:W-:-:S07]  /*1b70*/  LEPC R20, `(.L_x_28) ;  /* 0x000000001014794e */ /* 0x000fce0000000000 */
[----:B0-----:R-:W-:Y:S05]  /*1b80*/  CALL.ABS.NOINC R2 ;  /* 0x0000000002007343 */ /* 0x001fea0003c00000 */
.L_x_28:
[----:B------:R-:W0:Y:S01]  /*1b90*/  LDS R0, [R17+0x4] ;  /* 0x0000040011007984 */ /* 0x000e220000000800 */
[----:B------:R-:W-:Y:S01]  /*1ba0*/  MOV R2, 0x0 ;  /* 0x0000000000027802 */ /* 0x000fe20000000f00 */
[----:B------:R-:W1:Y:S01]  /*1bb0*/  LDCU.64 UR4, c[0x4][0x10] ;  /* 0x01000200ff0477ac */ /* 0x000e620008000a00 */
[----:B------:R-:W-:Y:S02]  /*1bc0*/  IMAD.U32 R6, RZ, RZ, UR38 ;  /* 0x00000026ff067e24 */ /* 0x000fe4000f8e00ff */
[----:B------:R-:W-:Y:S02]  /*1bd0*/  IMAD.U32 R7, RZ, RZ, UR39 ;  /* 0x00000027ff077e24 */ /* 0x000fe4000f8e00ff */
[----:B------:R-:W2:Y:S01]  /*1be0*/  LDC.64 R2, c[0x4][R2] ;  /* 0x0100000002027b82 */ /* 0x000ea20000000a00 */
[----:B-1----:R-:W-:Y:S01]  /*1bf0*/  IMAD.U32 R4, RZ, RZ, UR4 ;  /* 0x00000004ff047e24 */ /* 0x002fe2000f8e00ff */
[----:B------:R-:W-:Y:S01]  /*1c00*/  MOV R5, UR5 ;  /* 0x0000000500057c02 */ /* 0x000fe20008000f00 */
[----:B0-----:R-:W0:Y:S02]  /*1c10*/  F2F.F64.F32 R8, R0 ;  /* 0x0000000000087310 */ /* 0x001e240000201800 */
[----:B0-2---:R0:W-:Y:S04]  /*1c20*/  STL.64 [R1], R8 ;  /* 0x0000000801007387 */ /* 0x0051e80000100a00 */
[----:B------:R-:W-:-:S07]  /*1c30*/  LEPC R20, `(.L_x_29) ;  /* 0x000000001014794e */ /* 0x000fce0000000000 */
[----:B0-----:R-:W-:Y:S05]  /*1c40*/  CALL.ABS.NOINC R2 ;  /* 0x0000000002007343 */ /* 0x001fea0003c00000 */
.L_x_29:
[----:B------:R-:W-:-:S07]  /*1c50*/  VIADD R16, R16, 0x2 ;  /* 0x0000000210107836 */ /* 0x000fce0000000000 */
.L_x_27:
[----:B------:R-:W-:-:S04]  /*1c60*/  LOP3.LUT R0, R23, 0x1, RZ, 0xc0, !PT ;  /* 0x0000000117007812 */ /* 0x000fc800078ec0ff */
[----:B------:R-:W-:-:S13]  /*1c70*/  ISETP.NE.AND P0, PT, R0, RZ, PT ;  /* 0x000000ff0000720c */ /* 0x000fda0003f05270 */
[----:B------:R-:W-:Y:S05]  /*1c80*/  @!P0 BRA `(.L_x_21) ;  /* 0x0000000000348947 */ /* 0x000fea0003800000 */
[----:B------:R-:W-:Y:S01]  /*1c90*/  LEA R16, R16, UR42, 0x2 ;  /* 0x0000002a10107c11 */ /* 0x000fe2000f8e10ff */
[----:B------:R-:W0:Y:S01]  /*1ca0*/  LDCU.64 UR4, c[0x4][0x10] ;  /* 0x01000200ff0477ac */ /* 0x000e220008000a00 */
[----:B------:R-:W-:Y:S01]  /*1cb0*/  MOV R2, 0x0 ;  /* 0x0000000000027802 */ /* 0x000fe20000000f00 */
[----:B------:R-:W-:Y:S02]  /*1cc0*/  IMAD.U32 R6, RZ, RZ, UR38 ;  /* 0x00000026ff067e24 */ /* 0x000fe4000f8e00ff */
[----:B------:R-:W-:Y:S01]  /*1cd0*/  IMAD.U32 R7, RZ, RZ, UR39 ;  /* 0x00000027ff077e24 */ /* 0x000fe2000f8e00ff */
[----:B------:R-:W1:Y:S02]  /*1ce0*/  LDS R16, [R16] ;  /* 0x0000000010107984 */ /* 0x000e640000000800 */
[----:B------:R-:W2:Y:S01]  /*1cf0*/  LDC.64 R2, c[0x4][R2] ;  /* 0x0100000002027b82 */ /* 0x000ea20000000a00 */
[----:B0-----:R-:W-:Y:S01]  /*1d00*/  MOV R4, UR4 ;  /* 0x0000000400047c02 */ /* 0x001fe20008000f00 */
[----:B------:R-:W-:Y:S01]  /*1d10*/  IMAD.U32 R5, RZ, RZ, UR5 ;  /* 0x00000005ff057e24 */ /* 0x000fe2000f8e00ff */
[----:B-1----:R-:W0:Y:S02]  /*1d20*/  F2F.F64.F32 R8, R16 ;  /* 0x0000001000087310 */ /* 0x002e240000201800 */
[----:B0-2---:R0:W-:Y:S04]  /*1d30*/  STL.64 [R1], R8 ;  /* 0x0000000801007387 */ /* 0x0051e80000100a00 */
[----:B------:R-:W-:-:S07]  /*1d40*/  LEPC R20, `(.L_x_21) ;  /* 0x000000001014794e */ /* 0x000fce0000000000 */
[----:B0-----:R-:W-:Y:S05]  /*1d50*/  CALL.ABS.NOINC R2 ;  /* 0x0000000002007343 */ /* 0x001fea0003c00000 */
.L_x_21:
[----:B------:R-:W-:Y:S01]  /*1d60*/  MOV R2, 0x0 ;  /* 0x0000000000027802 */ /* 0x000fe20000000f00 */
[----:B------:R0:W-:Y:S01]  /*1d70*/  STL [R1], R22 ;  /* 0x0000001601007387 */ /* 0x0001e20000100800 */
[----:B------:R-:W1:Y:S01]  /*1d80*/  LDCU.64 UR4, c[0x4][0x18] ;  /* 0x01000300ff0477ac */ /* 0x000e620008000a00 */
[----:B------:R-:W-:Y:S02]  /*1d90*/  IMAD.U32 R6, RZ, RZ, UR38 ;  /* 0x00000026ff067e24 */ /* 0x000fe4000f8e00ff */
[----:B------:R-:W-:Y:S01]  /*1da0*/  IMAD.U32 R7, RZ, RZ, UR39 ;  /* 0x00000027ff077e24 */ /* 0x000fe2000f8e00ff */
[----:B------:R-:W2:Y:S01]  /*1db0*/  LDC.64 R2, c[0x4][R2] ;  /* 0x0100000002027b82 */ /* 0x000ea20000000a00 */
[----:B-1----:R-:W-:Y:S01]  /*1dc0*/  MOV R4, UR4 ;  /* 0x0000000400047c02 */ /* 0x002fe20008000f00 */
[----:B0-----:R-:W-:-:S07]  /*1dd0*/  IMAD.U32 R5, RZ, RZ, UR5 ;  /* 0x00000005ff057e24 */ /* 0x001fce000f8e00ff */
[----:B------:R-:W-:-:S07]  /*1de0*/  LEPC R20, `(.L_x_30) ;  /* 0x000000001014794e */ /* 0x000fce0000000000 */
[----:B--2---:R-:W-:Y:S05]  /*1df0*/  CALL.ABS.NOINC R2 ;  /* 0x0000000002007343 */ /* 0x004fea0003c00000 */
.L_x_30:
[----:B------:R-:W-:Y:S01]  /*1e00*/  ISETP.GE.U32.AND P6, PT, R24, 0x7, PT ;  /* 0x000000071800780c */ /* 0x000fe20003fc6070 */
[----:B------:R-:W-:-:S12]  /*1e10*/  HFMA2 R18, -RZ, RZ, 0, 0 ;  /* 0x00000000ff127431 */ /* 0x000fd800000001ff */
[----:B------:R-:W-:Y:S05]  /*1e20*/  @!P6 BRA `(.L_x_31) ;  /* 0x000000040090e947 */ /* 0x000fea0003800000 */
[----:B------:R-:W-:Y:S01]  /*1e30*/  BSSY.RECONVERGENT B7, `(.L_x_32) ;  /* 0x0000062000077945 */ /* 0x000fe20003800200 */
[----:B------:R-:W-:-:S07]  /*1e40*/  IMAD.MOV.U32 R18, RZ, RZ, RZ ;  /* 0x000000ffff127224 */ /* 0x000fce00078e00ff */
.L_x_41:
        /* <DEDUP_REMOVED lines=16> */
.L_x_33:
        /* <DEDUP_REMOVED lines=12> */
.L_x_34:
        /* <DEDUP_REMOVED lines=11> */
.L_x_35:
        /* <DEDUP_REMOVED lines=11> */
.L_x_36:
        /* <DEDUP_REMOVED lines=11> */
.L_x_37:
        /* <DEDUP_REMOVED lines=11> */
.L_x_38:
        /* <DEDUP_REMOVED lines=11> */
.L_x_39:
        /* <DEDUP_REMOVED lines=11> */
.L_x_40:
[----:B------:R-:W-:-:S13]  /*2430*/  ISETP.NE.AND P6, PT, R24, RZ, PT ;  /* 0x000000ff1800720c */ /* 0x000fda0003fc5270 */
[----:B------:R-:W-:Y:S05]  /*2440*/  @P6 BRA `(.L_x_41) ;  /* 0xfffffff800806947 */ /* 0x000fea000383ffff */
[----:B------:R-:W-:Y:S05]  /*2450*/  BSYNC.RECONVERGENT B7 ;  /* 0x0000000000077941 */ /* 0x000fea0003800200 */
.L_x_32:
[----:B------:R-:W-:-:S07]  /*2460*/  IMAD.U32 R18, RZ, RZ, UR57 ;  /* 0x00000039ff127e24 */ /* 0x000fce000f8e00ff */
.L_x_31:
[----:B------:R-:W-:-:S13]  /*2470*/  ISETP.NE.AND P0, PT, R19, RZ, PT ;  /* 0x000000ff1300720c */ /* 0x000fda0003f05270 */
        /* <DEDUP_REMOVED lines=17> */
.L_x_44:
        /* <DEDUP_REMOVED lines=12> */
.L_x_45:
        /* <DEDUP_REMOVED lines=11> */
.L_x_46:
        /* <DEDUP_REMOVED lines=11> */
.L_x_47:
[----:B------:R-:W-:-:S07]  /*27b0*/  VIADD R18, R18, 0x4 ;  /* 0x0000000412127836 */ /* 0x000fce0000000000 */
.L_x_43:
        /* <DEDUP_REMOVED lines=19> */
.L_x_49:
        /* <DEDUP_REMOVED lines=12> */
.L_x_50:
[----:B------:R-:W-:-:S07]  /*29b0*/  VIADD R18, R18, 0x2 ;  /* 0x0000000212127836 */ /* 0x000fce0000000000 */
.L_x_48:
        /* <DEDUP_REMOVED lines=8> */
[----:B------:R-:W1:Y:S01]  /*2a40*/  LDS R18, [R18] ;  /* 0x0000000012127984 */ /* 0x000e620000000800 */
[----:B------:R2:W3:Y:S01]  /*2a50*/  LDC.64 R8, c[0x4][R0] ;  /* 0x0100000000087b82 */ /* 0x0004e20000000a00 */
[----:B0-----:R-:W-:Y:S01]  /*2a60*/  MOV R4, UR4 ;  /* 0x0000000400047c02 */ /* 0x001fe20008000f00 */
[----:B------:R-:W-:Y:S01]  /*2a70*/  IMAD.U32 R5, RZ, RZ, UR5 ;  /* 0x00000005ff057e24 */ /* 0x000fe2000f8e00ff */
[----:B-1----:R-:W0:Y:S02]  /*2a80*/  F2F.F64.F32 R2, R18 ;  /* 0x0000001200027310 */ /* 0x002e240000201800 */
[----:B0--3--:R2:W-:Y:S04]  /*2a90*/  STL.64 [R1], R2 ;  /* 0x0000000201007387 */ /* 0x0095e80000100a00 */
[----:B------:R-:W-:-:S07]  /*2aa0*/  LEPC R20, `(.L_x_51) ;  /* 0x000000001014794e */ /* 0x000fce0000000000 */
[----:B--2---:R-:W-:Y:S05]  /*2ab0*/  CALL.ABS.NOINC R8 ;  /* 0x0000000008007343 */ /* 0x004fea0003c00000 */
.L_x_51:
[----:B------:R-:W-:Y:S05]  /*2ac0*/  BRA `(.L_x_42) ;  /* 0x0000000000287947 */ /* 0x000fea0003800000 */
.L_x_9:
[----:B------:R-:W-:Y:S01]  /*2ad0*/  MOV R0, 0x0 ;  /* 0x0000000000007802 */ /* 0x000fe20000000f00 */
[----:B------:R0:W-:Y:S01]  /*2ae0*/  STL [R1], R22 ;  /* 0x0000001601007387 */ /* 0x0001e20000100800 */
[----:B------:R-:W1:Y:S01]  /*2af0*/  LDCU.64 UR4, c[0x4][0x18] ;  /* 0x01000300ff0477ac */ /* 0x000e620008000a00 */
[----:B------:R-:W-:Y:S01]  /*2b00*/  IMAD.U32 R6, RZ, RZ, UR38 ;  /* 0x00000026ff067e24 */ /* 0x000fe2000f8e00ff */
[----:B------:R0:W2:Y:S01]  /*2b10*/  LDC.64 R2, c[0x4][R0] ;  /* 0x0100000000027b82 */ /* 0x0000a20000000a00 */
[----:B------:R-:W-:Y:S01]  /*2b20*/  IMAD.U32 R7, RZ, RZ, UR39 ;  /* 0x00000027ff077e24 */ /* 0x000fe2000f8e00ff */
[----:B-1----:R-:W-:Y:S01]  /*2b30*/  MOV R4, UR4 ;  /* 0x0000000400047c02 */ /* 0x002fe20008000f00 */
[----:B0-----:R-:W-:-:S07]  /*2b40*/  IMAD.U32 R5, RZ, RZ, UR5 ;  /* 0x00000005ff057e24 */ /* 0x001fce000f8e00ff */
[----:B------:R-:W-:-:S07]  /*2b50*/  LEPC R20, `(.L_x_42) ;  /* 0x000000001014794e */ /* 0x000fce0000000000 */
[----:B--2---:R-:W-:Y:S05]  /*2b60*/  CALL.ABS.NOINC R2 ;  /* 0x0000000002007343 */ /* 0x004fea0003c00000 */
.L_x_42:
[----:B------:R-:W-:Y:S01]  /*2b70*/  MOV R0, 0x0 ;  /* 0x0000000000007802 */ /* 0x000fe20000000f00 */
[----:B------:R-:W0:Y:S01]  /*2b80*/  LDCU.64 UR4, c[0x4][0x20] ;  /* 0x01000400ff0477ac */ /* 0x000e220008000a00 */
[----:B------:R-:W-:Y:S02]  /*2b90*/  CS2R R6, SRZ ;  /* 0x0000000000067805 */ /* 0x000fe4000001ff00 */
[----:B------:R1:W2:Y:S01]  /*2ba0*/  LDC.64 R2, c[0x4][R0] ;  /* 0x0100000000027b82 */ /* 0x0002a20000000a00 */
[----:B0-----:R-:W-:Y:S01]  /*2bb0*/  MOV R4, UR4 ;  /* 0x0000000400047c02 */ /* 0x001fe20008000f00 */
[----:B-1----:R-:W-:-:S07]  /*2bc0*/  IMAD.U32 R5, RZ, RZ, UR5 ;  /* 0x00000005ff057e24 */ /* 0x002fce000f8e00ff */
[----:B------:R-:W-:-:S07]  /*2bd0*/  LEPC R20, `(.L_x_7) ;  /* 0x000000001014794e */ /* 0x000fce0000000000 */
[----:B--2---:R-:W-:Y:S05]  /*2be0*/  CALL.ABS.NOINC R2 ;  /* 0x0000000002007343 */ /* 0x004fea0003c00000 */
.L_x_7:
[----:B0-----:R-:W-:Y:S05]  /*2bf0*/  BSYNC.RECONVERGENT B6 ;  /* 0x0000000000067941 */ /* 0x001fea0003800200 */
.L_x_6:
[----:B------:R-:W0:Y:S02]  /*2c00*/  LDCU UR4, c[0x0][0x3c8] ;  /* 0x00007900ff0477ac */ /* 0x000e240008000800 */
[----:B0-----:R-:W-:-:S09]  /*2c10*/  UISETP.GE.AND UP0, UPT, UR4, 0x1, UPT ;  /* 0x000000010400788c */ /* 0x001fd2000bf06270 */
[----:B------:R-:W-:Y:S05]  /*2c20*/  BRA.U !UP0, `(.L_x_52) ;  /* 0x000000a5083c7547 */ /* 0x000fea000b800000 */
[----:B-1----:R-:W-:-:S07]  /*2c30*/  IMAD.MOV.U32 R18, RZ, RZ, RZ ;  /* 0x000000ffff127224 */ /* 0x002fce00078e00ff */
.L_x_299:
[----:B0-----:R-:W0:Y:S02]  /*2c40*/  LDC R26, c[0x0][0x3b4] ;  /* 0x0000ed00ff1a7b82 */ /* 0x001e240000000800 */
[----:B0-----:R-:W-:-:S04]  /*2c50*/  ISETP.GE.AND P0, PT, R26, 0x1, PT ;  /* 0x000000011a00780c */ /* 0x001fc80003f06270 */
[----:B-12---:R-:W-:-:S09]  /*2c60*/  P2R R0, PR, RZ, 0x1 ;  /* 0x00000001ff007803 */ /* 0x006fd20000000000 */
[----:B------:R-:W-:Y:S05]  /*2c70*/  @!P0 BRA `(.L_x_53) ;  /* 0x0000000400d08947 */ /* 0x000fea0003800000 */
[----:B------:R-:W-:Y:S01]  /*2c80*/  UISETP.GE.U32.AND UP0, UPT, UR52, 0x7, UPT ;  /* 0x000000073400788c */ /* 0x000fe2000bf06070 */
[----:B------:R-:W-:Y:S02]  /*2c90*/  IMAD R0, R18, UR43, R29 ;  /* 0x0000002b12007c24 */ /* 0x000fe4000f8e021d */
[----:B------:R-:W-:-:S06]  /*2ca0*/  IMAD.MOV.U32 R9, RZ, RZ, RZ ;  /* 0x000000ffff097224 */ /* 0x000fcc00078e00ff */
[----:B------:R-:W-:Y:S05]  /*2cb0*/  BRA.U !UP0, `(.L_x_54) ;  /* 0x0000000108bc7547 */ /* 0x000fea000b800000 */
[----:B--2---:R-:W-:Y:S01]  /*2cc0*/  HFMA2 R7, -RZ, RZ, 0, 0 ;  /* 0x00000000ff077431 */ /* 0x004fe200000001ff */
[----:B------:R-:W-:Y:S06]  /*2cd0*/  BSSY.RECONVERGENT B0, `(.L_x_55) ;  /* 0x000002c000007945 */ /* 0x000fec0003800200 */
.L_x_56:
[----:B0-----:R-:W0:Y:S01]  /*2ce0*/  LDC.64 R2, c[0x0][0x388] ;  /* 0x0000e200ff027b82 */ /* 0x001e220000000a00 */
[----:B------:R-:W-:-:S07]  /*2cf0*/  IMAD.IADD R9, R0, 0x1, R7 ;  /* 0x0000000100097824 */ /* 0x000fce00078e0207 */
[----:B------:R-:W1:Y:S01]  /*2d00*/  LDC.64 R4, c[0x0][0x390] ;  /* 0x0000e400ff047b82 */ /* 0x000e620000000a00 */
[----:B------:R-:W-:-:S05]  /*2d10*/  IMAD.IADD R8, R30, 0x1, R7 ;  /* 0x000000011e087824 */ /* 0x000fca00078e0207 */
[----:B------:R-:W-:Y:S01]  /*2d20*/  LEA R11, R8, UR54, 0x2 ;  /* 0x00000036080b7c11 */ /* 0x000fe2000f8e10ff */
[----:B0-----:R-:W-:-:S05]  /*2d30*/  IMAD.WIDE R2, R9, 0x4, R2 ;  /* 0x0000000409027825 */ /* 0x001fca00078e0202 */
[----:B------:R-:W2:Y:S01]  /*2d40*/  LDG.E R6, desc[UR36][R2.64] ;  /* 0x0000002402067981 */ /* 0x000ea2000c1e1900 */
[----:B-1----:R-:W-:-:S03]  /*2d50*/  IMAD.WIDE R4, R9, 0x4, R4 ;  /* 0x0000000409047825 */ /* 0x002fc600078e0204 */
[----:B------:R-:W3:Y:S01]  /*2d60*/  LDG.E R12, desc[UR36][R2.64+0x4] ;  /* 0x00000424020c7981 */ /* 0x000ee2000c1e1900 */
[----:B------:R-:W-:-:S03]  /*2d70*/  LEA R9, R8, UR40, 0x2 ;  /* 0x0000002808097c11 */ /* 0x000fc6000f8e10ff */
        /* <DEDUP_REMOVED lines=13> */
[----:B------:R-:W5:Y:S01]  /*2e50*/  LDG.E R25, desc[UR36][R4.64+0x1c] ;  /* 0x00001c2404197981 */ /* 0x000f62000c1e1900 */
[----:B------:R-:W-:-:S05]  /*2e60*/  VIADD R7, R7, 0x8 ;  /* 0x0000000807077836 */ /* 0x000fca0000000000 */
[----:B------:R-:W-:Y:S01]  /*2e70*/  ISETP.NE.AND P0, PT, R7, UR61, PT ;  /* 0x0000003d07007c0c */ /* 0x000fe2000bf05270 */
[----:B--2---:R0:W-:Y:S04]  /*2e80*/  STS [R9], R6 ;  /* 0x0000000609007388 */ /* 0x0041e80000000800 */
[----:B----4-:R0:W-:Y:S04]  /*2e90*/  STS [R11], R10 ;  /* 0x0000000a0b007388 */ /* 0x0101e80000000800 */
[----:B---3--:R0:W-:Y:S04]  /*2ea0*/  STS [R9+0x4], R12 ;  /* 0x0000040c09007388 */ /* 0x0081e80000000800 */
[----:B-----5:R0:W-:Y:S04]  /*2eb0*/  STS [R11+0x4], R8 ;  /* 0x000004080b007388 */ /* 0x0201e80000000800 */
[----:B------:R0:W-:Y:S04]  /*2ec0*/  STS [R9+0x8], R14 ;  /* 0x0000080e09007388 */ /* 0x0001e80000000800 */
        /* <DEDUP_REMOVED lines=10> */
[----:B------:R0:W-:Y:S01]  /*2f70*/  STS [R11+0x1c], R25 ;  /* 0x00001c190b007388 */ /* 0x0001e20000000800 */
[----:B------:R-:W-:Y:S05]  /*2f80*/  @P0 BRA `(.L_x_56) ;  /* 0xfffffffc00540947 */ /* 0x000fea000383ffff */
[----:B------:R-:W-:Y:S05]  /*2f90*/  BSYNC.RECONVERGENT B0 ;  /* 0x0000000000007941 */ /* 0x000fea0003800200 */
.L_x_55:
[----:B0-----:R-:W-:-:S07]  /*2fa0*/  MOV R9, UR61 ;  /* 0x0000003d00097c02 */ /* 0x001fce0008000f00 */
.L_x_54:
[----:B------:R-:W-:-:S09]  /*2fb0*/  UISETP.NE.AND UP0, UPT, UR56, URZ, UPT ;  /* 0x000000ff3800728c */ /* 0x000fd2000bf05270 */
[----:B------:R-:W-:Y:S05]  /*2fc0*/  BRA.U !UP0, `(.L_x_53) ;  /* 0x0000000108fc7547 */ /* 0x000fea000b800000 */
[----:B------:R-:W-:Y:S02]  /*2fd0*/  UIADD3 UR4, UPT, UPT, UR56, -0x1, URZ ;  /* 0xffffffff38047890 */ /* 0x000fe4000fffe0ff */
[----:B------:R-:W-:Y:S02]  /*2fe0*/  UISETP.NE.AND UP1, UPT, UR55, URZ, UPT ;  /* 0x000000ff3700728c */ /* 0x000fe4000bf25270 */
[----:B------:R-:W-:-:S09]  /*2ff0*/  UISETP.GE.U32.AND UP0, UPT, UR4, 0x3, UPT ;  /* 0x000000030400788c */ /* 0x000fd2000bf06070 */
[----:B------:R-:W-:Y:S05]  /*3000*/  BRA.U !UP0, `(.L_x_57) ;  /* 0x0000000108647547 */ /* 0x000fea000b800000 */
[----:B--2---:R-:W0:Y:S01]  /*3010*/  LDC.64 R2, c[0x0][0x388] ;  /* 0x0000e200ff027b82 */ /* 0x004e220000000a00 */
[----:B------:R-:W-:-:S07]  /*3020*/  IMAD.IADD R7, R0, 0x1, R9 ;  /* 0x0000000100077824 */ /* 0x000fce00078e0209 */
[----:B------:R-:W1:Y:S01]  /*3030*/  LDC.64 R4, c[0x0][0x390] ;  /* 0x0000e400ff047b82 */ /* 0x000e620000000a00 */
[----:B0-----:R-:W-:-:S05]  /*3040*/  IMAD.WIDE R2, R7, 0x4, R2 ;  /* 0x0000000407027825 */ /* 0x001fca00078e0202 */
[----:B------:R-:W2:Y:S01]  /*3050*/  LDG.E R6, desc[UR36][R2.64] ;  /* 0x0000002402067981 */ /* 0x000ea2000c1e1900 */
[----:B-1----:R-:W-:-:S03]  /*3060*/  IMAD.WIDE R4, R7, 0x4, R4 ;  /* 0x0000000407047825 */ /* 0x002fc600078e0204 */
[----:B------:R-:W3:Y:S04]  /*3070*/  LDG.E R10, desc[UR36][R2.64+0x4] ;  /* 0x00000424020a7981 */ /* 0x000ee8000c1e1900 */
[----:B------:R-:W4:Y:S04]  /*3080*/  LDG.E R8, desc[UR36][R4.64] ;  /* 0x0000002404087981 */ /* 0x000f28000c1e1900 */
[----:B------:R-:W5:Y:S04]  /*3090*/  LDG.E R12, desc[UR36][R4.64+0x4] ;  /* 0x00000424040c7981 */ /* 0x000f68000c1e1900 */
[----:B------:R-:W5:Y:S04]  /*30a0*/  LDG.E R14, desc[UR36][R2.64+0x8] ;  /* 0x00000824020e7981 */ /* 0x000f68000c1e1900 */
[----:B------:R-:W5:Y:S04]  /*30b0*/  LDG.E R16, desc[UR36][R4.64+0x8] ;  /* 0x0000082404107981 */ /* 0x000f68000c1e1900 */
[----:B------:R-:W5:Y:S04]  /*30c0*/  LDG.E R20, desc[UR36][R2.64+0xc] ;  /* 0x00000c2402147981 */ /* 0x000f68000c1e1900 */
[----:B------:R-:W5:Y:S01]  /*30d0*/  LDG.E R24, desc[UR36][R4.64+0xc] ;  /* 0x00000c2404187981 */ /* 0x000f62000c1e1900 */
[----:B------:R-:W-:-:S05]  /*30e0*/  IMAD.IADD R7, R30, 0x1, R9 ;  /* 0x000000011e077824 */ /* 0x000fca00078e0209 */
[C---:B------:R-:W-:Y:S02]  /*30f0*/  LEA R11, R7.reuse, UR40, 0x2 ;  /* 0x00000028070b7c11 */ /* 0x040fe4000f8e10ff */
[----:B------:R-:W-:Y:S01]  /*3100*/  LEA R7, R7, UR54, 0x2 ;  /* 0x0000003607077c11 */ /* 0x000fe2000f8e10ff */
[----:B------:R-:W-:Y:S02]  /*3110*/  VIADD R9, R9, 0x4 ;  /* 0x0000000409097836 */ /* 0x000fe40000000000 */
[----:B--2---:R0:W-:Y:S04]  /*3120*/  STS [R11], R6 ;  /* 0x000000060b007388 */ /* 0x0041e80000000800 */
[----:B----4-:R0:W-:Y:S04]  /*3130*/  STS [R7], R8 ;  /* 0x0000000807007388 */ /* 0x0101e80000000800 */
[----:B---3--:R0:W-:Y:S04]  /*3140*/  STS [R11+0x4], R10 ;  /* 0x0000040a0b007388 */ /* 0x0081e80000000800 */
[----:B-----5:R0:W-:Y:S04]  /*3150*/  STS [R7+0x4], R12 ;  /* 0x0000040c07007388 */ /* 0x0201e80000000800 */
[----:B------:R0:W-:Y:S04]  /*3160*/  STS [R11+0x8], R14 ;  /* 0x0000080e0b007388 */ /* 0x0001e80000000800 */
[----:B------:R0:W-:Y:S04]  /*3170*/  STS [R7+0x8], R16 ;  /* 0x0000081007007388 */ /* 0x0001e80000000800 */
[----:B------:R0:W-:Y:S04]  /*3180*/  STS [R11+0xc], R20 ;  /* 0x00000c140b007388 */ /* 0x0001e80000000800 */
[----:B------:R0:W-:Y:S02]  /*3190*/  STS [R7+0xc], R24 ;  /* 0x00000c1807007388 */ /* 0x0001e40000000800 */
.L_x_57:
[----:B------:R-:W-:Y:S05]  /*31a0*/  BRA.U !UP1, `(.L_x_53) ;  /* 0x0000000109847547 */ /* 0x000fea000b800000 */
[----:B--2---:R-:W-:Y:S02]  /*31b0*/  MOV R2, UR55 ;  /* 0x0000003700027c02 */ /* 0x004fe40008000f00 */
[----:B------:R-:W-:-:S03]  /*31c0*/  ISETP.NE.AND P1, PT, RZ, UR53, PT ;  /* 0x00000035ff007c0c */ /* 0x000fc6000bf25270 */
[----:B------:R-:W-:-:S05]  /*31d0*/  VIADD R2, R2, 0xffffffff ;  /* 0xffffffff02027836 */ /* 0x000fca0000000000 */
[----:B------:R-:W-:-:S05]  /*31e0*/  ISETP.NE.AND P0, PT, R2, RZ, PT ;  /* 0x000000ff0200720c */ /* 0x000fca0003f05270 */
[----:B0-----:R-:W0:Y:S08]  /*31f0*/  @P1 LDC.64 R6, c[0x0][0x388] ;  /* 0x0000e200ff061b82 */ /* 0x001e300000000a00 */
[----:B------:R-:W1:Y:S01]  /*3200*/  @P0 LDC.64 R2, c[0x0][0x388] ;  /* 0x0000e200ff020b82 */ /* 0x000e620000000a00 */
[--C-:B------:R-:W-:Y:S02]  /*3210*/  @P0 IMAD.IADD R15, R0, 0x1, R9.reuse ;  /* 0x00000001000f0824 */ /* 0x100fe400078e0209 */
[----:B------:R-:W-:Y:S01]  /*3220*/  @P0 IMAD.IADD R8, R30, 0x1, R9 ;  /* 0x000000011e080824 */ /* 0x000fe200078e0209 */
[----:B------:R-:W-:-:S04]  /*3230*/  @P0 IADD3 R9, PT, PT, R9, 0x2, RZ ;  /* 0x0000000209090810 */ /* 0x000fc80007ffe0ff */
[----:B------:R-:W2:Y:S01]  /*3240*/  @P0 LDC.64 R10, c[0x0][0x390] ;  /* 0x0000e400ff0a0b82 */ /* 0x000ea20000000a00 */
[----:B------:R-:W-:-:S07]  /*3250*/  @P1 IMAD.IADD R13, R0, 0x1, R9 ;  /* 0x00000001000d1824 */ /* 0x000fce00078e0209 */
[----:B------:R-:W3:Y:S01]  /*3260*/  @P1 LDC.64 R4, c[0x0][0x390] ;  /* 0x0000e400ff041b82 */ /* 0x000ee20000000a00 */
[----:B0-----:R-:W-:-:S06]  /*3270*/  @P1 IMAD.WIDE R6, R13, 0x4, R6 ;  /* 0x000000040d061825 */ /* 0x001fcc00078e0206 */
[----:B------:R-:W4:Y:S01]  /*3280*/  @P1 LDG.E R6, desc[UR36][R6.64] ;  /* 0x0000002406061981 */ /* 0x000f22000c1e1900 */
[----:B-1----:R-:W-:-:S05]  /*3290*/  @P0 IMAD.WIDE R2, R15, 0x4, R2 ;  /* 0x000000040f020825 */ /* 0x002fca00078e0202 */
[----:B------:R-:W5:Y:S01]  /*32a0*/  @P0 LDG.E R0, desc[UR36][R2.64] ;  /* 0x0000002402000981 */ /* 0x000f62000c1e1900 */
[----:B--2---:R-:W-:-:S03]  /*32b0*/  @P0 IMAD.WIDE R10, R15, 0x4, R10 ;  /* 0x000000040f0a0825 */ /* 0x004fc600078e020a */
[----:B------:R-:W2:Y:S04]  /*32c0*/  @P0 LDG.E R14, desc[UR36][R2.64+0x4] ;  /* 0x00000424020e0981 */ /* 0x000ea8000c1e1900 */
[----:B------:R-:W4:Y:S01]  /*32d0*/  @P0 LDG.E R12, desc[UR36][R10.64] ;  /* 0x000000240a0c0981 */ /* 0x000f22000c1e1900 */
[----:B---3--:R-:W-:-:S03]  /*32e0*/  @P1 IMAD.WIDE R4, R13, 0x4, R4 ;  /* 0x000000040d041825 */ /* 0x008fc600078e0204 */
[----:B------:R-:W3:Y:S04]  /*32f0*/  @P0 LDG.E R16, desc[UR36][R10.64+0x4] ;  /* 0x000004240a100981 */ /* 0x000ee8000c1e1900 */
[----:B------:R-:W3:Y:S01]  /*3300*/  @P1 LDG.E R4, desc[UR36][R4.64] ;  /* 0x0000002404041981 */ /* 0x000ee2000c1e1900 */
[----:B------:R-:W-:Y:S01]  /*3310*/  @P1 IMAD.IADD R9, R30, 0x1, R9 ;  /* 0x000000011e091824 */ /* 0x000fe200078e0209 */
[C---:B------:R-:W-:Y:S02]  /*3320*/  @P0 LEA R15, R8.reuse, UR40, 0x2 ;  /* 0x00000028080f0c11 */ /* 0x040fe4000f8e10ff */
[----:B------:R-:W-:Y:S02]  /*3330*/  @P0 LEA R17, R8, UR54, 0x2 ;  /* 0x0000003608110c11 */ /* 0x000fe4000f8e10ff */
[----:B------:R-:W-:-:S02]  /*3340*/  @P1 LEA R13, R9, UR40, 0x2 ;  /* 0x00000028090d1c11 */ /* 0x000fc4000f8e10ff */
[----:B------:R-:W-:Y:S01]  /*3350*/  @P1 LEA R9, R9, UR54, 0x2 ;  /* 0x0000003609091c11 */ /* 0x000fe2000f8e10ff */
[----:B-----5:R1:W-:Y:S04]  /*3360*/  @P0 STS [R15], R0 ;  /* 0x000000000f000388 */ /* 0x0203e80000000800 */
[----:B----4-:R1:W-:Y:S04]  /*3370*/  @P0 STS [R17], R12 ;  /* 0x0000000c11000388 */ /* 0x0103e80000000800 */
[----:B--2---:R1:W-:Y:S04]  /*3380*/  @P0 STS [R15+0x4], R14 ;  /* 0x0000040e0f000388 */ /* 0x0043e80000000800 */
[----:B---3--:R1:W-:Y:S04]  /*3390*/  @P0 STS [R17+0x4], R16 ;  /* 0x0000041011000388 */ /* 0x0083e80000000800 */
[----:B------:R1:W-:Y:S04]  /*33a0*/  @P1 STS [R13], R6 ;  /* 0x000000060d001388 */ /* 0x0003e80000000800 */
[----:B------:R1:W-:Y:S02]  /*33b0*/  @P1 STS [R9], R4 ;  /* 0x0000000409001388 */ /* 0x0003e40000000800 */
.L_x_53:
[----:B------:R-:W-:Y:S01]  /*33c0*/  ISETP.NE.AND P0, PT, R28, RZ, PT ;  /* 0x000000ff1c00720c */ /* 0x000fe20003f05270 */
[----:B------:R-:W-:Y:S03]  /*33d0*/  BSSY.RECONVERGENT B6, `(.L_x_58) ;  /* 0x00001c6000067945 */ /* 0x000fe60003800200 */
[----:B-1----:R-:W-:-:S09]  /*33e0*/  P2R R0, PR, RZ, 0x1 ;  /* 0x00000001ff007803 */ /* 0x002fd20000000000 */
[----:B------:R-:W-:Y:S05]  /*33f0*/  @P0 BRA `(.L_x_59) ;  /* 0x0000001c000c0947 */ /* 0x000fea0003800000 */
[----:B--2---:R-:W-:Y:S01]  /*3400*/  MOV R2, 0x0 ;  /* 0x0000000000027802 */ /* 0x004fe20000000f00 */
[----:B------:R1:W-:Y:S01]  /*3410*/  STL [R1], R18 ;  /* 0x0000001201007387 */ /* 0x0003e20000100800 */
[----:B------:R-:W2:Y:S01]  /*3420*/  LDCU.64 UR4, c[0x4][0x28] ;  /* 0x01000500ff0477ac */ /* 0x000ea20008000a00 */
[----:B0-----:R-:W-:Y:S02]  /*3430*/  IMAD.U32 R16, RZ, RZ, UR43 ;  /* 0x0000002bff107e24 */ /* 0x001fe4000f8e00ff */
[----:B------:R-:W-:Y:S01]  /*3440*/  IMAD.U32 R6, RZ, RZ, UR38 ;  /* 0x00000026ff067e24 */ /* 0x000fe2000f8e00ff */
[----:B------:R-:W0:Y:S01]  /*3450*/  LDC.64 R2, c[0x4][R2] ;  /* 0x0100000002027b82 */ /* 0x000e220000000a00 */
[----:B------:R-:W-:Y:S01]  /*3460*/  IMAD.U32 R7, RZ, RZ, UR39 ;  /* 0x00000027ff077e24 */ /* 0x000fe2000f8e00ff */
[----:B------:R-:W-:-:S04]  /*3470*/  ISETP.GE.AND P0, PT, R16, 0x1, PT ;  /* 0x000000011000780c */ /* 0x000fc80003f06270 */
[----:B------:R-:W-:Y:S02]  /*3480*/  P2R R0, PR, RZ, 0x1 ;  /* 0x00000001ff007803 */ /* 0x000fe40000000000 */
[----:B--2---:R-:W-:Y:S01]  /*3490*/  MOV R4, UR4 ;  /* 0x0000000400047c02 */ /* 0x004fe20008000f00 */
[----:B-1----:R-:W-:-:S07]  /*34a0*/  IMAD.U32 R5, RZ, RZ, UR5 ;  /* 0x00000005ff057e24 */ /* 0x002fce000f8e00ff */
[----:B------:R-:W-:-:S07]  /*34b0*/  LEPC R20, `(.L_x_60) ;  /* 0x000000001014794e */ /* 0x000fce0000000000 */
[----:B0-----:R-:W-:Y:S05]  /*34c0*/  CALL.ABS.NOINC R2 ;  /* 0x0000000002007343 */ /* 0x001fea0003c00000 */
.L_x_60:
[----:B------:R-:W-:-:S13]  /*34d0*/  ISETP.GE.AND P6, PT, R16, 0x1, PT ;  /* 0x000000011000780c */ /* 0x000fda0003fc6270 */
[----:B------:R-:W-:Y:S05]  /*34e0*/  @!P6 BRA `(.L_x_61) ;  /* 0x000000180088e947 */ /* 0x000fea0003800000 */
[----:B------:R-:W-:Y:S01]  /*34f0*/  MOV R25, UR43 ;  /* 0x0000002b00197c02 */ /* 0x000fe20008000f00 */
[----:B------:R-:W-:-:S03]  /*3500*/  IMAD.MOV.U32 R19, RZ, RZ, RZ ;  /* 0x000000ffff137224 */ /* 0x000fc600078e00ff */
[----:B------:R-:W-:-:S04]  /*3510*/  ISETP.GE.U32.AND P0, PT, R25, 0x8, PT ;  /* 0x000000081900780c */ /* 0x000fc80003f06070 */
[----:B------:R-:W-:-:S09]  /*3520*/  P2R R0, PR, RZ, 0x1 ;  /* 0x00000001ff007803 */ /* 0x000fd20000000000 */
[----:B------:R-:W-:Y:S05]  /*3530*/  @!P0 BRA `(.L_x_62) ;  /* 0x0000000400948947 */ /* 0x000fea0003800000 */
[----:B------:R-:W-:Y:S01]  /*3540*/  BSSY.RECONVERGENT B7, `(.L_x_63) ;  /* 0x0000063000077945 */ /* 0x000fe20003800200 */
[----:B------:R-:W-:-:S07]  /*3550*/  IMAD.MOV.U32 R24, RZ, RZ, RZ ;  /* 0x000000ffff187224 */ /* 0x000fce00078e00ff */
.L_x_72:
[C---:B------:R-:W-:Y:S01]  /*3560*/  LEA R19, R24.reuse, UR40, 0x2 ;  /* 0x0000002818137c11 */ /* 0x040fe2000f8e10ff */
[----:B------:R-:W0:Y:S01]  /*3570*/  LDCU.64 UR4, c[0x4][0x10] ;  /* 0x01000200ff0477ac */ /* 0x000e220008000a00 */
[----:B------:R-:W-:Y:S01]  /*3580*/  MOV R2, 0x0 ;  /* 0x0000000000027802 */ /* 0x000fe20000000f00 */
[----:B------:R-:W-:Y:S01]  /*3590*/  VIADD R24, R24, 0x8 ;  /* 0x0000000818187836 */ /* 0x000fe20000000000 */
[----:B------:R-:W-:Y:S01]  /*35a0*/  LOP3.LUT R17, R25, 0x7ffffff8, RZ, 0xc0, !PT ;  /* 0x7ffffff819117812 */ /* 0x000fe200078ec0ff */
[----:B------:R-:W1:Y:S01]  /*35b0*/  LDS R0, [R19] ;  /* 0x0000000013007984 */ /* 0x000e620000000800 */
[----:B------:R-:W-:Y:S02]  /*35c0*/  IMAD.U32 R6, RZ, RZ, UR38 ;  /* 0x00000026ff067e24 */ /* 0x000fe4000f8e00ff */
[----:B------:R-:W2:Y:S01]  /*35d0*/  LDC.64 R2, c[0x4][R2] ;  /* 0x0100000002027b82 */ /* 0x000ea20000000a00 */
[----:B------:R-:W-:Y:S01]  /*35e0*/  ISETP.NE.AND P0, PT, R24, R17, PT ;  /* 0x000000111800720c */ /* 0x000fe20003f05270 */
[----:B------:R-:W-:-:S03]  /*35f0*/  IMAD.U32 R7, RZ, RZ, UR39 ;  /* 0x00000027ff077e24 */ /* 0x000fc6000f8e00ff */
[----:B------:R-:W-:Y:S02]  /*3600*/  P2R R23, PR, RZ, 0x1 ;  /* 0x00000001ff177803 */ /* 0x000fe40000000000 */
[----:B0-----:R-:W-:Y:S01]  /*3610*/  MOV R4, UR4 ;  /* 0x0000000400047c02 */ /* 0x001fe20008000f00 */
[----:B------:R-:W-:Y:S01]  /*3620*/  IMAD.U32 R5, RZ, RZ, UR5 ;  /* 0x00000005ff057e24 */ /* 0x000fe2000f8e00ff */
[----:B-1----:R-:W0:Y:S02]  /*3630*/  F2F.F64.F32 R8, R0 ;  /* 0x0000000000087310 */ /* 0x002e240000201800 */
[----:B0-2---:R0:W-:Y:S04]  /*3640*/  STL.64 [R1], R8 ;  /* 0x0000000801007387 */ /* 0x0051e80000100a00 */
[----:B------:R-:W-:-:S07]  /*3650*/  LEPC R20, `(.L_x_64) ;  /* 0x000000001014794e */ /* 0x000fce0000000000 */
[----:B0-----:R-:W-:Y:S05]  /*3660*/  CALL.ABS.NOINC R2 ;  /* 0x0000000002007343 */ /* 0x001fea0003c00000 */
.L_x_64:
[----:B------:R-:W0:Y:S01]  /*3670*/  LDS R0, [R19+0x4] ;  /* 0x0000040013007984 */ /* 0x000e220000000800 */
[----:B------:R-:W-:Y:S01]  /*3680*/  MOV R16, 0x0 ;  /* 0x0000000000107802 */ /* 0x000fe20000000f00 */
[----:B------:R-:W1:Y:S01]  /*3690*/  LDCU.64 UR4, c[0x4][0x10] ;  /* 0x01000200ff0477ac */ /* 0x000e620008000a00 */
[----:B------:R-:W-:Y:S02]  /*36a0*/  IMAD.U32 R6, RZ, RZ, UR38 ;  /* 0x00000026ff067e24 */ /* 0x000fe4000f8e00ff */
[----:B------:R2:W3:Y:S01]  /*36b0*/  LDC.64 R2, c[0x4][R16] ;  /* 0x0100000010027b82 */ /* 0x0004e20000000a00 */
[----:B------:R-:W-:Y:S01]  /*36c0*/  IMAD.U32 R7, RZ, RZ, UR39 ;  /* 0x00000027ff077e24 */ /* 0x000fe2000f8e00ff */
[----:B-1----:R-:W-:Y:S01]  /*36d0*/  MOV R4, UR4 ;  /* 0x0000000400047c02 */ /* 0x002fe20008000f00 */
[----:B------:R-:W-:Y:S01]  /*36e0*/  IMAD.U32 R5, RZ, RZ, UR5 ;  /* 0x00000005ff057e24 */ /* 0x000fe2000f8e00ff */
[----:B0-----:R-:W0:Y:S02]  /*36f0*/  F2F.F64.F32 R8, R0 ;  /* 0x0000000000087310 */ /* 0x001e240000201800 */
[----:B0--3--:R2:W-:Y:S04]  /*3700*/  STL.64 [R1], R8 ;  /* 0x0000000801007387 */ /* 0x0095e80000100a00 */
[----:B------:R-:W-:-:S07]  /*3710*/  LEPC R20, `(.L_x_65) ;  /* 0x000000001014794e */ /* 0x000fce0000000000 */
[----:B--2---:R-:W-:Y:S05]  /*3720*/  CALL.ABS.NOINC R2 ;  /* 0x0000000002007343 */ /* 0x004fea0003c00000 */
.L_x_65:
[----:B------:R-:W0:Y:S01]  /*3730*/  LDS R0, [R19+0x8] ;  /* 0x0000080013007984 */ /* 0x000e220000000800 */
[----:B------:R1:W2:Y:S01]  /*3740*/  LDC.64 R2, c[0x4][R16] ;  /* 0x0100000010027b82 */ /* 0x0002a20000000a00 */
[----:B------:R-:W3:Y:S01]  /*3750*/  LDCU.64 UR4, c[0x4][0x10] ;  /* 0x01000200ff0477ac */ /* 0x000ee20008000a00 */
[----:B------:R-:W-:Y:S02]  /*3760*/  IMAD.U32 R6, RZ, RZ, UR38 ;  /* 0x00000026ff067e24 */ /* 0x000fe4000f8e00ff */
[----:B------:R-:W-:Y:S01]  /*3770*/  IMAD.U32 R7, RZ, RZ, UR39 ;  /* 0x00000027ff077e24 */ /* 0x000fe2000f8e00ff */
[----:B---3--:R-:W-:Y:S01]  /*3780*/  MOV R4, UR4 ;  /* 0x0000000400047c02 */ /* 0x008fe20008000f00 */
[----:B------:R-:W-:Y:S01]  /*3790*/  IMAD.U32 R5, RZ, RZ, UR5 ;  /* 0x00000005ff057e24 */ /* 0x000fe2000f8e00ff */
[----:B0-----:R-:W0:Y:S02]  /*37a0*/  F2F.F64.F32 R8, R0 ;  /* 0x0000000000087310 */ /* 0x001e240000201800 */
[----:B0-2---:R1:W-:Y:S04]  /*37b0*/  STL.64 [R1], R8 ;  /* 0x0000000801007387 */ /* 0x0053e80000100a00 */
[----:B------:R-:W-:-:S07]  /*37c0*/  LEPC R20, `(.L_x_66) ;  /* 0x000000001014794e */ /* 0x000fce0000000000 */
[----:B-1----:R-:W-:Y:S05]  /*37d0*/  CALL.ABS.NOINC R2 ;  /* 0x0000000002007343 */ /* 0x002fea0003c00000 */
.L_x_66:
        /* <DEDUP_REMOVED lines=11> */
.L_x_67:
        /* <DEDUP_REMOVED lines=11> */
.L_x_68:
        /* <DEDUP_REMOVED lines=11> */
.L_x_69:
        /* <DEDUP_REMOVED lines=11> */
.L_x_70:
        /* <DEDUP_REMOVED lines=11> */
.L_x_71:
[----:B------:R-:W-:-:S13]  /*3b50*/  ISETP.NE.AND P6, PT, R23, RZ, PT ;  /* 0x000000ff1700720c */ /* 0x000fda0003fc5270 */
[----:B------:R-:W-:Y:S05]  /*3b60*/  @P6 BRA `(.L_x_72) ;  /* 0xfffffff8007c6947 */ /* 0x000fea000383ffff */
[----:B------:R-:W-:Y:S05]  /*3b70*/  BSYNC.RECONVERGENT B7 ;  /* 0x0000000000077941 */ /* 0x000fea0003800200 */
.L_x_63:
[----:B------:R-:W-:-:S07]  /*3b80*/  MOV R19, R17 ;  /* 0x0000001100137202 */ /* 0x000fce0000000f00 */
.L_x_62:
[----:B------:R-:W-:-:S04]  /*3b90*/  LOP3.LUT R23, R25, 0x7, RZ, 0xc0, !PT ;  /* 0x0000000719177812 */ /* 0x000fc800078ec0ff */
[----:B------:R-:W-:-:S04]  /*3ba0*/  ISETP.NE.AND P0, PT, R23, RZ, PT ;  /* 0x000000ff1700720c */ /* 0x000fc80003f05270 */
[----:B------:R-:W-:-:S09]  /*3bb0*/  P2R R0, PR, RZ, 0x1 ;  /* 0x00000001ff007803 */ /* 0x000fd20000000000 */
[----:B------:R-:W-:Y:S05]  /*3bc0*/  @!P0 BRA `(.L_x_73) ;  /* 0x0000000400808947 */ /* 0x000fea0003800000 */
[----:B------:R-:W-:-:S05]  /*3bd0*/  VIADD R0, R23, 0xffffffff ;  /* 0xffffffff17007836 */ /* 0x000fca0000000000 */
[----:B------:R-:W-:-:S13]  /*3be0*/  ISETP.GE.U32.AND P0, PT, R0, 0x3, PT ;  /* 0x000000030000780c */ /* 0x000fda0003f06070 */
[----:B------:R-:W-:Y:S05]  /*3bf0*/  @!P0 BRA `(.L_x_74) ;  /* 0x0000000000bc8947 */ /* 0x000fea0003800000 */
[----:B------:R-:W-:Y:S01]  /*3c00*/  LEA R17, R19, UR40, 0x2 ;  /* 0x0000002813117c11 */ /* 0x000fe2000f8e10ff */
[----:B------:R-:W0:Y:S01]  /*3c10*/  LDCU.64 UR4, c[0x4][0x10] ;  /* 0x01000200ff0477ac */ /* 0x000e220008000a00 */
[----:B------:R-:W-:Y:S01]  /*3c20*/  MOV R16, 0x0 ;  /* 0x0000000000107802 */ /* 0x000fe20000000f00 */
[----:B------:R-:W-:Y:S01]  /*3c30*/  IMAD.U32 R7, RZ, RZ, UR39 ;  /* 0x00000027ff077e24 */ /* 0x000fe2000f8e00ff */
[----:B------:R-:W-:Y:S01]  /*3c40*/  MOV R6, UR38 ;  /* 0x0000002600067c02 */ /* 0x000fe20008000f00 */
[----:B------:R-:W1:Y:S01]  /*3c50*/  LDS R0, [R17] ;  /* 0x0000000011007984 */ /* 0x000e620000000800 */
[----:B------:R2:W3:Y:S01]  /*3c60*/  LDC.64 R2, c[0x4][R16] ;  /* 0x0100000010027b82 */ /* 0x0004e20000000a00 */
[----:B0-----:R-:W-:Y:S02]  /*3c70*/  IMAD.U32 R4, RZ, RZ, UR4 ;  /* 0x00000004ff047e24 */ /* 0x001fe4000f8e00ff */
[----:B------:R-:W-:Y:S01]  /*3c80*/  IMAD.U32 R5, RZ, RZ, UR5 ;  /* 0x00000005ff057e24 */ /* 0x000fe2000f8e00ff */
[----:B-1----:R-:W0:Y:S02]  /*3c90*/  F2F.F64.F32 R8, R0 ;  /* 0x0000000000087310 */ /* 0x002e240000201800 */
[----:B0--3--:R2:W-:Y:S04]  /*3ca0*/  STL.64 [R1], R8 ;  /* 0x0000000801007387 */ /* 0x0095e80000100a00 */
[----:B------:R-:W-:-:S07]  /*3cb0*/  LEPC R20, `(.L_x_75) ;  /* 0x000000001014794e */ /* 0x000fce0000000000 */
[----:B--2---:R-:W-:Y:S05]  /*3cc0*/  CALL.ABS.NOINC R2 ;  /* 0x0000000002007343 */ /* 0x004fea0003c00000 */
.L_x_75:
[----:B------:R-:W0:Y:S01]  /*3cd0*/  LDS R0, [R17+0x4] ;  /* 0x0000040011007984 */ /* 0x000e220000000800 */
[----:B------:R1:W2:Y:S01]  /*3ce0*/  LDC.64 R2, c[0x4][R16] ;  /* 0x0100000010027b82 */ /* 0x0002a20000000a00 */
[----:B------:R-:W3:Y:S01]  /*3cf0*/  LDCU.64 UR4, c[0x4][0x10] ;  /* 0x01000200ff0477ac */ /* 0x000ee20008000a00 */
[----:B------:R-:W-:Y:S01]  /*3d00*/  MOV R6, UR38 ;  /* 0x0000002600067c02 */ /* 0x000fe20008000f00 */
[----:B------:R-:W-:Y:S02]  /*3d10*/  IMAD.U32 R7, RZ, RZ, UR39 ;  /* 0x00000027ff077e24 */ /* 0x000fe4000f8e00ff */
[----:B---3--:R-:W-:Y:S02]  /*3d20*/  IMAD.U32 R4, RZ, RZ, UR4 ;  /* 0x00000004ff047e24 */ /* 0x008fe4000f8e00ff */
[----:B------:R-:W-:Y:S01]  /*3d30*/  IMAD.U32 R5, RZ, RZ, UR5 ;  /* 0x00000005ff057e24 */ /* 0x000fe2000f8e00ff */
[----:B0-----:R-:W0:Y:S02]  /*3d40*/  F2F.F64.F32 R8, R0 ;  /* 0x0000000000087310 */ /* 0x001e240000201800 */
[----:B0-2---:R1:W-:Y:S04]  /*3d50*/  STL.64 [R1], R8 ;  /* 0x0000000801007387 */ /* 0x0053e80000100a00 */
[----:B------:R-:W-:-:S07]  /*3d60*/  LEPC R20, `(.L_x_76) ;  /* 0x000000001014794e */ /* 0x000fce0000000000 */
[----:B-1----:R-:W-:Y:S05]  /*3d70*/  CALL.ABS.NOINC R2 ;  /* 0x0000000002007343 */ /* 0x002fea0003c00000 */
.L_x_76:
        /* <DEDUP_REMOVED lines=11> */
.L_x_77:
        /* <DEDUP_REMOVED lines=11> */
.L_x_78:
[----:B------:R-:W-:-:S07]  /*3ee0*/  VIADD R19, R19, 0x4 ;  /* 0x0000000413137836 */ /* 0x000fce0000000000 */
.L_x_74:
[----:B------:R-:W-:-:S04]  /*3ef0*/  ULOP3.LUT UR4, UR43, 0x3, URZ, 0xc0, !UPT ;  /* 0x000000032b047892 */ /* 0x000fc8000f8ec0ff */
[----:B------:R-:W-:-:S09]  /*3f00*/  UISETP.NE.AND UP0, UPT, UR4, URZ, UPT ;  /* 0x000000ff0400728c */ /* 0x000fd2000bf05270 */
[----:B------:R-:W-:Y:S05]  /*3f10*/  BRA.U !UP0, `(.L_x_73) ;  /* 0x0000000108ac7547 */ /* 0x000fea000b800000 */
[----:B------:R-:W-:-:S09]  /*3f20*/  UISETP.NE.AND UP0, UPT, UR4, 0x1, UPT ;  /* 0x000000010400788c */ /* 0x000fd2000bf05270 */
[----:B------:R-:W-:Y:S05]  /*3f30*/  BRA.U !UP0, `(.L_x_79) ;  /* 0x0000000108647547 */ /* 0x000fea000b800000 */
[----:B------:R-:W-:Y:S01]  /*3f40*/  LEA R16, R19, UR40, 0x2 ;  /* 0x0000002813107c11 */ /* 0x000fe2000f8e10ff */
[----:B------:R-:W0:Y:S01]  /*3f50*/  LDCU.64 UR4, c[0x4][0x10] ;  /* 0x01000200ff0477ac */ /* 0x000e220008000a00 */
[----:B------:R-:W-:Y:S01]  /*3f60*/  MOV R17, 0x0 ;  /* 0x0000000000117802 */ /* 0x000fe20000000f00 */
[----:B------:R-:W-:Y:S02]  /*3f70*/  IMAD.U32 R6, RZ, RZ, UR38 ;  /* 0x00000026ff067e24 */ /* 0x000fe4000f8e00ff */
[----:B------:R-:W1:Y:S01]  /*3f80*/  LDS R0, [R16] ;  /* 0x0000000010007984 */ /* 0x000e620000000800 */
[----:B------:R2:W3:Y:S01]  /*3f90*/  LDC.64 R2, c[0x4][R17] ;  /* 0x0100000011027b82 */ /* 0x0004e20000000a00 */
[----:B------:R-:W-:Y:S02]  /*3fa0*/  IMAD.U32 R7, RZ, RZ, UR39 ;  /* 0x00000027ff077e24 */ /* 0x000fe4000f8e00ff */
[----:B0-----:R-:W-:Y:S01]  /*3fb0*/  IMAD.U32 R4, RZ, RZ, UR4 ;  /* 0x00000004ff047e24 */ /* 0x001fe2000f8e00ff */
[----:B------:R-:W-:Y:S01]  /*3fc0*/  MOV R5, UR5 ;  /* 0x0000000500057c02 */ /* 0x000fe20008000f00 */
[----:B-1----:R-:W0:Y:S02]  /*3fd0*/  F2F.F64.F32 R8, R0 ;  /* 0x0000000000087310 */ /* 0x002e240000201800 */
[----:B0--3--:R2:W-:Y:S04]  /*3fe0*/  STL.64 [R1], R8 ;  /* 0x0000000801007387 */ /* 0x0095e80000100a00 */
[----:B------:R-:W-:-:S07]  /*3ff0*/  LEPC R20, `(.L_x_80) ;  /* 0x000000001014794e */ /* 0x000fce0000000000 */
[----:B--2---:R-:W-:Y:S05]  /*4000*/  CALL.ABS.NOINC R2 ;  /* 0x0000000002007343 */ /* 0x004fea0003c00000 */
.L_x_80:
        /* <DEDUP_REMOVED lines=11> */
.L_x_81:
[----:B------:R-:W-:-:S07]  /*40c0*/  VIADD R19, R19, 0x2 ;  /* 0x0000000213137836 */ /* 0x000fce0000000000 */
.L_x_79:
[----:B------:R-:W-:-:S04]  /*40d0*/  ULOP3.LUT UR4, UR43, 0x1, URZ, 0xc0, !UPT ;  /* 0x000000012b047892 */ /* 0x000fc8000f8ec0ff */
[----:B------:R-:W-:-:S09]  /*40e0*/  UISETP.NE.U32.AND UP0, UPT, UR4, 0x1, UPT ;  /* 0x000000010400788c */ /* 0x000fd2000bf05070 */
[----:B------:R-:W-:Y:S05]  /*40f0*/  BRA.U UP0, `(.L_x_73) ;  /* 0x0000000100347547 */ /* 0x000fea000b800000 */
        /* <DEDUP_REMOVED lines=13> */
.L_x_73:
        /* <DEDUP_REMOVED lines=10> */
.L_x_82:
[----:B------:R-:W-:Y:S01]  /*4270*/  ISETP.GE.U32.AND P6, PT, R25, 0x8, PT ;  /* 0x000000081900780c */ /* 0x000fe20003fc6070 */
[----:B------:R-:W-:-:S12]  /*4280*/  HFMA2 R17, -RZ, RZ, 0, 0 ;  /* 0x00000000ff117431 */ /* 0x000fd800000001ff */
[----:B------:R-:W-:Y:S05]  /*4290*/  @!P6 BRA `(.L_x_83) ;  /* 0x000000040090e947 */ /* 0x000fea0003800000 */
[----:B------:R-:W-:Y:S01]  /*42a0*/  BSSY.RECONVERGENT B7, `(.L_x_83) ;  /* 0x0000063000077945 */ /* 0x000fe20003800200 */
[----:B------:R-:W-:-:S07]  /*42b0*/  IMAD.MOV.U32 R24, RZ, RZ, RZ ;  /* 0x000000ffff187224 */ /* 0x000fce00078e00ff */
.L_x_92:
        /* <DEDUP_REMOVED lines=17> */
.L_x_84:
        /* <DEDUP_REMOVED lines=12> */
.L_x_85:
        /* <DEDUP_REMOVED lines=11> */
.L_x_86:
        /* <DEDUP_REMOVED lines=11> */
.L_x_87:
        /* <DEDUP_REMOVED lines=11> */
.L_x_88:
        /* <DEDUP_REMOVED lines=11> */
.L_x_89:
        /* <DEDUP_REMOVED lines=11> */
.L_x_90:
        /* <DEDUP_REMOVED lines=11> */
.L_x_91:
[----:B------:R-:W-:-:S13]  /*48b0*/  ISETP.NE.AND P6, PT, R33, RZ, PT ;  /* 0x000000ff2100720c */ /* 0x000fda0003fc5270 */
[----:B------:R-:W-:Y:S05]  /*48c0*/  @P6 BRA `(.L_x_92) ;  /* 0xfffffff8007c6947 */ /* 0x000fea000383ffff */
[----:B------:R-:W-:Y:S05]  /*48d0*/  BSYNC.RECONVERGENT B7 ;  /* 0x0000000000077941 */ /* 0x000fea0003800200 */
.L_x_83:
[----:B------:R-:W-:-:S13]  /*48e0*/  ISETP.NE.AND P0, PT, R23, RZ, PT ;  /* 0x000000ff1700720c */ /* 0x000fda0003f05270 */
        /* <DEDUP_REMOVED lines=17> */
.L_x_95:
        /* <DEDUP_REMOVED lines=11> */
.L_x_96:
        /* <DEDUP_REMOVED lines=11> */
.L_x_97:
[----:B------:R-:W0:Y:S01]  /*4b60*/  LDS R16, [R16+0xc] ;  /* 0x00000c0010107984 */ /* 0x000e220000000800 */
[----:B------:R1:W2:Y:S01]  /*4b70*/  LDC.64 R2, c[0x4][R19] ;  /* 0x0100000013027b82 */ /* 0x0002a20000000a00 */
[----:B------:R-:W3:Y:S01]  /*4b80*/  LDCU.64 UR4, c[0x4][0x10] ;  /* 0x01000200ff0477ac */ /* 0x000ee20008000a00 */
[----:B------:R-:W-:Y:S01]  /*4b90*/  IMAD.U32 R6, RZ, RZ, UR38 ;  /* 0x00000026ff067e24 */ /* 0x000fe2000f8e00ff */
[----:B------:R-:W-:Y:S02]  /*4ba0*/  MOV R7, UR39 ;  /* 0x0000002700077c02 */ /* 0x000fe40008000f00 */
[----:B---3--:R-:W-:Y:S01]  /*4bb0*/  MOV R4, UR4 ;  /* 0x0000000400047c02 */ /* 0x008fe20008000f00 */
[----:B------:R-:W-:Y:S01]  /*4bc0*/  IMAD.U32 R5, RZ, RZ, UR5 ;  /* 0x00000005ff057e24 */ /* 0x000fe2000f8e00ff */
[----:B0-----:R-:W0:Y:S02]  /*4bd0*/  F2F.F64.F32 R8, R16 ;  /* 0x0000001000087310 */ /* 0x001e240000201800 */
[----:B0-2---:R1:W-:Y:S04]  /*4be0*/  STL.64 [R1], R8 ;  /* 0x0000000801007387 */ /* 0x0053e80000100a00 */
[----:B------:R-:W-:-:S07]  /*4bf0*/  LEPC R20, `(.L_x_98) ;  /* 0x000000001014794e */ /* 0x000fce0000000000 */
[----:B-1----:R-:W-:Y:S05]  /*4c00*/  CALL.ABS.NOINC R2 ;  /* 0x0000000002007343 */ /* 0x002fea0003c00000 */
.L_x_98:
[----:B------:R-:W-:-:S07]  /*4c10*/  VIADD R17, R17, 0x4 ;  /* 0x0000000411117836 */ /* 0x000fce0000000000 */
.L_x_94:
        /* <DEDUP_REMOVED lines=18> */
.L_x_100:
        /* <DEDUP_REMOVED lines=11> */
.L_x_101:
[----:B------:R-:W-:-:S07]  /*4df0*/  VIADD R17, R17, 0x2 ;  /* 0x0000000211117836 */ /* 0x000fce0000000000 */
.L_x_99:
        /* <DEDUP_REMOVED lines=10> */
[----:B0-----:R-:W-:Y:S01]  /*4ea0*/  IMAD.U32 R4, RZ, RZ, UR4 ;  /* 0x00000004ff047e24 */ /* 0x001fe2000f8e00ff */
[----:B------:R-:W-:Y:S01]  /*4eb0*/  MOV R5, UR5 ;  /* 0x0000000500057c02 */ /* 0x000fe20008000f00 */
[----:B-1----:R-:W0:Y:S02]  /*4ec0*/  F2F.F64.F32 R8, R17 ;  /* 0x0000001100087310 */ /* 0x002e240000201800 */
[----:B0-2---:R0:W-:Y:S04]  /*4ed0*/  STL.64 [R1], R8 ;  /* 0x0000000801007387 */ /* 0x0051e80000100a00 */
[----:B------:R-:W-:-:S07]  /*4ee0*/  LEPC R20, `(.L_x_102) ;  /* 0x000000001014794e */ /* 0x000fce0000000000 */
[----:B0-----:R-:W-:Y:S05]  /*4ef0*/  CALL.ABS.NOINC R2 ;  /* 0x0000000002007343 */ /* 0x001fea0003c00000 */
.L_x_102:
[----:B------:R-:W-:Y:S05]  /*4f00*/  BRA `(.L_x_93) ;  /* 0x0000000000287947 */ /* 0x000fea0003800000 */
.L_x_61:
[----:B------:R-:W-:Y:S01]  /*4f10*/  MOV R0, 0x0 ;  /* 0x0000000000007802 */ /* 0x000fe20000000f00 */
[----:B------:R0:W-:Y:S01]  /*4f20*/  STL [R1], R18 ;  /* 0x0000001201007387 */ /* 0x0001e20000100800 */
[----:B------:R-:W1:Y:S01]  /*4f30*/  LDCU.64 UR4, c[0x4][0x30] ;  /* 0x01000600ff0477ac */ /* 0x000e620008000a00 */
[----:B------:R-:W-:Y:S01]  /*4f40*/  IMAD.U32 R6, RZ, RZ, UR38 ;  /* 0x00000026ff067e24 */ /* 0x000fe2000f8e00ff */
[----:B------:R0:W2:Y:S01]  /*4f50*/  LDC.64 R2, c[0x4][R0] ;  /* 0x0100000000027b82 */ /* 0x0000a20000000a00 */
[----:B------:R-:W-:Y:S02]  /*4f60*/  MOV R7, UR39 ;  /* 0x0000002700077c02 */ /* 0x000fe40008000f00 */
[----:B-1----:R-:W-:Y:S01]  /*4f70*/  MOV R4, UR4 ;  /* 0x0000000400047c02 */ /* 0x002fe20008000f00 */
[----:B0-----:R-:W-:-:S07]  /*4f80*/  IMAD.U32 R5, RZ, RZ, UR5 ;  /* 0x00000005ff057e24 */ /* 0x001fce000f8e00ff */
[----:B------:R-:W-:-:S07]  /*4f90*/  LEPC R20, `(.L_x_93) ;  /* 0x000000001014794e */ /* 0x000fce0000000000 */
[----:B--2---:R-:W-:Y:S05]  /*4fa0*/  CALL.ABS.NOINC R2 ;  /* 0x0000000002007343 */ /* 0x004fea0003c00000 */
.L_x_93:
[----:B------:R-:W-:Y:S01]  /*4fb0*/  MOV R0, 0x0 ;  /* 0x0000000000007802 */ /* 0x000fe20000000f00 */
[----:B------:R-:W0:Y:S01]  /*4fc0*/  LDCU.64 UR4, c[0x4][0x20] ;  /* 0x01000400ff0477ac */ /* 0x000e220008000a00 */
[----:B------:R-:W-:Y:S02]  /*4fd0*/  CS2R R6, SRZ ;  /* 0x0000000000067805 */ /* 0x000fe4000001ff00 */
[----:B------:R1:W2:Y:S01]  /*4fe0*/  LDC.64 R2, c[0x4][R0] ;  /* 0x0100000000027b82 */ /* 0x0002a20000000a00 */
[----:B0-----:R-:W-:Y:S02]  /*4ff0*/  IMAD.U32 R4, RZ, RZ, UR4 ;  /* 0x00000004ff047e24 */ /* 0x001fe4000f8e00ff */
[----:B-1----:R-:W-:-:S07]  /*5000*/  IMAD.U32 R5, RZ, RZ, UR5 ;  /* 0x00000005ff057e24 */ /* 0x002fce000f8e00ff */
[----:B------:R-:W-:-:S07]  /*5010*/  LEPC R20, `(.L_x_59) ;  /* 0x000000001014794e */ /* 0x000fce0000000000 */
[----:B--2---:R-:W-:Y:S05]  /*5020*/  CALL.ABS.NOINC R2 ;  /* 0x0000000002007343 */ /* 0x004fea0003c00000 */
.L_x_59:
[----:B------:R-:W-:Y:S05]  /*5030*/  BSYNC.RECONVERGENT B6 ;  /* 0x0000000000067941 */ /* 0x000fea0003800200 */
.L_x_58:
[----:B--2---:R-:W1:Y:S02]  /*5040*/  LDC R2, c[0x0][0x3c0] ;  /* 0x0000f000ff027b82 */ /* 0x004e640000000800 */
[----:B-1----:R-:W-:-:S04]  /*5050*/  ISETP.GE.AND P0, PT, R2, 0x1, PT ;  /* 0x000000010200780c */ /* 0x002fc80003f06270 */
[----:B------:R-:W-:-:S09]  /*5060*/  P2R R25, PR, RZ, 0x1 ;  /* 0x00000001ff197803 */ /* 0x000fd20000000000 */
[----:B------:R-:W-:Y:S05]  /*5070*/  @!P0 BRA `(.L_x_103) ;  /* 0x0000000800848947 */ /* 0x000fea0003800000 */
[----:B------:R-:W-:-:S13]  /*5080*/  ISETP.GE.AND P6, PT, R26, 0x1, PT ;  /* 0x000000011a00780c */ /* 0x000fda0003fc6270 */
[----:B------:R-:W-:Y:S05]  /*5090*/  @!P6 BRA `(.L_x_104) ;  /* 0x0000000400c8e947 */ /* 0x000fea0003800000 */
[----:B------:R-:W-:Y:S01]  /*50a0*/  HFMA2 R3, -RZ, RZ, 0, 0 ;  /* 0x00000000ff037431 */ /* 0x000fe200000001ff */
[----:B------:R-:W-:Y:S06]  /*50b0*/  BSSY.RECONVERGENT B0, `(.L_x_105) ;  /* 0x000006f000007945 */ /* 0x000fec0003800200 */
.L_x_112:
[----:B------:R-:W-:Y:S01]  /*50c0*/  UISETP.GE.U32.AND UP0, UPT, UR52, 0x7, UPT ;  /* 0x000000073400788c */ /* 0x000fe2000bf06070 */
[----:B------:R-:W-:Y:S02]  /*50d0*/  IMAD.MOV.U32 R4, RZ, RZ, RZ ;  /* 0x000000ffff047224 */ /* 0x000fe400078e00ff */
[----:B------:R-:W-:-:S06]  /*50e0*/  IMAD.MOV.U32 R0, RZ, RZ, RZ ;  /* 0x000000ffff007224 */ /* 0x000fcc00078e00ff */
[----:B------:R-:W-:Y:S05]  /*50f0*/  BRA.U !UP0, `(.L_x_106) ;  /* 0x0000000108a07547 */ /* 0x000fea000b800000 */
[----:B------:R-:W1:Y:S01]  /*5100*/  S2R R5, SR_CgaCtaId ;  /* 0x0000000000057919 */ /* 0x000e620000008800 */
[----:B------:R-:W-:Y:S01]  /*5110*/  MOV R2, 0x400 ;  /* 0x0000040000027802 */ /* 0x000fe20000000f00 */
[----:B------:R-:W-:Y:S01]  /*5120*/  BSSY.RECONVERGENT B1, `(.L_x_107) ;  /* 0x0000024000017945 */ /* 0x000fe20003800200 */
[----:B------:R-:W-:Y:S01]  /*5130*/  MOV R4, RZ ;  /* 0x000000ff00047202 */ /* 0x000fe20000000f00 */
[----:B------:R-:W-:Y:S01]  /*5140*/  IMAD.MOV.U32 R0, RZ, RZ, RZ ;  /* 0x000000ffff007224 */ /* 0x000fe200078e00ff */
[----:B-1----:R-:W-:-:S07]  /*5150*/  LEA R2, R5, R2, 0x18 ;  /* 0x0000000205027211 */ /* 0x002fce00078ec0ff */
.L_x_108:
[----:B------:R-:W1:Y:S01]  /*5160*/  LDCU UR4, c[0x0][0x3b4] ;  /* 0x00007680ff0477ac */ /* 0x000e620008000800 */
[----:B------:R-:W-:-:S05]  /*5170*/  IMAD.IADD R5, R30, 0x1, R0 ;  /* 0x000000011e057824 */ /* 0x000fca00078e0200 */
[----:B------:R-:W-:-:S05]  /*5180*/  LEA R5, R5, R2, 0x2 ;  /* 0x0000000205057211 */ /* 0x000fca00078e10ff */
[----:B0-----:R-:W-:Y:S04]  /*5190*/  LDS R7, [R5] ;  /* 0x0000000005077984 */ /* 0x001fe80000000800 */
[----:B------:R-:W-:Y:S01]  /*51a0*/  LDS R10, [R5+0x4] ;  /* 0x00000400050a7984 */ /* 0x000fe20000000800 */
[----:B-1----:R-:W-:-:S03]  /*51b0*/  IMAD R6, R3, UR4, R0 ;  /* 0x0000000403067c24 */ /* 0x002fc6000f8e0200 */
[----:B------:R-:W-:Y:S01]  /*51c0*/  LDS R12, [R5+0x8] ;  /* 0x00000800050c7984 */ /* 0x000fe20000000800 */
[----:B------:R-:W-:Y:S01]  /*51d0*/  VIADD R0, R0, 0x8 ;  /* 0x0000000800007836 */ /* 0x000fe20000000000 */
[----:B------:R-:W-:Y:S02]  /*51e0*/  LEA R6, R6, UR40, 0x2 ;  /* 0x0000002806067c11 */ /* 0x000fe4000f8e10ff */
[----:B------:R-:W-:Y:S02]  /*51f0*/  LDS R14, [R5+0xc] ;  /* 0x00000c00050e7984 */ /* 0x000fe40000000800 */
[----:B------:R-:W-:Y:S02]  /*5200*/  ISETP.NE.AND P0, PT, R0, UR61, PT ;  /* 0x0000003d00007c0c */ /* 0x000fe4000bf05270 */
[----:B------:R-:W0:Y:S04]  /*5210*/  LDS R8, [R6] ;  /* 0x0000000006087984 */ /* 0x000e280000000800 */
[----:B------:R-:W1:Y:S04]  /*5220*/  LDS R9, [R6+0x4] ;  /* 0x0000040006097984 */ /* 0x000e680000000800 */
[----:B------:R-:W2:Y:S04]  /*5230*/  LDS R11, [R6+0x8] ;  /* 0x00000800060b7984 */ /* 0x000ea80000000800 */
[----:B------:R-:W3:Y:S04]  /*5240*/  LDS R13, [R6+0xc] ;  /* 0x00000c00060d7984 */ /* 0x000ee80000000800 */
[----:B------:R-:W-:Y:S04]  /*5250*/  LDS R16, [R5+0x10] ;  /* 0x0000100005107984 */ /* 0x000fe80000000800 */
[----:B------:R-:W4:Y:S04]  /*5260*/  LDS R15, [R6+0x10] ;  /* 0x00001000060f7984 */ /* 0x000f280000000800 */
[----:B------:R-:W-:Y:S04]  /*5270*/  LDS R17, [R5+0x18] ;  /* 0x0000180005117984 */ /* 0x000fe80000000800 */
[----:B------:R-:W-:Y:S04]  /*5280*/  LDS R19, [R6+0x18] ;  /* 0x0000180006137984 */ /* 0x000fe80000000800 */
[----:B------:R-:W-:Y:S04]  /*5290*/  LDS R21, [R5+0x1c] ;  /* 0x00001c0005157984 */ /* 0x000fe80000000800 */
[----:B------:R-:W-:Y:S01]  /*52a0*/  LDS R20, [R6+0x1c] ;  /* 0x00001c0006147984 */ /* 0x000fe20000000800 */
[----:B0-----:R-:W-:-:S03]  /*52b0*/  FFMA R7, R7, R8, R4 ;  /* 0x0000000807077223 */ /* 0x001fc60000000004 */
[----:B------:R-:W-:Y:S01]  /*52c0*/  LDS R4, [R5+0x14] ;  /* 0x0000140005047984 */ /* 0x000fe20000000800 */
[----:B-1----:R-:W-:-:S03]  /*52d0*/  FFMA R7, R10, R9, R7 ;  /* 0x000000090a077223 */ /* 0x002fc60000000007 */
[----:B------:R-:W0:Y:S01]  /*52e0*/  LDS R8, [R6+0x14] ;  /* 0x0000140006087984 */ /* 0x000e220000000800 */
[----:B--2---:R-:W-:-:S04]  /*52f0*/  FFMA R7, R12, R11, R7 ;  /* 0x0000000b0c077223 */ /* 0x004fc80000000007 */
[----:B---3--:R-:W-:-:S04]  /*5300*/  FFMA R7, R14, R13, R7 ;  /* 0x0000000d0e077223 */ /* 0x008fc80000000007 */
[----:B----4-:R-:W-:-:S04]  /*5310*/  FFMA R7, R16, R15, R7 ;  /* 0x0000000f10077223 */ /* 0x010fc80000000007 */
[----:B0-----:R-:W-:-:S04]  /*5320*/  FFMA R4, R4, R8, R7 ;  /* 0x0000000804047223 */ /* 0x001fc80000000007 */
[----:B------:R-:W-:-:S04]  /*5330*/  FFMA R4, R17, R19, R4 ;  /* 0x0000001311047223 */ /* 0x000fc80000000004 */
[----:B------:R-:W-:Y:S01]  /*5340*/  FFMA R4, R21, R20, R4 ;  /* 0x0000001415047223 */ /* 0x000fe20000000004 */
[----:B------:R-:W-:Y:S06]  /*5350*/  @P0 BRA `(.L_x_108) ;  /* 0xfffffffc00800947 */ /* 0x000fec000383ffff */
[----:B------:R-:W-:Y:S05]  /*5360*/  BSYNC.RECONVERGENT B1 ;  /* 0x0000000000017941 */ /* 0x000fea0003800200 */
.L_x_107:
[----:B------:R-:W-:-:S07]  /*5370*/  IMAD.U32 R0, RZ, RZ, UR61 ;  /* 0x0000003dff007e24 */ /* 0x000fce000f8e00ff */
.L_x_106:
[----:B------:R-:W-:-:S09]  /*5380*/  UISETP.NE.AND UP0, UPT, UR56, URZ, UPT ;  /* 0x000000ff3800728c */ /* 0x000fd2000bf05270 */
[----:B------:R-:W-:Y:S05]  /*5390*/  BRA.U !UP0, `(.L_x_109) ;  /* 0x0000000108e47547 */ /* 0x000fea000b800000 */
[----:B------:R-:W-:Y:S02]  /*53a0*/  UIADD3 UR4, UPT, UPT, UR56, -0x1, URZ ;  /* 0xffffffff38047890 */ /* 0x000fe4000fffe0ff */
[----:B------:R-:W-:Y:S02]  /*53b0*/  UISETP.NE.AND UP1, UPT, UR55, URZ, UPT ;  /* 0x000000ff3700728c */ /* 0x000fe4000bf25270 */
[----:B------:R-:W-:-:S09]  /*53c0*/  UISETP.GE.U32.AND UP0, UPT, UR4, 0x3, UPT ;  /* 0x000000030400788c */ /* 0x000fd2000bf06070 */
[----:B------:R-:W-:Y:S05]  /*53d0*/  BRA.U !UP0, `(.L_x_110) ;  /* 0x0000000108547547 */ /* 0x000fea000b800000 */
[----:B------:R-:W1:Y:S01]  /*53e0*/  S2UR UR5, SR_CgaCtaId ;  /* 0x00000000000579c3 */ /* 0x000e620000008800 */
[----:B------:R-:W2:Y:S01]  /*53f0*/  LDCU UR6, c[0x0][0x3b4] ;  /* 0x00007680ff0677ac */ /* 0x000ea20008000800 */
[----:B------:R-:W-:Y:S01]  /*5400*/  IADD3 R2, PT, PT, R30, R0, RZ ;  /* 0x000000001e027210 */ /* 0x000fe20007ffe0ff */
[----:B------:R-:W-:Y:S01]  /*5410*/  UMOV UR4, 0x400 ;  /* 0x0000040000047882 */ /* 0x000fe20000000000 */
[----:B--2---:R-:W-:Y:S02]  /*5420*/  IMAD R5, R3, UR6, R0 ;  /* 0x0000000603057c24 */ /* 0x004fe4000f8e0200 */
[----:B------:R-:W-:Y:S01]  /*5430*/  VIADD R0, R0, 0x4 ;  /* 0x0000000400007836 */ /* 0x000fe20000000000 */
[----:B-1----:R-:W-:Y:S02]  /*5440*/  ULEA UR4, UR5, UR4, 0x18 ;  /* 0x0000000405047291 */ /* 0x002fe4000f8ec0ff */
[----:B0-----:R-:W-:-:S04]  /*5450*/  LEA R6, R5, UR40, 0x2 ;  /* 0x0000002805067c11 */ /* 0x001fc8000f8e10ff */
[----:B------:R-:W-:Y:S01]  /*5460*/  LEA R2, R2, UR4, 0x2 ;  /* 0x0000000402027c11 */ /* 0x000fe2000f8e10ff */
[----:B------:R-:W-:Y:S04]  /*5470*/  LDS R7, [R6] ;  /* 0x0000000006077984 */ /* 0x000fe80000000800 */
[----:B------:R-:W0:Y:S04]  /*5480*/  LDS R5, [R2] ;  /* 0x0000000002057984 */ /* 0x000e280000000800 */
[----:B------:R-:W-:Y:S04]  /*5490*/  LDS R8, [R2+0x4] ;  /* 0x0000040002087984 */ /* 0x000fe80000000800 */
[----:B------:R-:W1:Y:S04]  /*54a0*/  LDS R9, [R6+0x4] ;  /* 0x0000040006097984 */ /* 0x000e680000000800 */
[----:B------:R-:W-:Y:S04]  /*54b0*/  LDS R10, [R2+0x8] ;  /* 0x00000800020a7984 */ /* 0x000fe80000000800 */
[----:B------:R-:W2:Y:S04]  /*54c0*/  LDS R11, [R6+0x8] ;  /* 0x00000800060b7984 */ /* 0x000ea80000000800 */
[----:B------:R-:W-:Y:S04]  /*54d0*/  LDS R12, [R2+0xc] ;  /* 0x00000c00020c7984 */ /* 0x000fe80000000800 */
[----:B------:R-:W3:Y:S01]  /*54e0*/  LDS R13, [R6+0xc] ;  /* 0x00000c00060d7984 */ /* 0x000ee20000000800 */
[----:B0-----:R-:W-:-:S04]  /*54f0*/  FFMA R5, R5, R7, R4 ;  /* 0x0000000705057223 */ /* 0x001fc80000000004 */
[----:B-1----:R-:W-:-:S04]  /*5500*/  FFMA R5, R8, R9, R5 ;  /* 0x0000000908057223 */ /* 0x002fc80000000005 */
[----:B--2---:R-:W-:-:S04]  /*5510*/  FFMA R5, R10, R11, R5 ;  /* 0x0000000b0a057223 */ /* 0x004fc80000000005 */
[----:B---3--:R-:W-:-:S07]  /*5520*/  FFMA R4, R12, R13, R5 ;  /* 0x0000000d0c047223 */ /* 0x008fce0000000005 */
.L_x_110:
[----:B------:R-:W-:Y:S05]  /*5530*/  BRA.U !UP1, `(.L_x_109) ;  /* 0x00000001097c7547 */ /* 0x000fea000b800000 */
[----:B------:R-:W-:Y:S02]  /*5540*/  UIADD3 UR4, UPT, UPT, UR55, -0x1, URZ ;  /* 0xffffffff37047890 */ /* 0x000fe4000fffe0ff */
[----:B------:R-:W-:Y:S02]  /*5550*/  UISETP.NE.AND UP1, UPT, UR53, URZ, UPT ;  /* 0x000000ff3500728c */ /* 0x000fe4000bf25270 */
[----:B------:R-:W-:-:S09]  /*5560*/  UISETP.NE.AND UP0, UPT, UR4, URZ, UPT ;  /* 0x000000ff0400728c */ /* 0x000fd2000bf05270 */
[----:B------:R-:W-:Y:S05]  /*5570*/  BRA.U !UP0, `(.L_x_111) ;  /* 0x00000001083c7547 */ /* 0x000fea000b800000 */
[----:B------:R-:W1:Y:S01]  /*5580*/  S2UR UR5, SR_CgaCtaId ;  /* 0x00000000000579c3 */ /* 0x000e620000008800 */
[----:B------:R-:W2:Y:S01]  /*5590*/  LDCU UR6, c[0x0][0x3b4] ;  /* 0x00007680ff0677ac */ /* 0x000ea20008000800 */
[--C-:B------:R-:W-:Y:S01]  /*55a0*/  IMAD.IADD R2, R30, 0x1, R0.reuse ;  /* 0x000000011e027824 */ /* 0x100fe200078e0200 */
[----:B------:R-:W-:Y:S01]  /*55b0*/  UMOV UR4, 0x400 ;  /* 0x0000040000047882 */ /* 0x000fe20000000000 */
[----:B--2---:R-:W-:Y:S01]  /*55c0*/  IMAD R5, R3, UR6, R0 ;  /* 0x0000000603057c24 */ /* 0x004fe2000f8e0200 */
[----:B------:R-:W-:Y:S01]  /*55d0*/  IADD3 R0, PT, PT, R0, 0x2, RZ ;  /* 0x0000000200007810 */ /* 0x000fe20007ffe0ff */
[----:B-1----:R-:W-:-:S03]  /*55e0*/  ULEA UR4, UR5, UR4, 0x18 ;  /* 0x0000000405047291 */ /* 0x002fc6000f8ec0ff */
[----:B0-----:R-:W-:-:S03]  /*55f0*/  LEA R6, R5, UR40, 0x2 ;  /* 0x0000002805067c11 */ /* 0x001fc6000f8e10ff */
[----:B------:R-:W-:Y:S02]  /*5600*/  LEA R2, R2, UR4, 0x2 ;  /* 0x0000000402027c11 */ /* 0x000fe4000f8e10ff */
[----:B------:R-:W-:Y:S04]  /*5610*/  LDS R7, [R6] ;  /* 0x0000000006077984 */ /* 0x000fe80000000800 */
[----:B------:R-:W0:Y:S04]  /*5620*/  LDS R5, [R2] ;  /* 0x0000000002057984 */ /* 0x000e280000000800 */
[----:B------:R-:W-:Y:S04]  /*5630*/  LDS R9, [R2+0x4] ;  /* 0x0000040002097984 */ /* 0x000fe80000000800 */
[----:B------:R-:W1:Y:S01]  /*5640*/  LDS R8, [R6+0x4] ;  /* 0x0000040006087984 */ /* 0x000e620000000800 */
[----:B0-----:R-:W-:-:S04]  /*5650*/  FFMA R4, R5, R7, R4 ;  /* 0x0000000705047223 */ /* 0x001fc80000000004 */
[----:B-1----:R-:W-:-:S07]  /*5660*/  FFMA R4, R9, R8, R4 ;  /* 0x0000000809047223 */ /* 0x002fce0000000004 */
.L_x_111:
[----:B------:R-:W-:Y:S05]  /*5670*/  BRA.U !UP1, `(.L_x_109) ;  /* 0x00000001092c7547 */ /* 0x000fea000b800000 */
[----:B------:R-:W1:Y:S01]  /*5680*/  S2UR UR5, SR_CgaCtaId ;  /* 0x00000000000579c3 */ /* 0x000e620000008800 */
[----:B------:R-:W2:Y:S01]  /*5690*/  LDCU UR6, c[0x0][0x3b4] ;  /* 0x00007680ff0677ac */ /* 0x000ea20008000800 */
[--C-:B------:R-:W-:Y:S01]  /*56a0*/  IMAD.IADD R2, R30, 0x1, R0.reuse ;  /* 0x000000011e027824 */ /* 0x100fe200078e0200 */
[----:B------:R-:W-:Y:S01]  /*56b0*/  UMOV UR4, 0x400 ;  /* 0x0000040000047882 */ /* 0x000fe20000000000 */
[----:B--2---:R-:W-:Y:S01]  /*56c0*/  IMAD R0, R3, UR6, R0 ;  /* 0x0000000603007c24 */ /* 0x004fe2000f8e0200 */
[----:B-1----:R-:W-:-:S04]  /*56d0*/  ULEA UR4, UR5, UR4, 0x18 ;  /* 0x0000000405047291 */ /* 0x002fc8000f8ec0ff */
[----:B------:R-:W-:Y:S02]  /*56e0*/  LEA R0, R0, UR40, 0x2 ;  /* 0x0000002800007c11 */ /* 0x000fe4000f8e10ff */
[----:B------:R-:W-:-:S04]  /*56f0*/  LEA R2, R2, UR4, 0x2 ;  /* 0x0000000402027c11 */ /* 0x000fc8000f8e10ff */
[----:B------:R-:W-:Y:S04]  /*5700*/  LDS R0, [R0] ;  /* 0x0000000000007984 */ /* 0x000fe80000000800 */
[----:B------:R-:W1:Y:S02]  /*5710*/  LDS R5, [R2] ;  /* 0x0000000002057984 */ /* 0x000e640000000800 */
[----:B-1----:R-:W-:-:S07]  /*5720*/  FFMA R4, R5, R0, R4 ;  /* 0x0000000005047223 */ /* 0x002fce0000000004 */
.L_x_109:
[----:B------:R-:W1:Y:S02]  /*5730*/  LDCU UR4, c[0x0][0x3c0] ;  /* 0x00007800ff0477ac */ /* 0x000e640008000800 */
[----:B-1----:R-:W-:Y:S02]  /*5740*/  IMAD R0, R32, UR4, R3 ;  /* 0x0000000420007c24 */ /* 0x002fe4000f8e0203 */
[----:B------:R-:W-:-:S03]  /*5750*/  VIADD R3, R3, 0x1 ;  /* 0x0000000103037836 */ /* 0x000fc60000000000 */
[----:B------:R-:W-:Y:S02]  /*5760*/  LEA R5, R0, UR58, 0x2 ;  /* 0x0000003a00057c11 */ /* 0x000fe4000f8e10ff */
[----:B------:R-:W-:-:S03]  /*5770*/  ISETP.NE.AND P0, PT, R3, UR4, PT ;  /* 0x0000000403007c0c */ /* 0x000fc6000bf05270 */
[----:B------:R1:W-:Y:S10]  /*5780*/  STS [R5], R4 ;  /* 0x0000000405007388 */ /* 0x0003f40000000800 */
[----:B-1----:R-:W-:Y:S05]  /*5790*/  @P0 BRA `(.L_x_112) ;  /* 0xfffffff800480947 */ /* 0x002fea000383ffff */
[----:B------:R-:W-:Y:S05]  /*57a0*/  BSYNC.RECONVERGENT B0 ;  /* 0x0000000000007941 */ /* 0x000fea0003800200 */
.L_x_105:
[----:B------:R-:W-:Y:S05]  /*57b0*/  BRA `(.L_x_103) ;  /* 0x0000000000b47947 */ /* 0x000fea0003800000 */
.L_x_104:
[----:B------:R-:W-:Y:S01]  /*57c0*/  UISETP.GE.U32.AND UP0, UPT, UR50, 0x7, UPT ;  /* 0x000000073200788c */ /* 0x000fe2000bf06070 */
[----:B------:R-:W-:-:S08]  /*57d0*/  HFMA2 R3, -RZ, RZ, 0, 0 ;  /* 0x00000000ff037431 */ /* 0x000fd000000001ff */
[----:B------:R-:W-:Y:S05]  /*57e0*/  BRA.U !UP0, `(.L_x_113) ;  /* 0x0000000108447547 */ /* 0x000fea000b800000 */
[----:B------:R-:W-:Y:S01]  /*57f0*/  BSSY.RECONVERGENT B0, `(.L_x_114) ;  /* 0x000000f000007945 */ /* 0x000fe20003800200 */
[----:B------:R-:W-:-:S07]  /*5800*/  IMAD.MOV.U32 R3, RZ, RZ, RZ ;  /* 0x000000ffff037224 */ /* 0x000fce00078e00ff */
.L_x_115:
[----:B-1----:R-:W-:Y:S02]  /*5810*/  IMAD R0, R32, R2, R3 ;  /* 0x0000000220007224 */ /* 0x002fe400078e0203 */
[----:B------:R-:W-:-:S03]  /*5820*/  VIADD R3, R3, 0x8 ;  /* 0x0000000803037836 */ /* 0x000fc60000000000 */
[----:B------:R-:W-:Y:S02]  /*5830*/  LEA R0, R0, UR58, 0x2 ;  /* 0x0000003a00007c11 */ /* 0x000fe4000f8e10ff */
[----:B------:R-:W-:-:S03]  /*5840*/  ISETP.NE.AND P0, PT, R3, UR47, PT ;  /* 0x0000002f03007c0c */ /* 0x000fc6000bf05270 */
[----:B------:R1:W-:Y:S04]  /*5850*/  STS [R0], RZ ;  /* 0x000000ff00007388 */ /* 0x0003e80000000800 */
[----:B------:R1:W-:Y:S04]  /*5860*/  STS [R0+0x4], RZ ;  /* 0x000004ff00007388 */ /* 0x0003e80000000800 */
[----:B------:R1:W-:Y:S04]  /*5870*/  STS [R0+0x8], RZ ;  /* 0x000008ff00007388 */ /* 0x0003e80000000800 */
[----:B------:R1:W-:Y:S04]  /*5880*/  STS [R0+0xc], RZ ;  /* 0x00000cff00007388 */ /* 0x0003e80000000800 */
[----:B------:R1:W-:Y:S04]  /*5890*/  STS [R0+0x10], RZ ;  /* 0x000010ff00007388 */ /* 0x0003e80000000800 */
[----:B------:R1:W-:Y:S04]  /*58a0*/  STS [R0+0x14], RZ ;  /* 0x000014ff00007388 */ /* 0x0003e80000000800 */
[----:B------:R1:W-:Y:S04]  /*58b0*/  STS [R0+0x18], RZ ;  /* 0x000018ff00007388 */ /* 0x0003e80000000800 */
[----:B------:R1:W-:Y:S01]  /*58c0*/  STS [R0+0x1c], RZ ;  /* 0x00001cff00007388 */ /* 0x0003e20000000800 */
[----:B------:R-:W-:Y:S05]  /*58d0*/  @P0 BRA `(.L_x_115) ;  /* 0xfffffffc00cc0947 */ /* 0x000fea000383ffff */
[----:B------:R-:W-:Y:S05]  /*58e0*/  BSYNC.RECONVERGENT B0 ;  /* 0x0000000000007941 */ /* 0x000fea0003800200 */
.L_x_114:
[----:B------:R-:W-:-:S07]  /*58f0*/  MOV R3, UR47 ;  /* 0x0000002f00037c02 */ /* 0x000fce0008000f00 */
.L_x_113:
[----:B------:R-:W-:-:S09]  /*5900*/  UISETP.NE.AND UP0, UPT, UR49, URZ, UPT ;  /* 0x000000ff3100728c */ /* 0x000fd2000bf05270 */
[----:B------:R-:W-:Y:S05]  /*5910*/  BRA.U !UP0, `(.L_x_103) ;  /* 0x00000001085c7547 */ /* 0x000fea000b800000 */
[----:B------:R-:W-:Y:S02]  /*5920*/  UIADD3 UR4, UPT, UPT, UR49, -0x1, URZ ;  /* 0xffffffff31047890 */ /* 0x000fe4000fffe0ff */
[----:B------:R-:W-:Y:S02]  /*5930*/  UISETP.NE.AND UP1, UPT, UR48, URZ, UPT ;  /* 0x000000ff3000728c */ /* 0x000fe4000bf25270 */
[----:B------:R-:W-:-:S09]  /*5940*/  UISETP.GE.U32.AND UP0, UPT, UR4, 0x3, UPT ;  /* 0x000000030400788c */ /* 0x000fd2000bf06070 */
[----:B------:R-:W-:Y:S05]  /*5950*/  BRA.U !UP0, `(.L_x_116) ;  /* 0x00000001081c7547 */ /* 0x000fea000b800000 */
[----:B-1----:R-:W-:Y:S02]  /*5960*/  IMAD R0, R32, R2, R3 ;  /* 0x0000000220007224 */ /* 0x002fe400078e0203 */
[----:B------:R-:W-:-:S03]  /*5970*/  VIADD R3, R3, 0x4 ;  /* 0x0000000403037836 */ /* 0x000fc60000000000 */
[----:B------:R-:W-:-:S05]  /*5980*/  LEA R0, R0, UR58, 0x2 ;  /* 0x0000003a00007c11 */ /* 0x000fca000f8e10ff */
[----:B------:R2:W-:Y:S04]  /*5990*/  STS [R0], RZ ;  /* 0x000000ff00007388 */ /* 0x0005e80000000800 */
[----:B------:R2:W-:Y:S04]  /*59a0*/  STS [R0+0x4], RZ ;  /* 0x000004ff00007388 */ /* 0x0005e80000000800 */
[----:B------:R2:W-:Y:S04]  /*59b0*/  STS [R0+0x8], RZ ;  /* 0x000008ff00007388 */ /* 0x0005e80000000800 */
[----:B------:R2:W-:Y:S02]  /*59c0*/  STS [R0+0xc], RZ ;  /* 0x00000cff00007388 */ /* 0x0005e40000000800 */
.L_x_116:
[----:B------:R-:W-:Y:S05]  /*59d0*/  BRA.U !UP1, `(.L_x_103) ;  /* 0x00000001092c7547 */ /* 0x000fea000b800000 */
[----:B------:R-:W-:Y:S01]  /*59e0*/  UIADD3 UR4, UPT, UPT, UR48, -0x1, URZ ;  /* 0xffffffff30047890 */ /* 0x000fe2000fffe0ff */
[----:B------:R-:W-:-:S05]  /*59f0*/  ISETP.NE.AND P1, PT, RZ, UR46, PT ;  /* 0x0000002eff007c0c */ /* 0x000fca000bf25270 */
[----:B------:R-:W-:-:S13]  /*5a00*/  ISETP.NE.AND P0, PT, RZ, UR4, PT ;  /* 0x00000004ff007c0c */ /* 0x000fda000bf05270 */
[----:B-12---:R-:W-:Y:S02]  /*5a10*/  @P0 IMAD R0, R32, R2, R3 ;  /* 0x0000000220000224 */ /* 0x006fe400078e0203 */
[----:B------:R-:W-:-:S03]  /*5a20*/  @P0 VIADD R3, R3, 0x2 ;  /* 0x0000000203030836 */ /* 0x000fc60000000000 */
[----:B------:R-:W-:Y:S01]  /*5a30*/  @P0 LEA R0, R0, UR58, 0x2 ;  /* 0x0000003a00000c11 */ /* 0x000fe2000f8e10ff */
[----:B------:R-:W-:-:S04]  /*5a40*/  @P1 IMAD R3, R32, R2, R3 ;  /* 0x0000000220031224 */ /* 0x000fc800078e0203 */
[----:B------:R3:W-:Y:S01]  /*5a50*/  @P0 STS [R0], RZ ;  /* 0x000000ff00000388 */ /* 0x0007e20000000800 */
[----:B------:R-:W-:-:S03]  /*5a60*/  @P1 LEA R3, R3, UR58, 0x2 ;  /* 0x0000003a03031c11 */ /* 0x000fc6000f8e10ff */
[----:B------:R3:W-:Y:S04]  /*5a70*/  @P0 STS [R0+0x4], RZ ;  /* 0x000004ff00000388 */ /* 0x0007e80000000800 */
[----:B------:R3:W-:Y:S02]  /*5a80*/  @P1 STS [R3], RZ ;  /* 0x000000ff03001388 */ /* 0x0007e40000000800 */
.L_x_103:
[----:B------:R-:W-:Y:S01]  /*5a90*/  ISETP.NE.AND P0, PT, R28, RZ, PT ;  /* 0x000000ff1c00720c */ /* 0x000fe20003f05270 */
[----:B------:R-:W-:Y:S05]  /*5aa0*/  WARPSYNC.ALL ;  /* 0x0000000000007948 */ /* 0x000fea0003800000 */
[----:B------:R-:W-:Y:S06]  /*5ab0*/  BAR.SYNC.DEFER_BLOCKING 0x0 ;  /* 0x0000000000007b1d */ /* 0x000fec0000010000 */
[----:B------:R-:W-:Y:S04]  /*5ac0*/  BSSY.RECONVERGENT B6, `(.L_x_117) ;  /* 0x000013b000067945 */ /* 0x000fe80003800200 */
[----:B------:R-:W-:Y:S05]  /*5ad0*/  @P0 BRA `(.L_x_118) ;  /* 0x0000001000e40947 */ /* 0x000fea0003800000 */
[----:B0-----:R-:W0:Y:S01]  /*5ae0*/  LDC R16, c[0x0][0x3bc] ;  /* 0x0000ef00ff107b82 */ /* 0x001e220000000800 */
[----:B------:R-:W-:Y:S01]  /*5af0*/  MOV R2, 0x0 ;  /* 0x0000000000027802 */ /* 0x000fe20000000f00 */
[----:B------:R4:W-:Y:S01]  /*5b00*/  STL [R1], R18 ;  /* 0x0000001201007387 */ /* 0x0009e20000100800 */
[----:B------:R-:W5:Y:S01]  /*5b10*/  LDCU.64 UR4, c[0x4][0x38] ;  /* 0x01000700ff0477ac */ /* 0x000f620008000a00 */
[----:B------:R-:W-:Y:S01]  /*5b20*/  IMAD.U32 R6, RZ, RZ, UR38 ;  /* 0x00000026ff067e24 */ /* 0x000fe2000f8e00ff */
[----:B------:R-:W-:-:S03]  /*5b30*/  MOV R7, UR39 ;  /* 0x0000002700077c02 */ /* 0x000fc60008000f00 */
[----:B---3--:R-:W3:Y:S01]  /*5b40*/  LDC.64 R2, c[0x4][R2] ;  /* 0x0100000002027b82 */ /* 0x008ee20000000a00 */
[----:B-----5:R-:W-:Y:S01]  /*5b50*/  MOV R4, UR4 ;  /* 0x0000000400047c02 */ /* 0x020fe20008000f00 */
[----:B------:R-:W-:Y:S01]  /*5b60*/  IMAD.U32 R5, RZ, RZ, UR5 ;  /* 0x00000005ff057e24 */ /* 0x000fe2000f8e00ff */
[----:B0-----:R-:W-:-:S04]  /*5b70*/  ISETP.GE.AND P0, PT, R16, 0x1, PT ;  /* 0x000000011000780c */ /* 0x001fc80003f06270 */
[----:B-12-4-:R-:W-:-:S09]  /*5b80*/  P2R R0, PR, RZ, 0x1 ;  /* 0x00000001ff007803 */ /* 0x016fd20000000000 */
[----:B------:R-:W-:-:S07]  /*5b90*/  LEPC R20, `(.L_x_119) ;  /* 0x000000001014794e */ /* 0x000fce0000000000 */
[----:B---3--:R-:W-:Y:S05]  /*5ba0*/  CALL.ABS.NOINC R2 ;  /* 0x0000000002007343 */ /* 0x008fea0003c00000 */
.L_x_119:
[----:B------:R-:W-:-:S13]  /*5bb0*/  ISETP.GE.AND P6, PT, R16, 0x1, PT ;  /* 0x000000011000780c */ /* 0x000fda0003fc6270 */
[----:B------:R-:W-:Y:S05]  /*5bc0*/  @!P6 BRA `(.L_x_118) ;  /* 0x0000001000a8e947 */ /* 0x000fea0003800000 */
[----:B------:R-:W-:-:S13]  /*5bd0*/  ISETP.NE.AND P6, PT, R25, RZ, PT ;  /* 0x000000ff1900720c */ /* 0x000fda0003fc5270 */
[----:B------:R-:W-:Y:S05]  /*5be0*/  @!P6 BRA `(.L_x_120) ;  /* 0x0000000c0074e947 */ /* 0x000fea0003800000 */
[----:B------:R-:W-:Y:S01]  /*5bf0*/  BSSY.RECONVERGENT B7, `(.L_x_121) ;  /* 0x00000db000077945 */ /* 0x000fe20003800200 */
[----:B------:R-:W-:-:S07]  /*5c00*/  IMAD.MOV.U32 R24, RZ, RZ, RZ ;  /* 0x000000ffff187224 */ /* 0x000fce00078e00ff */
.L_x_143:
[----:B------:R-:W-:Y:S01]  /*5c10*/  UISETP.GE.U32.AND UP0, UPT, UR50, 0x7, UPT ;  /* 0x000000073200788c */ /* 0x000fe2000bf06070 */
[----:B------:R-:W-:-:S08]  /*5c20*/  IMAD.MOV.U32 R19, RZ, RZ, RZ ;  /* 0x000000ffff137224 */ /* 0x000fd000078e00ff */
[----:B------:R-:W-:Y:S05]  /*5c30*/  BRA.U !UP0, `(.L_x_122) ;  /* 0x00000005088c7547 */ /* 0x000fea000b800000 */
[----:B------:R-:W-:Y:S01]  /*5c40*/  HFMA2 R19, -RZ, RZ, 0, 0 ;  /* 0x00000000ff137431 */ /* 0x000fe200000001ff */
[----:B------:R-:W-:Y:S06]  /*5c50*/  BSSY.RECONVERGENT B8, `(.L_x_123) ;  /* 0x0000060000087945 */ /* 0x000fec0003800200 */
.L_x_132:
[----:B------:R-:W0:Y:S01]  /*5c60*/  LDCU UR4, c[0x0][0x3c0] ;  /* 0x00007800ff0477ac */ /* 0x000e220008000800 */
[----:B------:R-:W-:Y:S01]  /*5c70*/  MOV R16, 0x0 ;  /* 0x0000000000107802 */ /* 0x000fe20000000f00 */
[----:B------:R-:W-:Y:S01]  /*5c80*/  IMAD.U32 R7, RZ, RZ, UR39 ;  /* 0x00000027ff077e24 */ /* 0x000fe2000f8e00ff */
[----:B------:R-:W-:Y:S02]  /*5c90*/  MOV R6, UR38 ;  /* 0x0000002600067c02 */ /* 0x000fe40008000f00 */
[----:B------:R1:W2:Y:S01]  /*5ca0*/  LDC.64 R2, c[0x4][R16] ;  /* 0x0100000010027b82 */ /* 0x0002a20000000a00 */
[----:B0-----:R-:W-:Y:S01]  /*5cb0*/  IMAD R17, R24, UR4, R19 ;  /* 0x0000000418117c24 */ /* 0x001fe2000f8e0213 */
[----:B------:R-:W0:Y:S04]  /*5cc0*/  LDCU.64 UR4, c[0x4][0x10] ;  /* 0x01000200ff0477ac */ /* 0x000e280008000a00 */
[----:B------:R-:W-:-:S05]  /*5cd0*/  LEA R17, R17, UR58, 0x2 ;  /* 0x0000003a11117c11 */ /* 0x000fca000f8e10ff */
[----:B------:R-:W3:Y:S01]  /*5ce0*/  LDS R0, [R17] ;  /* 0x0000000011007984 */ /* 0x000ee20000000800 */
[----:B0-----:R-:W-:Y:S02]  /*5cf0*/  IMAD.U32 R4, RZ, RZ, UR4 ;  /* 0x00000004ff047e24 */ /* 0x001fe4000f8e00ff */
[----:B------:R-:W-:Y:S01]  /*5d00*/  IMAD.U32 R5, RZ, RZ, UR5 ;  /* 0x00000005ff057e24 */ /* 0x000fe2000f8e00ff */
[----:B---3--:R-:W0:Y:S02]  /*5d10*/  F2F.F64.F32 R8, R0 ;  /* 0x0000000000087310 */ /* 0x008e240000201800 */
[----:B0-2---:R1:W-:Y:S04]  /*5d20*/  STL.64 [R1], R8 ;  /* 0x0000000801007387 */ /* 0x0053e80000100a00 */
[----:B------:R-:W-:-:S07]  /*5d30*/  LEPC R20, `(.L_x_124) ;  /* 0x000000001014794e */ /* 0x000fce0000000000 */
[----:B-1----:R-:W-:Y:S05]  /*5d40*/  CALL.ABS.NOINC R2 ;  /* 0x0000000002007343 */ /* 0x002fea0003c00000 */
.L_x_124:
        /* <DEDUP_REMOVED lines=11> */
.L_x_125:
        /* <DEDUP_REMOVED lines=11> */
.L_x_126:
        /* <DEDUP_REMOVED lines=11> */
.L_x_127:
        /* <DEDUP_REMOVED lines=11> */
.L_x_128:
        /* <DEDUP_REMOVED lines=11> */
.L_x_129:
        /* <DEDUP_REMOVED lines=11> */
.L_x_130:
        /* <DEDUP_REMOVED lines=11> */
.L_x_131:
[----:B------:R-:W-:-:S04]  /*6220*/  IADD3 R19, PT, PT, R19, 0x8, RZ ;  /* 0x0000000813137810 */ /* 0x000fc80007ffe0ff */
[----:B------:R-:W-:-:S13]  /*6230*/  ISETP.NE.AND P0, PT, R19, UR47, PT ;  /* 0x0000002f13007c0c */ /* 0x000fda000bf05270 */
[----:B------:R-:W-:Y:S05]  /*6240*/  @P0 BRA `(.L_x_132) ;  /* 0xfffffff800840947 */ /* 0x000fea000383ffff */
[----:B------:R-:W-:Y:S05]  /*6250*/  BSYNC.RECONVERGENT B8 ;  /* 0x0000000000087941 */ /* 0x000fea0003800200 */
.L_x_123:
[----:B------:R-:W-:-:S07]  /*6260*/  IMAD.U32 R19, RZ, RZ, UR47 ;  /* 0x0000002fff137e24 */ /* 0x000fce000f8e00ff */
.L_x_122:
[----:B------:R-:W-:-:S09]  /*6270*/  UISETP.NE.AND UP0, UPT, UR49, URZ, UPT ;  /* 0x000000ff3100728c */ /* 0x000fd2000bf05270 */
[----:B------:R-:W-:Y:S05]  /*6280*/  BRA.U !UP0, `(.L_x_133) ;  /* 0x0000000508947547 */ /* 0x000fea000b800000 */
[----:B------:R-:W-:-:S04]  /*6290*/  UIADD3 UR4, UPT, UPT, UR49, -0x1, URZ ;  /* 0xffffffff31047890 */ /* 0x000fc8000fffe0ff */
[----:B------:R-:W-:-:S09]  /*62a0*/  UISETP.GE.U32.AND UP0, UPT, UR4, 0x3, UPT ;  /* 0x000000030400788c */ /* 0x000fd2000bf06070 */
[----:B------:R-:W-:Y:S05]  /*62b0*/  BRA.U !UP0, `(.L_x_134) ;  /* 0x0000000108c47547 */ /* 0x000fea000b800000 */
[----:B------:R-:W0:Y:S01]  /*62c0*/  LDCU UR4, c[0x0][0x3c0] ;  /* 0x00007800ff0477ac */ /* 0x000e220008000800 */
[----:B------:R-:W-:Y:S01]  /*62d0*/  MOV R16, 0x0 ;  /* 0x0000000000107802 */ /* 0x000fe20000000f00 */
[----:B------:R-:W-:Y:S02]  /*62e0*/  IMAD.U32 R6, RZ, RZ, UR38 ;  /* 0x00000026ff067e24 */ /* 0x000fe4000f8e00ff */
[----:B------:R-:W-:Y:S01]  /*62f0*/  IMAD.U32 R7, RZ, RZ, UR39 ;  /* 0x00000027ff077e24 */ /* 0x000fe2000f8e00ff */
[----:B------:R1:W2:Y:S01]  /*6300*/  LDC.64 R2, c[0x4][R16] ;  /* 0x0100000010027b82 */ /* 0x0002a20000000a00 */
[----:B0-----:R-:W-:Y:S01]  /*6310*/  IMAD R17, R24, UR4, R19 ;  /* 0x0000000418117c24 */ /* 0x001fe2000f8e0213 */
[----:B------:R-:W0:Y:S04]  /*6320*/  LDCU.64 UR4, c[0x4][0x10] ;  /* 0x01000200ff0477ac */ /* 0x000e280008000a00 */
[----:B------:R-:W-:-:S05]  /*6330*/  LEA R17, R17, UR58, 0x2 ;  /* 0x0000003a11117c11 */ /* 0x000fca000f8e10ff */
[----:B------:R-:W3:Y:S01]  /*6340*/  LDS R0, [R17] ;  /* 0x0000000011007984 */ /* 0x000ee20000000800 */
[----:B0-----:R-:W-:Y:S01]  /*6350*/  IMAD.U32 R4, RZ, RZ, UR4 ;  /* 0x00000004ff047e24 */ /* 0x001fe2000f8e00ff */
[----:B------:R-:W-:Y:S01]  /*6360*/  MOV R5, UR5 ;  /* 0x0000000500057c02 */ /* 0x000fe20008000f00 */
[----:B---3--:R-:W0:Y:S02]  /*6370*/  F2F.F64.F32 R8, R0 ;  /* 0x0000000000087310 */ /* 0x008e240000201800 */
[----:B0-2---:R1:W-:Y:S04]  /*6380*/  STL.64 [R1], R8 ;  /* 0x0000000801007387 */ /* 0x0053e80000100a00 */
[----:B------:R-:W-:-:S07]  /*6390*/  LEPC R20, `(.L_x_135) ;  /* 0x000000001014794e */ /* 0x000fce0000000000 */
[----:B-1----:R-:W-:Y:S05]  /*63a0*/  CALL.ABS.NOINC R2 ;  /* 0x0000000002007343 */ /* 0x002fea0003c00000 */
.L_x_135:
        /* <DEDUP_REMOVED lines=11> */
.L_x_136:
        /* <DEDUP_REMOVED lines=11> */
.L_x_137:
        /* <DEDUP_REMOVED lines=11> */
.L_x_138:
[----:B------:R-:W-:-:S07]  /*65c0*/  IADD3 R19, PT, PT, R19, 0x4, RZ ;  /* 0x0000000413137810 */ /* 0x000fce0007ffe0ff */
.L_x_134:
[----:B------:R-:W-:-:S09]  /*65d0*/  UISETP.NE.AND UP0, UPT, UR48, URZ, UPT ;  /* 0x000000ff3000728c */ /* 0x000fd2000bf05270 */
[----:B------:R-:W-:Y:S05]  /*65e0*/  BRA.U !UP0, `(.L_x_133) ;  /* 0x0000000108bc7547 */ /* 0x000fea000b800000 */
[----:B------:R-:W-:-:S04]  /*65f0*/  UIADD3 UR4, UPT, UPT, UR48, -0x1, URZ ;  /* 0xffffffff30047890 */ /* 0x000fc8000fffe0ff */
[----:B------:R-:W-:-:S09]  /*6600*/  UISETP.NE.AND UP0, UPT, UR4, URZ, UPT ;  /* 0x000000ff0400728c */ /* 0x000fd2000bf05270 */
[----:B------:R-:W-:Y:S05]  /*6610*/  BRA.U !UP0, `(.L_x_139) ;  /* 0x00000001086c7547 */ /* 0x000fea000b800000 */
        /* <DEDUP_REMOVED lines=15> */
.L_x_140:
        /* <DEDUP_REMOVED lines=11> */
.L_x_141:
[----:B------:R-:W-:-:S07]  /*67c0*/  IADD3 R19, PT, PT, R19, 0x2, RZ ;  /* 0x0000000213137810 */ /* 0x000fce0007ffe0ff */
.L_x_139:
[----:B------:R-:W-:-:S09]  /*67d0*/  UISETP.NE.AND UP0, UPT, UR46, URZ, UPT ;  /* 0x000000ff2e00728c */ /* 0x000fd2000bf05270 */
[----:B------:R-:W-:Y:S05]  /*67e0*/  BRA.U !UP0, `(.L_x_133) ;  /* 0x00000001083c7547 */ /* 0x000fea000b800000 */
[----:B------:R-:W0:Y:S01]  /*67f0*/  LDCU UR4, c[0x0][0x3c0] ;  /* 0x00007800ff0477ac */ /* 0x000e220008000800 */
[----:B------:R-:W-:Y:S01]  /*6800*/  MOV R2, 0x0 ;  /* 0x0000000000027802 */ /* 0x000fe20000000f00 */
[----:B------:R-:W-:Y:S01]  /*6810*/  IMAD.U32 R7, RZ, RZ, UR39 ;  /* 0x00000027ff077e24 */ /* 0x000fe2000f8e00ff */
[----:B------:R-:W-:-:S04]  /*6820*/  MOV R6, UR38 ;  /* 0x0000002600067c02 */ /* 0x000fc80008000f00 */
[----:B------:R-:W1:Y:S01]  /*6830*/  LDC.64 R2, c[0x4][R2] ;  /* 0x0100000002027b82 */ /* 0x000e620000000a00 */
[----:B0-----:R-:W-:Y:S01]  /*6840*/  IMAD R0, R24, UR4, R19 ;  /* 0x0000000418007c24 */ /* 0x001fe2000f8e0213 */
[----:B------:R-:W0:Y:S04]  /*6850*/  LDCU.64 UR4, c[0x4][0x10] ;  /* 0x01000200ff0477ac */ /* 0x000e280008000a00 */
[----:B------:R-:W-:-:S06]  /*6860*/  LEA R0, R0, UR58, 0x2 ;  /* 0x0000003a00007c11 */ /* 0x000fcc000f8e10ff */
[----:B------:R-:W2:Y:S01]  /*6870*/  LDS R0, [R0] ;  /* 0x0000000000007984 */ /* 0x000ea20000000800 */
[----:B0-----:R-:W-:Y:S02]  /*6880*/  IMAD.U32 R4, RZ, RZ, UR4 ;  /* 0x00000004ff047e24 */ /* 0x001fe4000f8e00ff */
[----:B------:R-:W-:Y:S01]  /*6890*/  IMAD.U32 R5, RZ, RZ, UR5 ;  /* 0x00000005ff057e24 */ /* 0x000fe2000f8e00ff */
[----:B--2---:R-:W0:Y:S02]  /*68a0*/  F2F.F64.F32 R8, R0 ;  /* 0x0000000000087310 */ /* 0x004e240000201800 */
[----:B01----:R0:W-:Y:S04]  /*68b0*/  STL.64 [R1], R8 ;  /* 0x0000000801007387 */ /* 0x0031e80000100a00 */
[----:B------:R-:W-:-:S07]  /*68c0*/  LEPC R20, `(.L_x_133) ;  /* 0x000000001014794e */ /* 0x000fce0000000000 */
[----:B0-----:R-:W-:Y:S05]  /*68d0*/  CALL.ABS.NOINC R2 ;  /* 0x0000000002007343 */ /* 0x001fea0003c00000 */
.L_x_133:
[----:B------:R-:W-:Y:S01]  /*68e0*/  MOV R2, 0x0 ;  /* 0x0000000000027802 */ /* 0x000fe20000000f00 */
[----:B------:R-:W0:Y:S01]  /*68f0*/  LDCU.64 UR4, c[0x4][0x20] ;  /* 0x01000400ff0477ac */ /* 0x000e220008000a00 */
[----:B------:R-:W-:-:S04]  /*6900*/  CS2R R6, SRZ ;  /* 0x0000000000067805 */ /* 0x000fc8000001ff00 */
[----:B------:R-:W1:Y:S01]  /*6910*/  LDC.64 R2, c[0x4][R2] ;  /* 0x0100000002027b82 */ /* 0x000e620000000a00 */
[----:B0-----:R-:W-:Y:S01]  /*6920*/  IMAD.U32 R4, RZ, RZ, UR4 ;  /* 0x00000004ff047e24 */ /* 0x001fe2000f8e00ff */
[----:B------:R-:W-:-:S07]  /*6930*/  MOV R5, UR5 ;  /* 0x0000000500057c02 */ /* 0x000fce0008000f00 */
[----:B------:R-:W-:-:S07]  /*6940*/  LEPC R20, `(.L_x_142) ;  /* 0x000000001014794e */ /* 0x000fce0000000000 */
[----:B-1----:R-:W-:Y:S05]  /*6950*/  CALL.ABS.NOINC R2 ;  /* 0x0000000002007343 */ /* 0x002fea0003c00000 */
.L_x_142:
[----:B------:R-:W0:Y:S01]  /*6960*/  LDCU UR4, c[0x0][0x3bc] ;  /* 0x00007780ff0477ac */ /* 0x000e220008000800 */
[----:B------:R-:W-:-:S05]  /*6970*/  VIADD R24, R24, 0x1 ;  /* 0x0000000118187836 */ /* 0x000fca0000000000 */
[----:B0-----:R-:W-:-:S13]  /*6980*/  ISETP.NE.AND P0, PT, R24, UR4, PT ;  /* 0x0000000418007c0c */ /* 0x001fda000bf05270 */
[----:B------:R-:W-:Y:S05]  /*6990*/  @P0 BRA `(.L_x_143) ;  /* 0xfffffff0009c0947 */ /* 0x000fea000383ffff */
[----:B------:R-:W-:Y:S05]  /*69a0*/  BSYNC.RECONVERGENT B7 ;  /* 0x0000000000077941 */ /* 0x000fea0003800200 */
.L_x_121:
[----:B------:R-:W-:Y:S05]  /*69b0*/  BRA `(.L_x_118) ;  /* 0x00000004002c7947 */ /* 0x000fea0003800000 */
.L_x_120:
[----:B------:R-:W0:Y:S02]  /*69c0*/  LDC R17, c[0x0][0x3bc] ;  /* 0x0000ef00ff117b82 */ /* 0x000e240000000800 */
[----:B0-----:R-:W-:-:S05]  /*69d0*/  VIADD R0, R17, 0xffffffff ;  /* 0xffffffff11007836 */ /* 0x001fca0000000000 */
[----:B------:R-:W-:-:S13]  /*69e0*/  ISETP.GE.U32.AND P0, PT, R0, 0x3, PT ;  /* 0x000000030000780c */ /* 0x000fda0003f06070 */
[----:B------:R-:W-:Y:S05]  /*69f0*/  @!P0 BRA `(.L_x_144) ;  /* 0x0000000000988947 */ /* 0x000fea0003800000 */
[----:B------:R-:W-:Y:S01]  /*6a00*/  HFMA2 R16, -RZ, RZ, 0, 0 ;  /* 0x00000000ff107431 */ /* 0x000fe200000001ff */
[----:B------:R-:W-:Y:S06]  /*6a10*/  BSSY.RECONVERGENT B7, `(.L_x_144) ;  /* 0x0000024000077945 */ /* 0x000fec0003800200 */
.L_x_149:
[----:B------:R-:W-:Y:S01]  /*6a20*/  MOV R2, 0x0 ;  /* 0x0000000000027802 */ /* 0x000fe20000000f00 */
[----:B------:R-:W0:Y:S01]  /*6a30*/  LDCU.64 UR4, c[0x4][0x20] ;  /* 0x01000400ff0477ac */ /* 0x000e220008000a00 */
[----:B------:R-:W-:Y:S01]  /*6a40*/  VIADD R16, R16, 0x4 ;  /* 0x0000000410107836 */ /* 0x000fe20000000000 */
[----:B------:R-:W-:-:S03]  /*6a50*/  CS2R R6, SRZ ;  /* 0x0000000000067805 */ /* 0x000fc6000001ff00 */
[----:B------:R-:W1:Y:S01]  /*6a60*/  LDC.64 R2, c[0x4][R2] ;  /* 0x0100000002027b82 */ /* 0x000e620000000a00 */
[----:B------:R-:W-:-:S04]  /*6a70*/  ISETP.NE.AND P0, PT, R16, UR59, PT ;  /* 0x0000003b10007c0c */ /* 0x000fc8000bf05270 */
[----:B------:R-:W-:Y:S01]  /*6a80*/  P2R R19, PR, RZ, 0x1 ;  /* 0x00000001ff137803 */ /* 0x000fe20000000000 */
[----:B0-----:R-:W-:Y:S01]  /*6a90*/  IMAD.U32 R4, RZ, RZ, UR4 ;  /* 0x00000004ff047e24 */ /* 0x001fe2000f8e00ff */
[----:B------:R-:W-:-:S07]  /*6aa0*/  MOV R5, UR5 ;  /* 0x0000000500057c02 */ /* 0x000fce0008000f00 */
[----:B------:R-:W-:-:S07]  /*6ab0*/  LEPC R20, `(.L_x_145) ;  /* 0x000000001014794e */ /* 0x000fce0000000000 */
[----:B-1----:R-:W-:Y:S05]  /*6ac0*/  CALL.ABS.NOINC R2 ;  /* 0x0000000002007343 */ /* 0x002fea0003c00000 */
.L_x_145:
        /* <DEDUP_REMOVED lines=8> */
.L_x_146:
[----:B------:R0:W1:Y:S01]  /*6b50*/  LDC.64 R2, c[0x4][R23] ;  /* 0x0100000017027b82 */ /* 0x0000620000000a00 */
[----:B------:R-:W2:Y:S01]  /*6b60*/  LDCU.64 UR4, c[0x4][0x20] ;  /* 0x01000400ff0477ac */ /* 0x000ea20008000a00 */
[----:B------:R-:W-:Y:S02]  /*6b70*/  CS2R R6, SRZ ;  /* 0x0000000000067805 */ /* 0x000fe4000001ff00 */
[----:B--2---:R-:W-:Y:S01]  /*6b80*/  MOV R4, UR4 ;  /* 0x0000000400047c02 */ /* 0x004fe20008000f00 */
[----:B0-----:R-:W-:-:S07]  /*6b90*/  IMAD.U32 R5, RZ, RZ, UR5 ;  /* 0x00000005ff057e24 */ /* 0x001fce000f8e00ff */
[----:B------:R-:W-:-:S07]  /*6ba0*/  LEPC R20, `(.L_x_147) ;  /* 0x000000001014794e */ /* 0x000fce0000000000 */
[----:B-1----:R-:W-:Y:S05]  /*6bb0*/  CALL.ABS.NOINC R2 ;  /* 0x0000000002007343 */ /* 0x002fea0003c00000 */
.L_x_147:
[----:B------:R0:W1:Y:S01]  /*6bc0*/  LDC.64 R2, c[0x4][R23] ;  /* 0x0100000017027b82 */ /* 0x0000620000000a00 */
[----:B------:R-:W2:Y:S01]  /*6bd0*/  LDCU.64 UR4, c[0x4][0x20] ;  /* 0x01000400ff0477ac */ /* 0x000ea20008000a00 */
[----:B------:R-:W-:Y:S01]  /*6be0*/  CS2R R6, SRZ ;  /* 0x0000000000067805 */ /* 0x000fe2000001ff00 */
[----:B--2---:R-:W-:Y:S01]  /*6bf0*/  IMAD.U32 R4, RZ, RZ, UR4 ;  /* 0x00000004ff047e24 */ /* 0x004fe2000f8e00ff */
[----:B0-----:R-:W-:-:S07]  /*6c00*/  MOV R5, UR5 ;  /* 0x0000000500057c02 */ /* 0x001fce0008000f00 */
[----:B------:R-:W-:-:S07]  /*6c10*/  LEPC R20, `(.L_x_148) ;  /* 0x000000001014794e */ /* 0x000fce0000000000 */
[----:B-1----:R-:W-:Y:S05]  /*6c20*/  CALL.ABS.NOINC R2 ;  /* 0x0000000002007343 */ /* 0x002fea0003c00000 */
.L_x_148:
[----:B------:R-:W-:-:S13]  /*6c30*/  ISETP.NE.AND P6, PT, R19, RZ, PT ;  /* 0x000000ff1300720c */ /* 0x000fda0003fc5270 */
[----:B------:R-:W-:Y:S05]  /*6c40*/  @P6 BRA `(.L_x_149) ;  /* 0xfffffffc00746947 */ /* 0x000fea000383ffff */
[----:B------:R-:W-:Y:S05]  /*6c50*/  BSYNC.RECONVERGENT B7 ;  /* 0x0000000000077941 */ /* 0x000fea0003800200 */
.L_x_144:
[----:B------:R-:W-:-:S04]  /*6c60*/  LOP3.LUT R17, R17, 0x3, RZ, 0xc0, !PT ;  /* 0x0000000311117812 */ /* 0x000fc800078ec0ff */
[----:B------:R-:W-:-:S13]  /*6c70*/  ISETP.NE.AND P0, PT, R17, RZ, PT ;  /* 0x000000ff1100720c */ /* 0x000fda0003f05270 */
[----:B------:R-:W-:Y:S05]  /*6c80*/  @!P0 BRA `(.L_x_118) ;  /* 0x0000000000788947 */ /* 0x000fea0003800000 */
[----:B------:R-:W-:Y:S01]  /*6c90*/  MOV R16, 0x0 ;  /* 0x0000000000107802 */ /* 0x000fe20000000f00 */
[----:B------:R-:W0:Y:S01]  /*6ca0*/  LDCU.64 UR4, c[0x4][0x20] ;  /* 0x01000400ff0477ac */ /* 0x000e220008000a00 */
[----:B------:R-:W-:Y:S02]  /*6cb0*/  ISETP.NE.AND P0, PT, R17, 0x1, PT ;  /* 0x000000011100780c */ /* 0x000fe40003f05270 */
[----:B------:R-:W-:Y:S01]  /*6cc0*/  CS2R R6, SRZ ;  /* 0x0000000000067805 */ /* 0x000fe2000001ff00 */
[----:B------:R1:W2:Y:S01]  /*6cd0*/  LDC.64 R2, c[0x4][R16] ;  /* 0x0100000010027b82 */ /* 0x0002a20000000a00 */
[----:B------:R-:W-:Y:S01]  /*6ce0*/  P2R R0, PR, RZ, 0x1 ;  /* 0x00000001ff007803 */ /* 0x000fe20000000000 */
[----:B0-----:R-:W-:Y:S02]  /*6cf0*/  IMAD.U32 R4, RZ, RZ, UR4 ;  /* 0x00000004ff047e24 */ /* 0x001fe4000f8e00ff */
[----:B-1----:R-:W-:-:S07]  /*6d00*/  IMAD.U32 R5, RZ, RZ, UR5 ;  /* 0x00000005ff057e24 */ /* 0x002fce000f8e00ff */
[----:B------:R-:W-:-:S07]  /*6d10*/  LEPC R20, `(.L_x_150) ;  /* 0x000000001014794e */ /* 0x000fce0000000000 */
[----:B--2---:R-:W-:Y:S05]  /*6d20*/  CALL.ABS.NOINC R2 ;  /* 0x0000000002007343 */ /* 0x004fea0003c00000 */
.L_x_150:
[----:B------:R-:W-:-:S13]  /*6d30*/  ISETP.NE.AND P6, PT, R17, 0x1, PT ;  /* 0x000000011100780c */ /* 0x000fda0003fc5270 */
[----:B------:R-:W-:Y:S05]  /*6d40*/  @!P6 BRA `(.L_x_118) ;  /* 0x000000000048e947 */ /* 0x000fea0003800000 */
[----:B------:R0:W1:Y:S01]  /*6d50*/  LDC.64 R2, c[0x4][R16] ;  /* 0x0100000010027b82 */ /* 0x0000620000000a00 */
[----:B------:R-:W2:Y:S01]  /*6d60*/  LDCU.64 UR4, c[0x4][0x20] ;  /* 0x01000400ff0477ac */ /* 0x000ea20008000a00 */
[----:B------:R-:W-:Y:S02]  /*6d70*/  ISETP.NE.AND P0, PT, R17, 0x2, PT ;  /* 0x000000021100780c */ /* 0x000fe40003f05270 */
[----:B------:R-:W-:Y:S02]  /*6d80*/  CS2R R6, SRZ ;  /* 0x0000000000067805 */ /* 0x000fe4000001ff00 */
[----:B------:R-:W-:Y:S02]  /*6d90*/  P2R R0, PR, RZ, 0x1 ;  /* 0x00000001ff007803 */ /* 0x000fe40000000000 */
[----:B--2---:R-:W-:Y:S01]  /*6da0*/  MOV R4, UR4 ;  /* 0x0000000400047c02 */ /* 0x004fe20008000f00 */
[----:B0-----:R-:W-:-:S07]  /*6db0*/  IMAD.U32 R5, RZ, RZ, UR5 ;  /* 0x00000005ff057e24 */ /* 0x001fce000f8e00ff */
[----:B------:R-:W-:-:S07]  /*6dc0*/  LEPC R20, `(.L_x_151) ;  /* 0x000000001014794e */ /* 0x000fce0000000000 */
[----:B-1----:R-:W-:Y:S05]  /*6dd0*/  CALL.ABS.NOINC R2 ;  /* 0x0000000002007343 */ /* 0x002fea0003c00000 */
.L_x_151:
[----:B------:R-:W-:-:S13]  /*6de0*/  ISETP.NE.AND P6, PT, R17, 0x2, PT ;  /* 0x000000021100780c */ /* 0x000fda0003fc5270 */
[----:B------:R-:W-:Y:S05]  /*6df0*/  @!P6 BRA `(.L_x_118) ;  /* 0x00000000001ce947 */ /* 0x000fea0003800000 */
[----:B------:R0:W1:Y:S01]  /*6e00*/  LDC.64 R2, c[0x4][R16] ;  /* 0x0100000010027b82 */ /* 0x0000620000000a00 */
[----:B------:R-:W2:Y:S01]  /*6e10*/  LDCU.64 UR4, c[0x4][0x20] ;  /* 0x01000400ff0477ac */ /* 0x000ea20008000a00 */
[----:B------:R-:W-:Y:S01]  /*6e20*/  CS2R R6, SRZ ;  /* 0x0000000000067805 */ /* 0x000fe2000001ff00 */
[----:B--2---:R-:W-:Y:S01]  /*6e30*/  IMAD.U32 R4, RZ, RZ, UR4 ;  /* 0x00000004ff047e24 */ /* 0x004fe2000f8e00ff */
[----:B0-----:R-:W-:-:S07]  /*6e40*/  MOV R5, UR5 ;  /* 0x0000000500057c02 */ /* 0x001fce0008000f00 */
[----:B------:R-:W-:-:S07]  /*6e50*/  LEPC R20, `(.L_x_118) ;  /* 0x000000001014794e */ /* 0x000fce0000000000 */
[----:B-1----:R-:W-:Y:S05]  /*6e60*/  CALL.ABS.NOINC R2 ;  /* 0x0000000002007343 */ /* 0x002fea0003c00000 */
.L_x_118:
[----:B------:R-:W-:Y:S05]  /*6e70*/  BSYNC.RECONVERGENT B6 ;  /* 0x0000000000067941 */ /* 0x000fea0003800200 */
.L_x_117:
[----:B------:R-:W4:Y:S01]  /*6e80*/  LDC R23, c[0x0][0x3bc] ;  /* 0x0000ef00ff177b82 */ /* 0x000f220000000800 */
[----:B0-----:R0:W0:Y:S01]  /*6e90*/  LDS R24, [R27+UR42] ;  /* 0x0000002a1b187984 */ /* 0x0010220008000800 */
[----:B----4-:R-:W-:-:S04]  /*6ea0*/  ISETP.GE.AND P0, PT, R32, R23, PT ;  /* 0x000000172000720c */ /* 0x010fc80003f06270 */
[----:B-123--:R-:W-:-:S09]  /*6eb0*/  P2R R0, PR, RZ, 0x1 ;  /* 0x00000001ff007803 */ /* 0x00efd20000000000 */
[----:B0-----:R-:W-:Y:S05]  /*6ec0*/  @P0 BRA `(.L_x_152) ;  /* 0x0000000c00c40947 */ /* 0x001fea0003800000 */
[----:B------:R-:W-:-:S13]  /*6ed0*/  ISETP.NE.AND P6, PT, R25, RZ, PT ;  /* 0x000000ff1900720c */ /* 0x000fda0003fc5270 */
[----:B------:R-:W-:Y:S05]  /*6ee0*/  @!P6 BRA `(.L_x_153) ;  /* 0x0000000c0074e947 */ /* 0x000fea0003800000 */
[----:B------:R-:W-:Y:S01]  /*6ef0*/  UISETP.GE.U32.AND UP0, UPT, UR50, 0xf, UPT ;  /* 0x0000000f3200788c */ /* 0x000fe2000bf06070 */
[----:B------:R-:W-:Y:S02]  /*6f00*/  IMAD.MOV.U32 R5, RZ, RZ, -0x800000 ;  /* 0xff800000ff057424 */ /* 0x000fe400078e00ff */
[----:B------:R-:W-:-:S06]  /*6f10*/  IMAD.MOV.U32 R3, RZ, RZ, RZ ;  /* 0x000000ffff037224 */ /* 0x000fcc00078e00ff */
[----:B------:R-:W-:Y:S05]  /*6f20*/  BRA.U !UP0, `(.L_x_154) ;  /* 0x00000001088c7547 */ /* 0x000fea000b800000 */
[----:B------:R-:W-:Y:S01]  /*6f30*/  BSSY.RECONVERGENT B0, `(.L_x_155) ;  /* 0x0000021000007945 */ /* 0x000fe20003800200 */
[----:B------:R-:W-:Y:S01]  /*6f40*/  MOV R5, 0xff800000 ;  /* 0xff80000000057802 */ /* 0x000fe20000000f00 */
[----:B------:R-:W-:-:S07]  /*6f50*/  IMAD.MOV.U32 R3, RZ, RZ, RZ ;  /* 0x000000ffff037224 */ /* 0x000fce00078e00ff */
.L_x_156:
[----:B------:R-:W0:Y:S02]  /*6f60*/  LDCU UR4, c[0x0][0x3c0] ;  /* 0x00007800ff0477ac */ /* 0x000e240008000800 */
[----:B0-----:R-:W-:Y:S02]  /*6f70*/  IMAD R0, R32, UR4, R3 ;  /* 0x0000000420007c24 */ /* 0x001fe4000f8e0203 */
[----:B------:R-:W-:-:S03]  /*6f80*/  VIADD R3, R3, 0x10 ;  /* 0x0000001003037836 */ /* 0x000fc60000000000 */
[----:B------:R-:W-:Y:S02]  /*6f90*/  LEA R0, R0, UR58, 0x2 ;  /* 0x0000003a00007c11 */ /* 0x000fe4000f8e10ff */
[----:B------:R-:W-:-:S03]  /*6fa0*/  ISETP.NE.AND P0, PT, R3, UR45, PT ;  /* 0x0000002d03007c0c */ /* 0x000fc6000bf05270 */
[----:B------:R-:W-:Y:S04]  /*6fb0*/  LDS R2, [R0] ;  /* 0x0000000000027984 */ /* 0x000fe80000000800 */
[----:B------:R-:W0:Y:S04]  /*6fc0*/  LDS R4, [R0+0x4] ;  /* 0x0000040000047984 */ /* 0x000e280000000800 */
[----:B------:R-:W-:Y:S04]  /*6fd0*/  LDS R7, [R0+0x8] ;  /* 0x0000080000077984 */ /* 0x000fe80000000800 */
[----:B------:R-:W1:Y:S04]  /*6fe0*/  LDS R6, [R0+0xc] ;  /* 0x00000c0000067984 */ /* 0x000e680000000800 */
[----:B------:R-:W-:Y:S04]  /*6ff0*/  LDS R9, [R0+0x10] ;  /* 0x0000100000097984 */ /* 0x000fe80000000800 */
[----:B------:R-:W2:Y:S04]  /*7000*/  LDS R8, [R0+0x14] ;  /* 0x0000140000087984 */ /* 0x000ea80000000800 */
[----:B------:R-:W-:Y:S04]  /*7010*/  LDS R11, [R0+0x18] ;  /* 0x00001800000b7984 */ /* 0x000fe80000000800 */
[----:B------:R-:W3:Y:S04]  /*7020*/  LDS R10, [R0+0x1c] ;  /* 0x00001c00000a7984 */ /* 0x000ee80000000800 */
[----:B------:R-:W-:Y:S04]  /*7030*/  LDS R13, [R0+0x20] ;  /* 0x00002000000d7984 */ /* 0x000fe80000000800 */
[----:B------:R-:W4:Y:S04]  /*7040*/  LDS R12, [R0+0x24] ;  /* 0x00002400000c7984 */ /* 0x000f280000000800 */
[----:B------:R-:W-:Y:S04]  /*7050*/  LDS R15, [R0+0x28] ;  /* 0x00002800000f7984 */ /* 0x000fe80000000800 */
[----:B------:R-:W5:Y:S01]  /*7060*/  LDS R14, [R0+0x2c] ;  /* 0x00002c00000e7984 */ /* 0x000f620000000800 */
[----:B0-----:R-:W-:-:S03]  /*7070*/  FMNMX3 R2, R5, R2, R4, !PT ;  /* 0x0000000205027276 */ /* 0x001fc60007800004 */
[----:B------:R-:W-:Y:S04]  /*7080*/  LDS R5, [R0+0x30] ;  /* 0x0000300000057984 */ /* 0x000fe80000000800 */
[----:B------:R-:W0:Y:S01]  /*7090*/  LDS R4, [R0+0x34] ;  /* 0x0000340000047984 */ /* 0x000e220000000800 */
[----:B-1----:R-:W-:-:S03]  /*70a0*/  FMNMX3 R2, R2, R7, R6, !PT ;  /* 0x0000000702027276 */ /* 0x002fc60007800006 */
[----:B------:R-:W-:Y:S04]  /*70b0*/  LDS R16, [R0+0x38] ;  /* 0x0000380000107984 */ /* 0x000fe80000000800 */
[----:B------:R-:W1:Y:S01]  /*70c0*/  LDS R17, [R0+0x3c] ;  /* 0x00003c0000117984 */ /* 0x000e620000000800 */
[----:B--2---:R-:W-:-:S04]  /*70d0*/  FMNMX3 R2, R2, R9, R8, !PT ;  /* 0x0000000902027276 */ /* 0x004fc80007800008 */
[----:B---3--:R-:W-:-:S04]  /*70e0*/  FMNMX3 R2, R2, R11, R10, !PT ;  /* 0x0000000b02027276 */ /* 0x008fc8000780000a */
[----:B----4-:R-:W-:-:S04]  /*70f0*/  FMNMX3 R2, R2, R13, R12, !PT ;  /* 0x0000000d02027276 */ /* 0x010fc8000780000c */
[----:B-----5:R-:W-:-:S04]  /*7100*/  FMNMX3 R2, R2, R15, R14, !PT ;  /* 0x0000000f02027276 */ /* 0x020fc8000780000e */
[----:B0-----:R-:W-:-:S04]  /*7110*/  FMNMX3 R5, R2, R5, R4, !PT ;  /* 0x0000000502057276 */ /* 0x001fc80007800004 */
[----:B-1----:R-:W-:Y:S01]  /*7120*/  FMNMX3 R5, R5, R16, R17, !PT ;  /* 0x0000001005057276 */ /* 0x002fe20007800011 */
[----:B------:R-:W-:Y:S06]  /*7130*/  @P0 BRA `(.L_x_156) ;  /* 0xfffffffc00880947 */ /* 0x000fec000383ffff */
[----:B------:R-:W-:Y:S05]  /*7140*/  BSYNC.RECONVERGENT B0 ;  /* 0x0000000000007941 */ /* 0x000fea0003800200 */
.L_x_155:
[----:B------:R-:W-:-:S07]  /*7150*/  MOV R3, UR45 ;  /* 0x0000002d00037c02 */ /* 0x000fce0008000f00 */
.L_x_154:
[----:B------:R-:W0:Y:S02]  /*7160*/  LDCU UR4, c[0x0][0x3c0] ;  /* 0x00007800ff0477ac */ /* 0x000e240008000800 */
[----:B0-----:R-:W-:-:S04]  /*7170*/  ULOP3.LUT UR4, UR4, 0xf, URZ, 0xc0, !UPT ;  /* 0x0000000f04047892 */ /* 0x001fc8000f8ec0ff */
[----:B------:R-:W-:-:S09]  /*7180*/  UISETP.NE.AND UP0, UPT, UR4, URZ, UPT ;  /* 0x000000ff0400728c */ /* 0x000fd2000bf05270 */
[----:B------:R-:W-:Y:S05]  /*7190*/  BRA.U !UP0, `(.L_x_157) ;  /* 0x0000000108c47547 */ /* 0x000fea000b800000 */
[----:B------:R-:W-:Y:S02]  /*71a0*/  UIADD3 UR4, UPT, UPT, UR4, -0x1, URZ ;  /* 0xffffffff04047890 */ /* 0x000fe4000fffe0ff */
[----:B------:R-:W-:Y:S02]  /*71b0*/  UISETP.NE.AND UP1, UPT, UR49, URZ, UPT ;  /* 0x000000ff3100728c */ /* 0x000fe4000bf25270 */
[----:B------:R-:W-:-:S09]  /*71c0*/  UISETP.GE.U32.AND UP0, UPT, UR4, 0x7, UPT ;  /* 0x000000070400788c */ /* 0x000fd2000bf06070 */
[----:B------:R-:W-:Y:S05]  /*71d0*/  BRA.U !UP0, `(.L_x_158) ;  /* 0x0000000108407547 */ /* 0x000fea000b800000 */
[----:B------:R-:W0:Y:S02]  /*71e0*/  LDCU UR4, c[0x0][0x3c0] ;  /* 0x00007800ff0477ac */ /* 0x000e240008000800 */
[----:B0-----:R-:W-:Y:S02]  /*71f0*/  IMAD R0, R32, UR4, R3 ;  /* 0x0000000420007c24 */ /* 0x001fe4000f8e0203 */
[----:B------:R-:W-:-:S03]  /*7200*/  VIADD R3, R3, 0x8 ;  /* 0x0000000803037836 */ /* 0x000fc60000000000 */
[----:B------:R-:W-:-:S05]  /*7210*/  LEA R0, R0, UR58, 0x2 ;  /* 0x0000003a00007c11 */ /* 0x000fca000f8e10ff */
[----:B------:R-:W-:Y:S04]  /*7220*/  LDS R2, [R0] ;  /* 0x0000000000027984 */ /* 0x000fe80000000800 */
[----:B------:R-:W0:Y:S04]  /*7230*/  LDS R4, [R0+0x4] ;  /* 0x0000040000047984 */ /* 0x000e280000000800 */
[----:B------:R-:W-:Y:S04]  /*7240*/  LDS R7, [R0+0x8] ;  /* 0x0000080000077984 */ /* 0x000fe80000000800 */
[----:B------:R-:W1:Y:S04]  /*7250*/  LDS R6, [R0+0xc] ;  /* 0x00000c0000067984 */ /* 0x000e680000000800 */
[----:B------:R-:W-:Y:S04]  /*7260*/  LDS R9, [R0+0x10] ;  /* 0x0000100000097984 */ /* 0x000fe80000000800 */
[----:B------:R-:W2:Y:S04]  /*7270*/  LDS R8, [R0+0x14] ;  /* 0x0000140000087984 */ /* 0x000ea80000000800 */
[----:B------:R-:W-:Y:S04]  /*7280*/  LDS R11, [R0+0x18] ;  /* 0x00001800000b7984 */ /* 0x000fe80000000800 */
[----:B------:R-:W3:Y:S01]  /*7290*/  LDS R10, [R0+0x1c] ;  /* 0x00001c00000a7984 */ /* 0x000ee20000000800 */
[----:B0-----:R-:W-:-:S04]  /*72a0*/  FMNMX3 R2, R5, R2, R4, !PT ;  /* 0x0000000205027276 */ /* 0x001fc80007800004 */
[----:B-1----:R-:W-:-:S04]  /*72b0*/  FMNMX3 R2, R2, R7, R6, !PT ;  /* 0x0000000702027276 */ /* 0x002fc80007800006 */
[----:B--2---:R-:W-:-:S04]  /*72c0*/  FMNMX3 R2, R2, R9, R8, !PT ;  /* 0x0000000902027276 */ /* 0x004fc80007800008 */
[----:B---3--:R-:W-:-:S07]  /*72d0*/  FMNMX3 R5, R2, R11, R10, !PT ;  /* 0x0000000b02057276 */ /* 0x008fce000780000a */
.L_x_158:
        /* <DEDUP_REMOVED lines=12> */
[----:B------:R-:W1:Y:S01]  /*73a0*/  LDS R6, [R0+0xc] ;  /* 0x00000c0000067984 */ /* 0x000e620000000800 */
[----:B0-----:R-:W-:-:S04]  /*73b0*/  FMNMX3 R2, R5, R2, R4, !PT ;  /* 0x0000000205027276 */ /* 0x001fc80007800004 */
[----:B-1----:R-:W-:-:S07]  /*73c0*/  FMNMX3 R5, R2, R7, R6, !PT ;  /* 0x0000000702057276 */ /* 0x002fce0007800006 */
.L_x_159:
[----:B------:R-:W-:Y:S05]  /*73d0*/  BRA.U !UP1, `(.L_x_157) ;  /* 0x0000000109347547 */ /* 0x000fea000b800000 */
[----:B------:R-:W0:Y:S01]  /*73e0*/  LDCU UR4, c[0x0][0x3c0] ;  /* 0x00007800ff0477ac */ /* 0x000e220008000800 */
[----:B------:R-:W-:Y:S01]  /*73f0*/  UISETP.NE.AND UP0, UPT, UR48, 0x1, UPT ;  /* 0x000000013000788c */ /* 0x000fe2000bf05270 */
[----:B0-----:R-:W-:-:S05]  /*7400*/  IMAD R3, R32, UR4, R3 ;  /* 0x0000000420037c24 */ /* 0x001fca000f8e0203 */
[----:B------:R-:W-:-:S05]  /*7410*/  LEA R3, R3, UR58, 0x2 ;  /* 0x0000003a03037c11 */ /* 0x000fca000f8e10ff */
[----:B------:R-:W0:Y:S02]  /*7420*/  LDS R0, [R3] ;  /* 0x0000000003007984 */ /* 0x000e240000000800 */
[----:B0-----:R-:W-:Y:S01]  /*7430*/  FMNMX R5, R5, R0, !PT ;  /* 0x0000000005057209 */ /* 0x001fe20007800000 */
[----:B------:R-:W-:Y:S06]  /*7440*/  BRA.U !UP0, `(.L_x_157) ;  /* 0x0000000108187547 */ /* 0x000fec000b800000 */
[----:B------:R-:W-:Y:S01]  /*7450*/  UISETP.NE.AND UP0, UPT, UR48, 0x2, UPT ;  /* 0x000000023000788c */ /* 0x000fe2000bf05270 */
[----:B------:R-:W0:Y:S05]  /*7460*/  LDS R0, [R3+0x4] ;  /* 0x0000040003007984 */ /* 0x000e2a0000000800 */
[----:B------:R-:W-:-:S13]  /*7470*/  PLOP3.LUT P0, PT, PT, PT, UP0, 0x80, 0x8 ;  /* 0x000000000008781c */ /* 0x000fda0003f0f008 */
[----:B------:R-:W1:Y:S01]  /*7480*/  @P0 LDS R2, [R3+0x8] ;  /* 0x0000080003020984 */ /* 0x000e620000000800 */
[----:B0-----:R-:W-:-:S04]  /*7490*/  FMNMX R5, R5, R0, !PT ;  /* 0x0000000005057209 */ /* 0x001fc80007800000 */
[----:B-1----:R-:W-:-:S07]  /*74a0*/  @P0 FMNMX R5, R5, R2, !PT ;  /* 0x0000000205050209 */ /* 0x002fce0007800000 */
.L_x_157:
[----:B------:R-:W-:Y:S01]  /*74b0*/  FMNMX R2, R24, R5, !PT ;  /* 0x0000000518027209 */ /* 0x000fe20007800000 */
[----:B------:R-:W-:Y:S01]  /*74c0*/  UISETP.GE.U32.AND UP0, UPT, UR50, 0x3, UPT ;  /* 0x000000033200788c */ /* 0x000fe2000bf06070 */
[----:B------:R-:W-:Y:S02]  /*74d0*/  HFMA2 R0, -RZ, RZ, 0, 0 ;  /* 0x00000000ff007431 */ /* 0x000fe400000001ff */
[----:B------:R-:W-:Y:S01]  /*74e0*/  IMAD.MOV.U32 R3, RZ, RZ, RZ ;  /* 0x000000ffff037224 */ /* 0x000fe200078e00ff */
[----:B------:R0:W-:Y:S05]  /*74f0*/  STS [R27+UR42], R2 ;  /* 0x000000021b007988 */ /* 0x0001ea000800082a */
[----:B------:R-:W-:Y:S05]  /*7500*/  BRA.U !UP0, `(.L_x_160) ;  /* 0x0000000508047547 */ /* 0x000fea000b800000 */
[----:B------:R-:W-:Y:S01]  /*7510*/  BSSY.RECONVERGENT B0, `(.L_x_161) ;  /* 0x000003f000007945 */ /* 0x000fe20003800200 */
[----:B------:R-:W-:Y:S01]  /*7520*/  IMAD.MOV.U32 R0, RZ, RZ, RZ ;  /* 0x000000ffff007224 */ /* 0x000fe200078e00ff */
[----:B------:R-:W-:-:S07]  /*7530*/  MOV R3, RZ ;  /* 0x000000ff00037202 */ /* 0x000fce0000000f00 */
.L_x_162:
[----:B-1----:R-:W1:Y:S01]  /*7540*/  LDCU UR4, c[0x0][0x3c0] ;  /* 0x00007800ff0477ac */ /* 0x002e620008000800 */
[----:B------:R-:W-:Y:S01]  /*7550*/  LDS R6, [R27+UR42] ;  /* 0x0000002a1b067984 */ /* 0x000fe20008000800 */
[----:B0-----:R-:W-:Y:S02]  /*7560*/  IMAD.MOV.U32 R2, RZ, RZ, 0x3bbb989d ;  /* 0x3bbb989dff027424 */ /* 0x001fe400078e00ff */
[----:B-1----:R-:W-:Y:S02]  /*7570*/  IMAD R4, R32, UR4, R3 ;  /* 0x0000000420047c24 */ /* 0x002fe4000f8e0203 */
[----:B------:R-:W-:-:S03]  /*7580*/  VIADD R3, R3, 0x4 ;  /* 0x0000000403037836 */ /* 0x000fc60000000000 */
[----:B------:R-:W-:Y:S02]  /*7590*/  LEA R4, R4, UR58, 0x2 ;  /* 0x0000003a04047c11 */ /* 0x000fe4000f8e10ff */
[----:B------:R-:W-:-:S03]  /*75a0*/  ISETP.NE.AND P0, PT, R3, UR44, PT ;  /* 0x0000002c03007c0c */ /* 0x000fc6000bf05270 */
[----:B------:R-:W0:Y:S02]  /*75b0*/  LDS R5, [R4] ;  /* 0x0000000004057984 */ /* 0x000e240000000800 */
[----:B0-----:R-:W-:Y:S01]  /*75c0*/  FADD R7, R5, -R6 ;  /* 0x8000000605077221 */ /* 0x001fe20000000000 */
[----:B------:R-:W-:-:S03]  /*75d0*/  IMAD.MOV.U32 R5, RZ, RZ, 0x437c0000 ;  /* 0x437c0000ff057424 */ /* 0x000fc600078e00ff */
[----:B------:R-:W-:-:S04]  /*75e0*/  FFMA.SAT R6, R7, R2, 0.5 ;  /* 0x3f00000007067423 */ /* 0x000fc80000002002 */
[----:B------:R-:W-:-:S04]  /*75f0*/  FFMA.RM R6, R6, R5, 12582913 ;  /* 0x4b40000106067423 */ /* 0x000fc80000004005 */
[----:B------:R-:W-:-:S04]  /*7600*/  FADD R8, R6, -12583039 ;  /* 0xcb40007f06087421 */ /* 0x000fc80000000000 */
[----:B------:R-:W-:-:S04]  /*7610*/  FFMA R8, R7, 1.4426950216293334961, -R8 ;  /* 0x3fb8aa3b07087823 */ /* 0x000fc80000000808 */
[----:B------:R-:W-:Y:S01]  /*7620*/  FFMA R8, R7, 1.925963033500011079e-08, R8 ;  /* 0x32a5706007087823 */ /* 0x000fe20000000008 */
[----:B------:R-:W-:Y:S02]  /*7630*/  SHF.L.U32 R7, R6, 0x17, RZ ;  /* 0x0000001706077819 */ /* 0x000fe400000006ff */
[----:B------:R-:W-:Y:S03]  /*7640*/  LDS R6, [R4+0x4] ;  /* 0x0000040004067984 */ /* 0x000fe60000000800 */
[----:B------:R-:W0:Y:S02]  /*7650*/  MUFU.EX2 R8, R8 ;  /* 0x0000000800087308 */ /* 0x000e240000000800 */
[----:B0-----:R-:W-:-:S04]  /*7660*/  FMUL R7, R7, R8 ;  /* 0x0000000807077220 */ /* 0x001fc80000400000 */
[----:B------:R-:W-:Y:S01]  /*7670*/  FADD R0, R7, R0 ;  /* 0x0000000007007221 */ /* 0x000fe20000000000 */
[----:B------:R-:W-:Y:S04]  /*7680*/  STS [R4], R7 ;  /* 0x0000000704007388 */ /* 0x000fe80000000800 */
[----:B------:R-:W0:Y:S02]  /*7690*/  LDS R9, [R27+UR42] ;  /* 0x0000002a1b097984 */ /* 0x000e240008000800 */
[----:B0-----:R-:W-:-:S04]  /*76a0*/  FADD R9, R6, -R9 ;  /* 0x8000000906097221 */ /* 0x001fc80000000000 */
[----:B------:R-:W-:-:S04]  /*76b0*/  FFMA.SAT R6, R9, R2, 0.5 ;  /* 0x3f00000009067423 */ /* 0x000fc80000002002 */
[----:B------:R-:W-:-:S04]  /*76c0*/  FFMA.RM R6, R6, R5, 12582913 ;  /* 0x4b40000106067423 */ /* 0x000fc80000004005 */
[----:B------:R-:W-:-:S04]  /*76d0*/  FADD R10, R6, -12583039 ;  /* 0xcb40007f060a7421 */ /* 0x000fc80000000000 */
[----:B------:R-:W-:-:S04]  /*76e0*/  FFMA R10, R9, 1.4426950216293334961, -R10 ;  /* 0x3fb8aa3b090a7823 */ /* 0x000fc8000000080a */
[----:B------:R-:W-:Y:S01]  /*76f0*/  FFMA R10, R9, 1.925963033500011079e-08, R10 ;  /* 0x32a57060090a7823 */ /* 0x000fe2000000000a */
[----:B------:R-:W-:Y:S02]  /*7700*/  IMAD.SHL.U32 R9, R6, 0x800000, RZ ;  /* 0x0080000006097824 */ /* 0x000fe400078e00ff */
[----:B------:R-:W-:Y:S03]  /*7710*/  LDS R6, [R4+0x8] ;  /* 0x0000080004067984 */ /* 0x000fe60000000800 */
[----:B------:R-:W0:Y:S02]  /*7720*/  MUFU.EX2 R10, R10 ;  /* 0x0000000a000a7308 */ /* 0x000e240000000800 */
[----:B0-----:R-:W-:-:S04]  /*7730*/  FMUL R9, R9, R10 ;  /* 0x0000000a09097220 */ /* 0x001fc80000400000 */
[----:B------:R-:W-:Y:S01]  /*7740*/  FADD R0, R0, R9 ;  /* 0x0000000900007221 */ /* 0x000fe20000000000 */
[----:B------:R-:W-:Y:S04]  /*7750*/  STS [R4+0x4], R9 ;  /* 0x0000040904007388 */ /* 0x000fe80000000800 */
[----:B------:R-:W0:Y:S02]  /*7760*/  LDS R11, [R27+UR42] ;  /* 0x0000002a1b0b7984 */ /* 0x000e240008000800 */
[----:B0-----:R-:W-:-:S04]  /*7770*/  FADD R11, R6, -R11 ;  /* 0x8000000b060b7221 */ /* 0x001fc80000000000 */
[----:B------:R-:W-:-:S04]  /*7780*/  FFMA.SAT R6, R11, R2, 0.5 ;  /* 0x3f0000000b067423 */ /* 0x000fc80000002002 */
[----:B------:R-:W-:-:S04]  /*7790*/  FFMA.RM R6, R6, R5, 12582913 ;  /* 0x4b40000106067423 */ /* 0x000fc80000004005 */
[C---:B------:R-:W-:Y:S01]  /*77a0*/  FADD R8, R6.reuse, -12583039 ;  /* 0xcb40007f06087421 */ /* 0x040fe20000000000 */
[----:B------:R-:W-:-:S03]  /*77b0*/  IMAD.SHL.U32 R6, R6, 0x800000, RZ ;  /* 0x0080000006067824 */ /* 0x000fc600078e00ff */
[----:B------:R-:W-:-:S04]  /*77c0*/  FFMA R8, R11, 1.4426950216293334961, -R8 ;  /* 0x3fb8aa3b0b087823 */ /* 0x000fc80000000808 */
[----:B------:R-:W-:-:S04]  /*77d0*/  FFMA R8, R11, 1.925963033500011079e-08, R8 ;  /* 0x32a570600b087823 */ /* 0x000fc80000000008 */
[----:B------:R-:W0:Y:S02]  /*77e0*/  MUFU.EX2 R11, R8 ;  /* 0x00000008000b7308 */ /* 0x000e240000000800 */
[----:B0-----:R-:W-:Y:S02]  /*77f0*/  FMUL R11, R6, R11 ;  /* 0x0000000b060b7220 */ /* 0x001fe40000400000 */
[----:B------:R-:W-:Y:S02]  /*7800*/  LDS R6, [R4+0xc] ;  /* 0x00000c0004067984 */ /* 0x000fe40000000800 */
[----:B------:R-:W-:Y:S02]  /*7810*/  FADD R0, R0, R11 ;  /* 0x0000000b00007221 */ /* 0x000fe40000000000 */
[----:B------:R-:W-:Y:S04]  /*7820*/  STS [R4+0x8], R11 ;  /* 0x0000080b04007388 */ /* 0x000fe80000000800 */
[----:B------:R-:W0:Y:S02]  /*7830*/  LDS R13, [R27+UR42] ;  /* 0x0000002a1b0d7984 */ /* 0x000e240008000800 */
[----:B0-----:R-:W-:-:S04]  /*7840*/  FADD R13, R6, -R13 ;  /* 0x8000000d060d7221 */ /* 0x001fc80000000000 */
[----:B------:R-:W-:-:S04]  /*7850*/  FFMA.SAT R2, R13, R2, 0.5 ;  /* 0x3f0000000d027423 */ /* 0x000fc80000002002 */
[----:B------:R-:W-:-:S04]  /*7860*/  FFMA.RM R2, R2, R5, 12582913 ;  /* 0x4b40000102027423 */ /* 0x000fc80000004005 */
[C---:B------:R-:W-:Y:S01]  /*7870*/  FADD R6, R2.reuse, -12583039 ;  /* 0xcb40007f02067421 */ /* 0x040fe20000000000 */
[----:B------:R-:W-:-:S03]  /*7880*/  SHF.L.U32 R2, R2, 0x17, RZ ;  /* 0x0000001702027819 */ /* 0x000fc600000006ff */
[----:B------:R-:W-:-:S04]  /*7890*/  FFMA R6, R13, 1.4426950216293334961, -R6 ;  /* 0x3fb8aa3b0d067823 */ /* 0x000fc80000000806 */
[----:B------:R-:W-:-:S04]  /*78a0*/  FFMA R6, R13, 1.925963033500011079e-08, R6 ;  /* 0x32a570600d067823 */ /* 0x000fc80000000006 */
[----:B------:R-:W0:Y:S02]  /*78b0*/  MUFU.EX2 R5, R6 ;  /* 0x0000000600057308 */ /* 0x000e240000000800 */
[----:B0-----:R-:W-:-:S04]  /*78c0*/  FMUL R5, R2, R5 ;  /* 0x0000000502057220 */ /* 0x001fc80000400000 */
[----:B------:R-:W-:Y:S01]  /*78d0*/  FADD R0, R0, R5 ;  /* 0x0000000500007221 */ /* 0x000fe20000000000 */
[----:B------:R1:W-:Y:S01]  /*78e0*/  STS [R4+0xc], R5 ;  /* 0x00000c0504007388 */ /* 0x0003e20000000800 */
[----:B------:R-:W-:Y:S05]  /*78f0*/  @P0 BRA `(.L_x_162) ;  /* 0xfffffffc00100947 */ /* 0x000fea000383ffff */
[----:B------:R-:W-:Y:S05]  /*7900*/  BSYNC.RECONVERGENT B0 ;  /* 0x0000000000007941 */ /* 0x000fea0003800200 */
.L_x_161:
[----:B------:R-:W-:-:S07]  /*7910*/  IMAD.U32 R3, RZ, RZ, UR44 ;  /* 0x0000002cff037e24 */ /* 0x000fce000f8e00ff */
.L_x_160:
[----:B------:R-:W-:-:S09]  /*7920*/  UISETP.NE.AND UP0, UPT, UR48, URZ, UPT ;  /* 0x000000ff3000728c */ /* 0x000fd2000bf05270 */
[----:B------:R-:W-:Y:S05]  /*7930*/  BRA.U !UP0, `(.L_x_163) ;  /* 0x0000000108ec7547 */ /* 0x000fea000b800000 */
[----:B------:R-:W-:Y:S02]  /*7940*/  UIADD3 UR4, UPT, UPT, UR48, -0x1, URZ ;  /* 0xffffffff30047890 */ /* 0x000fe4000fffe0ff */
[----:B------:R-:W-:Y:S02]  /*7950*/  UISETP.NE.AND UP1, UPT, UR46, URZ, UPT ;  /* 0x000000ff2e00728c */ /* 0x000fe4000bf25270 */
[----:B------:R-:W-:-:S09]  /*7960*/  UISETP.NE.AND UP0, UPT, UR4, URZ, UPT ;  /* 0x000000ff0400728c */ /* 0x000fd2000bf05270 */
[----:B------:R-:W-:Y:S05]  /*7970*/  BRA.U !UP0, `(.L_x_164) ;  /* 0x0000000108807547 */ /* 0x000fea000b800000 */
[----:B------:R-:W0:Y:S01]  /*7980*/  LDCU UR4, c[0x0][0x3c0] ;  /* 0x00007800ff0477ac */ /* 0x000e220008000800 */
[----:B-1----:R-:W-:Y:S01]  /*7990*/  LDS R5, [R27+UR42] ;  /* 0x0000002a1b057984 */ /* 0x002fe20008000800 */
[----:B------:R-:W-:Y:S01]  /*79a0*/  MOV R11, 0x3bbb989d ;  /* 0x3bbb989d000b7802 */ /* 0x000fe20000000f00 */
[----:B------:R-:W-:Y:S02]  /*79b0*/  IMAD.MOV.U32 R8, RZ, RZ, 0x437c0000 ;  /* 0x437c0000ff087424 */ /* 0x000fe400078e00ff */
[----:B0-----:R-:W-:Y:S02]  /*79c0*/  IMAD R2, R32, UR4, R3 ;  /* 0x0000000420027c24 */ /* 0x001fe4000f8e0203 */
[----:B------:R-:W-:-:S03]  /*79d0*/  VIADD R3, R3, 0x2 ;  /* 0x0000000203037836 */ /* 0x000fc60000000000 */
[----:B------:R-:W-:-:S05]  /*79e0*/  LEA R2, R2, UR58, 0x2 ;  /* 0x0000003a02027c11 */ /* 0x000fca000f8e10ff */
[----:B------:R-:W0:Y:S02]  /*79f0*/  LDS R4, [R2] ;  /* 0x0000000002047984 */ /* 0x000e240000000800 */
        /* <DEDUP_REMOVED lines=11> */
[----:B------:R-:W-:Y:S04]  /*7ab0*/  STS [R2], R5 ;  /* 0x0000000502007388 */ /* 0x000fe80000000800 */
[----:B------:R-:W0:Y:S02]  /*7ac0*/  LDS R9, [R27+UR42] ;  /* 0x0000002a1b097984 */ /* 0x000e240008000800 */
[----:B0-----:R-:W-:-:S04]  /*7ad0*/  FADD R4, R4, -R9 ;  /* 0x8000000904047221 */ /* 0x001fc80000000000 */
[----:B------:R-:W-:-:S04]  /*7ae0*/  FFMA.SAT R6, R4, R11, 0.5 ;  /* 0x3f00000004067423 */ /* 0x000fc8000000200b */
[----:B------:R-:W-:-:S04]  /*7af0*/  FFMA.RM R6, R6, R8, 12582913 ;  /* 0x4b40000106067423 */ /* 0x000fc80000004008 */
[C---:B------:R-:W-:Y:S01]  /*7b00*/  FADD R9, R6.reuse, -12583039 ;  /* 0xcb40007f06097421 */ /* 0x040fe20000000000 */
[----:B------:R-:W-:-:S03]  /*7b10*/  SHF.L.U32 R6, R6, 0x17, RZ ;  /* 0x0000001706067819 */ /* 0x000fc600000006ff */
[----:B------:R-:W-:-:S04]  /*7b20*/  FFMA R9, R4, 1.4426950216293334961, -R9 ;  /* 0x3fb8aa3b04097823 */ /* 0x000fc80000000809 */
[----:B------:R-:W-:-:S06]  /*7b30*/  FFMA R9, R4, 1.925963033500011079e-08, R9 ;  /* 0x32a5706004097823 */ /* 0x000fcc0000000009 */
[----:B------:R-:W0:Y:S02]  /*7b40*/  MUFU.EX2 R9, R9 ;  /* 0x0000000900097308 */ /* 0x000e240000000800 */
[----:B0-----:R-:W-:-:S04]  /*7b50*/  FMUL R7, R6, R9 ;  /* 0x0000000906077220 */ /* 0x001fc80000400000 */
[----:B------:R-:W-:Y:S01]  /*7b60*/  FADD R0, R0, R7 ;  /* 0x0000000700007221 */ /* 0x000fe20000000000 */
[----:B------:R2:W-:Y:S06]  /*7b70*/  STS [R2+0x4], R7 ;  /* 0x0000040702007388 */ /* 0x0005ec0000000800 */
.L_x_164:
[----:B------:R-:W-:Y:S05]  /*7b80*/  BRA.U !UP1, `(.L_x_163) ;  /* 0x0000000109587547 */ /* 0x000fea000b800000 */
[----:B------:R-:W3:Y:S01]  /*7b90*/  LDCU UR4, c[0x0][0x3c0] ;  /* 0x00007800ff0477ac */ /* 0x000ee20008000800 */
[----:B-1----:R-:W-:Y:S01]  /*7ba0*/  LDS R5, [R27+UR42] ;  /* 0x0000002a1b057984 */ /* 0x002fe20008000800 */
[----:B--2---:R-:W-:Y:S02]  /*7bb0*/  IMAD.MOV.U32 R7, RZ, RZ, 0x3bbb989d ;  /* 0x3bbb989dff077424 */ /* 0x004fe400078e00ff */
[----:B---3--:R-:W-:-:S05]  /*7bc0*/  IMAD R3, R32, UR4, R3 ;  /* 0x0000000420037c24 */ /* 0x008fca000f8e0203 */
[----:B------:R-:W-:-:S05]  /*7bd0*/  LEA R3, R3, UR58, 0x2 ;  /* 0x0000003a03037c11 */ /* 0x000fca000f8e10ff */
[----:B0-----:R-:W0:Y:S02]  /*7be0*/  LDS R2, [R3] ;  /* 0x0000000003027984 */ /* 0x001e240000000800 */
[----:B0-----:R-:W-:Y:S01]  /*7bf0*/  FADD R2, R2, -R5 ;  /* 0x8000000502027221 */ /* 0x001fe20000000000 */
[----:B------:R-:W-:-:S03]  /*7c00*/  HFMA2 R5, -RZ, RZ, 3.7421875, 0 ;  /* 0x437c0000ff057431 */ /* 0x000fc600000001ff */
[----:B------:R-:W-:-:S04]  /*7c10*/  FFMA.SAT R4, R2, R7, 0.5 ;  /* 0x3f00000002047423 */ /* 0x000fc80000002007 */
[----:B------:R-:W-:-:S04]  /*7c20*/  FFMA.RM R4, R4, R5, 12582913 ;  /* 0x4b40000104047423 */ /* 0x000fc80000004005 */
[C---:B------:R-:W-:Y:S01]  /*7c30*/  FADD R5, R4.reuse, -12583039 ;  /* 0xcb40007f04057421 */ /* 0x040fe20000000000 */
[----:B------:R-:W-:-:S03]  /*7c40*/  IMAD.SHL.U32 R4, R4, 0x800000, RZ ;  /* 0x0080000004047824 */ /* 0x000fc600078e00ff */
[----:B------:R-:W-:-:S04]  /*7c50*/  FFMA R5, R2, 1.4426950216293334961, -R5 ;  /* 0x3fb8aa3b02057823 */ /* 0x000fc80000000805 */
[----:B------:R-:W-:-:S06]  /*7c60*/  FFMA R5, R2, 1.925963033500011079e-08, R5 ;  /* 0x32a5706002057823 */ /* 0x000fcc0000000005 */
[----:B------:R-:W0:Y:S02]  /*7c70*/  MUFU.EX2 R5, R5 ;  /* 0x0000000500057308 */ /* 0x000e240000000800 */
[----:B0-----:R-:W-:-:S04]  /*7c80*/  FMUL R4, R4, R5 ;  /* 0x0000000504047220 */ /* 0x001fc80000400000 */
[----:B------:R-:W-:Y:S01]  /*7c90*/  FADD R0, R0, R4 ;  /* 0x0000000400007221 */ /* 0x000fe20000000000 */
[----:B------:R3:W-:Y:S01]  /*7ca0*/  STS [R3], R4 ;  /* 0x0000000403007388 */ /* 0x0007e20000000800 */
[----:B------:R-:W-:Y:S05]  /*7cb0*/  BRA `(.L_x_163) ;  /* 0x00000000000c7947 */ /* 0x000fea0003800000 */
.L_x_153:
[----:B------:R-:W-:Y:S01]  /*7cc0*/  FMNMX R2, R24, -INF , !PT ;  /* 0xff80000018027809 */ /* 0x000fe20007800000 */
[----:B------:R-:W-:-:S04]  /*7cd0*/  IMAD.MOV.U32 R0, RZ, RZ, RZ ;  /* 0x000000ffff007224 */ /* 0x000fc800078e00ff */
[----:B------:R0:W-:Y:S03]  /*7ce0*/  STS [R27+UR42], R2 ;  /* 0x000000021b007988 */ /* 0x0001e6000800082a */
.L_x_163:
[----:B---3--:R-:W0:Y:S01]  /*7cf0*/  LDS R3, [R27+UR42] ;  /* 0x0000002a1b037984 */ /* 0x008e220008000800 */
[----:B-1----:R-:W-:Y:S01]  /*7d00*/  MOV R5, 0x3bbb989d ;  /* 0x3bbb989d00057802 */ /* 0x002fe20000000f00 */
[----:B------:R-:W-:Y:S02]  /*7d10*/  IMAD.MOV.U32 R6, RZ, RZ, 0x437c0000 ;  /* 0x437c0000ff067424 */ /* 0x000fe400078e00ff */
[----:B------:R-:W1:Y:S01]  /*7d20*/  LDS R4, [R27+UR60] ;  /* 0x0000003c1b047984 */ /* 0x000e620008000800 */
[----:B0-2---:R-:W-:-:S04]  /*7d30*/  FADD R2, R24, -R3 ;  /* 0x8000000318027221 */ /* 0x005fc80000000000 */
[----:B------:R-:W-:-:S04]  /*7d40*/  FFMA.SAT R3, R2, R5, 0.5 ;  /* 0x3f00000002037423 */ /* 0x000fc80000002005 */
[----:B------:R-:W-:-:S04]  /*7d50*/  FFMA.RM R3, R3, R6, 12582913 ;  /* 0x4b40000103037423 */ /* 0x000fc80000004006 */
[C---:B------:R-:W-:Y:S01]  /*7d60*/  FADD R5, R3.reuse, -12583039 ;  /* 0xcb40007f03057421 */ /* 0x040fe20000000000 */
[----:B------:R-:W-:-:S03]  /*7d70*/  IMAD.SHL.U32 R3, R3, 0x800000, RZ ;  /* 0x0080000003037824 */ /* 0x000fc600078e00ff */
[----:B------:R-:W-:-:S04]  /*7d80*/  FFMA R5, R2, 1.4426950216293334961, -R5 ;  /* 0x3fb8aa3b02057823 */ /* 0x000fc80000000805 */
[----:B------:R-:W-:-:S04]  /*7d90*/  FFMA R5, R2, 1.925963033500011079e-08, R5 ;  /* 0x32a5706002057823 */ /* 0x000fc80000000005 */
[----:B------:R-:W0:Y:S02]  /*7da0*/  MUFU.EX2 R2, R5 ;  /* 0x0000000500027308 */ /* 0x000e240000000800 */
[----:B0-----:R-:W-:-:S04]  /*7db0*/  FMUL R3, R3, R2 ;  /* 0x0000000203037220 */ /* 0x001fc80000400000 */
[----:B-1----:R-:W-:-:S05]  /*7dc0*/  FFMA R4, R3, R4, R0 ;  /* 0x0000000403047223 */ /* 0x002fca0000000000 */
[----:B------:R0:W-:Y:S02]  /*7dd0*/  STS [R27+UR60], R4 ;  /* 0x000000041b007988 */ /* 0x0001e4000800083c */
.L_x_152:
[----:B------:R-:W-:Y:S01]  /*7de0*/  ISETP.NE.AND P0, PT, R28, RZ, PT ;  /* 0x000000ff1c00720c */ /* 0x000fe20003f05270 */
[----:B------:R-:W-:Y:S05]  /*7df0*/  WARPSYNC.ALL ;  /* 0x0000000000007948 */ /* 0x000fea0003800000 */
[----:B------:R-:W-:Y:S06]  /*7e00*/  BAR.SYNC.DEFER_BLOCKING 0x0 ;  /* 0x0000000000007b1d */ /* 0x000fec0000010000 */
[----:B------:R-:W-:Y:S04]  /*7e10*/  BSSY.RECONVERGENT B6, `(.L_x_165) ;  /* 0x0000307000067945 */ /* 0x000fe80003800200 */
[----:B------:R-:W-:Y:S05]  /*7e20*/  @P0 BRA `(.L_x_166) ;  /* 0x0000003000140947 */ /* 0x000fea0003800000 */
[----:B------:R-:W-:Y:S01]  /*7e30*/  MOV R2, 0x0 ;  /* 0x0000000000027802 */ /* 0x000fe20000000f00 */
[----:B------:R1:W-:Y:S01]  /*7e40*/  STL [R1], R18 ;  /* 0x0000001201007387 */ /* 0x0003e20000100800 */
[----:B------:R-:W0:Y:S01]  /*7e50*/  LDCU.64 UR4, c[0x4][0x40] ;  /* 0x01000800ff0477ac */ /* 0x000e220008000a00 */
[----:B------:R-:W-:Y:S01]  /*7e60*/  ISETP.GE.AND P0, PT, R23, 0x1, PT ;  /* 0x000000011700780c */ /* 0x000fe20003f06270 */
[----:B------:R-:W-:Y:S01]  /*7e70*/  IMAD.U32 R6, RZ, RZ, UR38 ;  /* 0x00000026ff067e24 */ /* 0x000fe2000f8e00ff */
[----:B------:R-:W-:Y:S01]  /*7e80*/  MOV R7, UR39 ;  /* 0x0000002700077c02 */ /* 0x000fe20008000f00 */
[----:B------:R-:W2:Y:S01]  /*7e90*/  LDC.64 R2, c[0x4][R2] ;  /* 0x0100000002027b82 */ /* 0x000ea20000000a00 */
[----:B------:R-:W-:Y:S02]  /*7ea0*/  P2R R0, PR, RZ, 0x1 ;  /* 0x00000001ff007803 */ /* 0x000fe40000000000 */
[----:B0-----:R-:W-:Y:S01]  /*7eb0*/  MOV R4, UR4 ;  /* 0x0000000400047c02 */ /* 0x001fe20008000f00 */
[----:B-1----:R-:W-:-:S07]  /*7ec0*/  IMAD.U32 R5, RZ, RZ, UR5 ;  /* 0x00000005ff057e24 */ /* 0x002fce000f8e00ff */
[----:B------:R-:W-:-:S07]  /*7ed0*/  LEPC R20, `(.L_x_167) ;  /* 0x000000001014794e */ /* 0x000fce0000000000 */
[----:B--2---:R-:W-:Y:S05]  /*7ee0*/  CALL.ABS.NOINC R2 ;  /* 0x0000000002007343 */ /* 0x004fea0003c00000 */
.L_x_167:
[----:B------:R-:W-:-:S13]  /*7ef0*/  ISETP.GE.AND P6, PT, R23, 0x1, PT ;  /* 0x000000011700780c */ /* 0x000fda0003fc6270 */
[----:B------:R-:W-:Y:S05]  /*7f00*/  @!P6 BRA `(.L_x_168) ;  /* 0x000000200018e947 */ /* 0x000fea0003800000 */
[----:B------:R-:W0:Y:S02]  /*7f10*/  LDCU UR4, c[0x0][0x3c0] ;  /* 0x00007800ff0477ac */ /* 0x000e240008000800 */
[----:B0-----:R-:W-:-:S06]  /*7f20*/  UISETP.GE.AND UP0, UPT, UR4, 0x1, UPT ;  /* 0x000000010400788c */ /* 0x001fcc000bf06270 */
[----:B------:R-:W-:-:S04]  /*7f30*/  PLOP3.LUT P0, PT, PT, PT, UP0, 0x80, 0x8 ;  /* 0x000000000008781c */ /* 0x000fc80003f0f008 */
[----:B------:R-:W-:-:S09]  /*7f40*/  P2R R25, PR, RZ, 0x1 ;  /* 0x00000001ff197803 */ /* 0x000fd20000000000 */
[----:B------:R-:W-:Y:S05]  /*7f50*/  @!P0 BRA `(.L_x_169) ;  /* 0x0000000c00748947 */ /* 0x000fea0003800000 */
[----:B------:R-:W-:Y:S01]  /*7f60*/  BSSY.RECONVERGENT B7, `(.L_x_170) ;  /* 0x00000db000077945 */ /* 0x000fe20003800200 */
[----:B------:R-:W-:-:S07]  /*7f70*/  IMAD.MOV.U32 R36, RZ, RZ, RZ ;  /* 0x000000ffff247224 */ /* 0x000fce00078e00ff */
.L_x_192:
[----:B------:R-:W-:Y:S01]  /*7f80*/  UISETP.GE.U32.AND UP0, UPT, UR50, 0x7, UPT ;  /* 0x000000073200788c */ /* 0x000fe2000bf06070 */
[----:B------:R-:W-:-:S08]  /*7f90*/  IMAD.MOV.U32 R19, RZ, RZ, RZ ;  /* 0x000000ffff137224 */ /* 0x000fd000078e00ff */
[----:B------:R-:W-:Y:S05]  /*7fa0*/  BRA.U !UP0, `(.L_x_171) ;  /* 0x00000005088c7547 */ /* 0x000fea000b800000 */
[----:B------:R-:W-:Y:S01]  /*7fb0*/  HFMA2 R19, -RZ, RZ, 0, 0 ;  /* 0x00000000ff137431 */ /* 0x000fe200000001ff */
[----:B------:R-:W-:Y:S06]  /*7fc0*/  BSSY.RECONVERGENT B8, `(.L_x_172) ;  /* 0x0000060000087945 */ /* 0x000fec0003800200 */
.L_x_181:
        /* <DEDUP_REMOVED lines=15> */
.L_x_173:
        /* <DEDUP_REMOVED lines=11> */
.L_x_174:
        /* <DEDUP_REMOVED lines=11> */
.L_x_175:
        /* <DEDUP_REMOVED lines=11> */
.L_x_176:
        /* <DEDUP_REMOVED lines=11> */
.L_x_177:
        /* <DEDUP_REMOVED lines=11> */
.L_x_178:
        /* <DEDUP_REMOVED lines=11> */
.L_x_179:
        /* <DEDUP_REMOVED lines=11> */
.L_x_180:
[----:B------:R-:W-:-:S04]  /*8590*/  IADD3 R19, PT, PT, R19, 0x8, RZ ;  /* 0x0000000813137810 */ /* 0x000fc80007ffe0ff */
[----:B------:R-:W-:-:S13]  /*85a0*/  ISETP.NE.AND P0, PT, R19, UR47, PT ;  /* 0x0000002f13007c0c */ /* 0x000fda000bf05270 */
[----:B------:R-:W-:Y:S05]  /*85b0*/  @P0 BRA `(.L_x_181) ;  /* 0xfffffff800840947 */ /* 0x000fea000383ffff */
[----:B------:R-:W-:Y:S05]  /*85c0*/  BSYNC.RECONVERGENT B8 ;  /* 0x0000000000087941 */ /* 0x000fea0003800200 */
.L_x_172:
[----:B------:R-:W-:-:S07]  /*85d0*/  IMAD.U32 R19, RZ, RZ, UR47 ;  /* 0x0000002fff137e24 */ /* 0x000fce000f8e00ff */
.L_x_171:
        /* <DEDUP_REMOVED lines=20> */
.L_x_184:
        /* <DEDUP_REMOVED lines=11> */
.L_x_185:
        /* <DEDUP_REMOVED lines=11> */
.L_x_186:
        /* <DEDUP_REMOVED lines=11> */
.L_x_187:
[----:B------:R-:W-:-:S07]  /*8930*/  IADD3 R19, PT, PT, R19, 0x4, RZ ;  /* 0x0000000413137810 */ /* 0x000fce0007ffe0ff */
.L_x_183:
        /* <DEDUP_REMOVED lines=20> */
.L_x_189:
        /* <DEDUP_REMOVED lines=11> */
.L_x_190:
[----:B------:R-:W-:-:S07]  /*8b30*/  IADD3 R19, PT, PT, R19, 0x2, RZ ;  /* 0x0000000213137810 */ /* 0x000fce0007ffe0ff */
.L_x_188:
        /* <DEDUP_REMOVED lines=17> */
.L_x_182:
        /* <DEDUP_REMOVED lines=8> */
.L_x_191:
[----:B------:R-:W0:Y:S01]  /*8cd0*/  LDCU UR4, c[0x0][0x3bc] ;  /* 0x00007780ff0477ac */ /* 0x000e220008000800 */
[----:B------:R-:W-:-:S05]  /*8ce0*/  VIADD R36, R36, 0x1 ;  /* 0x0000000124247836 */ /* 0x000fca0000000000 */
[----:B0-----:R-:W-:-:S13]  /*8cf0*/  ISETP.NE.AND P0, PT, R36, UR4, PT ;  /* 0x0000000424007c0c */ /* 0x001fda000bf05270 */
[----:B------:R-:W-:Y:S05]  /*8d00*/  @P0 BRA `(.L_x_192) ;  /* 0xfffffff0009c0947 */ /* 0x000fea000383ffff */
[----:B------:R-:W-:Y:S05]  /*8d10*/  BSYNC.RECONVERGENT B7 ;  /* 0x0000000000077941 */ /* 0x000fea0003800200 */
.L_x_170:
[----:B------:R-:W-:Y:S05]  /*8d20*/  BRA `(.L_x_193) ;  /* 0x0000000400287947 */ /* 0x000fea0003800000 */
.L_x_169:
[----:B------:R-:W0:Y:S02]  /*8d30*/  LDC R19, c[0x0][0x3bc] ;  /* 0x0000ef00ff137b82 */ /* 0x000e240000000800 */
[----:B0-----:R-:W-:-:S05]  /*8d40*/  VIADD R0, R19, 0xffffffff ;  /* 0xffffffff13007836 */ /* 0x001fca0000000000 */
[----:B------:R-:W-:-:S13]  /*8d50*/  ISETP.GE.U32.AND P0, PT, R0, 0x3, PT ;  /* 0x000000030000780c */ /* 0x000fda0003f06070 */
[----:B------:R-:W-:Y:S05]  /*8d60*/  @!P0 BRA `(.L_x_194) ;  /* 0x0000000000948947 */ /* 0x000fea0003800000 */
[----:B------:R-:W-:Y:S01]  /*8d70*/  HFMA2 R17, -RZ, RZ, 0, 0 ;  /* 0x00000000ff117431 */ /* 0x000fe200000001ff */
[----:B------:R-:W-:Y:S06]  /*8d80*/  BSSY.RECONVERGENT B7, `(.L_x_194) ;  /* 0x0000023000077945 */ /* 0x000fec0003800200 */
.L_x_199:
[----:B------:R-:W-:Y:S01]  /*8d90*/  MOV R16, 0x0 ;  /* 0x0000000000107802 */ /* 0x000fe20000000f00 */
[----:B------:R-:W0:Y:S01]  /*8da0*/  LDCU.64 UR4, c[0x4][0x20] ;  /* 0x01000400ff0477ac */ /* 0x000e220008000a00 */
[----:B------:R-:W-:Y:S01]  /*8db0*/  VIADD R17, R17, 0x4 ;  /* 0x0000000411117836 */ /* 0x000fe20000000000 */
[----:B------:R-:W-:Y:S01]  /*8dc0*/  CS2R R6, SRZ ;  /* 0x0000000000067805 */ /* 0x000fe2000001ff00 */
[----:B------:R1:W2:Y:S03]  /*8dd0*/  LDC.64 R2, c[0x4][R16] ;  /* 0x0100000010027b82 */ /* 0x0002a60000000a00 */
[----:B------:R-:W-:-:S04]  /*8de0*/  ISETP.NE.AND P0, PT, R17, UR59, PT ;  /* 0x0000003b11007c0c */ /* 0x000fc8000bf05270 */
[----:B------:R-:W-:Y:S01]  /*8df0*/  P2R R33, PR, RZ, 0x1 ;  /* 0x00000001ff217803 */ /* 0x000fe20000000000 */
[----:B0-----:R-:W-:Y:S01]  /*8e00*/  IMAD.U32 R4, RZ, RZ, UR4 ;  /* 0x00000004ff047e24 */ /* 0x001fe2000f8e00ff */
[----:B-1----:R-:W-:-:S07]  /*8e10*/  MOV R5, UR5 ;  /* 0x0000000500057c02 */ /* 0x002fce0008000f00 */
[----:B------:R-:W-:-:S07]  /*8e20*/  LEPC R20, `(.L_x_195) ;  /* 0x000000001014794e */ /* 0x000fce0000000000 */
[----:B--2---:R-:W-:Y:S05]  /*8e30*/  CALL.ABS.NOINC R2 ;  /* 0x0000000002007343 */ /* 0x004fea0003c00000 */
.L_x_195:
[----:B------:R0:W1:Y:S01]  /*8e40*/  LDC.64 R2, c[0x4][R16] ;  /* 0x0100000010027b82 */ /* 0x0000620000000a00 */
[----:B------:R-:W2:Y:S01]  /*8e50*/  LDCU.64 UR4, c[0x4][0x20] ;  /* 0x01000400ff0477ac */ /* 0x000ea20008000a00 */
[----:B------:R-:W-:Y:S01]  /*8e60*/  CS2R R6, SRZ ;  /* 0x0000000000067805 */ /* 0x000fe2000001ff00 */
[----:B--2---:R-:W-:Y:S02]  /*8e70*/  IMAD.U32 R4, RZ, RZ, UR4 ;  /* 0x00000004ff047e24 */ /* 0x004fe4000f8e00ff */
[----:B0-----:R-:W-:-:S07]  /*8e80*/  IMAD.U32 R5, RZ, RZ, UR5 ;  /* 0x00000005ff057e24 */ /* 0x001fce000f8e00ff */
[----:B------:R-:W-:-:S07]  /*8e90*/  LEPC R20, `(.L_x_196) ;  /* 0x000000001014794e */ /* 0x000fce0000000000 */
[----:B-1----:R-:W-:Y:S05]  /*8ea0*/  CALL.ABS.NOINC R2 ;  /* 0x0000000002007343 */ /* 0x002fea0003c00000 */
.L_x_196:
[----:B------:R0:W1:Y:S01]  /*8eb0*/  LDC.64 R2, c[0x4][R16] ;  /* 0x0100000010027b82 */ /* 0x0000620000000a00 */
[----:B------:R-:W2:Y:S01]  /*8ec0*/  LDCU.64 UR4, c[0x4][0x20] ;  /* 0x01000400ff0477ac */ /* 0x000ea20008000a00 */
[----:B------:R-:W-:Y:S02]  /*8ed0*/  CS2R R6, SRZ ;  /* 0x0000000000067805 */ /* 0x000fe4000001ff00 */
[----:B--2---:R-:W-:Y:S01]  /*8ee0*/  MOV R4, UR4 ;  /* 0x0000000400047c02 */ /* 0x004fe20008000f00 */
[----:B0-----:R-:W-:-:S07]  /*8ef0*/  IMAD.U32 R5, RZ, RZ, UR5 ;  /* 0x00000005ff057e24 */ /* 0x001fce000f8e00ff */
[----:B------:R-:W-:-:S07]  /*8f00*/  LEPC R20, `(.L_x_197) ;  /* 0x000000001014794e */ /* 0x000fce0000000000 */
[----:B-1----:R-:W-:Y:S05]  /*8f10*/  CALL.ABS.NOINC R2 ;  /* 0x0000000002007343 */ /* 0x002fea0003c00000 */
.L_x_197:
[----:B------:R0:W1:Y:S01]  /*8f20*/  LDC.64 R2, c[0x4][R16] ;  /* 0x0100000010027b82 */ /* 0x0000620000000a00 */
[----:B------:R-:W2:Y:S01]  /*8f30*/  LDCU.64 UR4, c[0x4][0x20] ;  /* 0x01000400ff0477ac */ /* 0x000ea20008000a00 */
[----:B------:R-:W-:Y:S01]  /*8f40*/  CS2R R6, SRZ ;  /* 0x0000000000067805 */ /* 0x000fe2000001ff00 */
[----:B--2---:R-:W-:Y:S01]  /*8f50*/  IMAD.U32 R4, RZ, RZ, UR4 ;  /* 0x00000004ff047e24 */ /* 0x004fe2000f8e00ff */
[----:B0-----:R-:W-:-:S07]  /*8f60*/  MOV R5, UR5 ;  /* 0x0000000500057c02 */ /* 0x001fce0008000f00 */
[----:B------:R-:W-:-:S07]  /*8f70*/  LEPC R20, `(.L_x_198) ;  /* 0x000000001014794e */ /* 0x000fce0000000000 */
[----:B-1----:R-:W-:Y:S05]  /*8f80*/  CALL.ABS.NOINC R2 ;  /* 0x0000000002007343 */ /* 0x002fea0003c00000 */
.L_x_198:
[----:B------:R-:W-:-:S13]  /*8f90*/  ISETP.NE.AND P6, PT, R33, RZ, PT ;  /* 0x000000ff2100720c */ /* 0x000fda0003fc5270 */
[----:B------:R-:W-:Y:S05]  /*8fa0*/  @P6 BRA `(.L_x_199) ;  /* 0xfffffffc00786947 */ /* 0x000fea000383ffff */
[----:B------:R-:W-:Y:S05]  /*8fb0*/  BSYNC.RECONVERGENT B7 ;  /* 0x0000000000077941 */ /* 0x000fea0003800200 */
.L_x_194:
        /* <DEDUP_REMOVED lines=13> */
.L_x_200:
        /* <DEDUP_REMOVED lines=11> */
.L_x_201:
        /* <DEDUP_REMOVED lines=9> */
.L_x_193:
[----:B------:R-:W0:Y:S01]  /*91d0*/  LDC R16, c[0x0][0x3bc] ;  /* 0x0000ef00ff107b82 */ /* 0x000e220000000800 */
[----:B------:R-:W-:Y:S01]  /*91e0*/  MOV R2, 0x0 ;  /* 0x0000000000027802 */ /* 0x000fe20000000f00 */
[----:B------:R1:W-:Y:S01]  /*91f0*/  STL [R1], R18 ;  /* 0x0000001201007387 */ /* 0x0003e20000100800 */
[----:B------:R-:W2:Y:S01]  /*9200*/  LDCU.64 UR4, c[0x4][0x48] ;  /* 0x01000900ff0477ac */ /* 0x000ea20008000a00 */
[----:B------:R-:W-:Y:S02]  /*9210*/  IMAD.U32 R6, RZ, RZ, UR38 ;  /* 0x00000026ff067e24 */ /* 0x000fe4000f8e00ff */
[----:B------:R-:W-:Y:S02]  /*9220*/  IMAD.U32 R7, RZ, RZ, UR39 ;  /* 0x00000027ff077e24 */ /* 0x000fe4000f8e00ff */
[----:B------:R-:W3:Y:S01]  /*9230*/  LDC.64 R2, c[0x4][R2] ;  /* 0x0100000002027b82 */ /* 0x000ee20000000a00 */
[----:B--2---:R-:W-:Y:S01]  /*9240*/  IMAD.U32 R4, RZ, RZ, UR4 ;  /* 0x00000004ff047e24 */ /* 0x004fe2000f8e00ff */
[----:B------:R-:W-:Y:S01]  /*9250*/  MOV R5, UR5 ;  /* 0x0000000500057c02 */ /* 0x000fe20008000f00 */
[----:B0-----:R-:W-:-:S05]  /*9260*/  VIADD R16, R16, 0xffffffff ;  /* 0xffffffff10107836 */ /* 0x001fca0000000000 */
[----:B------:R-:W-:-:S04]  /*9270*/  ISETP.GE.U32.AND P0, PT, R16, 0x7, PT ;  /* 0x000000071000780c */ /* 0x000fc80003f06070 */
[----:B-1-3--:R-:W-:-:S09]  /*9280*/  P2R R0, PR, RZ, 0x1 ;  /* 0x00000001ff007803 */ /* 0x00afd20000000000 */
[----:B------:R-:W-:-:S07]  /*9290*/  LEPC R20, `(.L_x_202) ;  /* 0x000000001014794e */ /* 0x000fce0000000000 */
[----:B------:R-:W-:Y:S05]  /*92a0*/  CALL.ABS.NOINC R2 ;  /* 0x0000000002007343 */ /* 0x000fea0003c00000 */
.L_x_202:
[----:B------:R-:W-:Y:S01]  /*92b0*/  ISETP.GE.U32.AND P6, PT, R16, 0x7, PT ;  /* 0x000000071000780c */ /* 0x000fe20003fc6070 */
[----:B------:R-:W-:-:S12]  /*92c0*/  HFMA2 R33, -RZ, RZ, 0, 0 ;  /* 0x00000000ff217431 */ /* 0x000fd800000001ff */
[----:B------:R-:W-:Y:S05]  /*92d0*/  @!P6 BRA `(.L_x_203) ;  /* 0x00000004008ce947 */ /* 0x000fea0003800000 */
[----:B------:R-:W-:Y:S01]  /*92e0*/  BSSY.RECONVERGENT B7, `(.L_x_204) ;  /* 0x0000061000077945 */ /* 0x000fe20003800200 */
[----:B------:R-:W-:-:S07]  /*92f0*/  IMAD.MOV.U32 R19, RZ, RZ, RZ ;  /* 0x000000ffff137224 */ /* 0x000fce00078e00ff */
.L_x_213:
[C---:B------:R-:W-:Y:S01]  /*9300*/  LEA R17, R19.reuse, UR42, 0x2 ;  /* 0x0000002a13117c11 */ /* 0x040fe2000f8e10ff */
[----:B------:R-:W0:Y:S01]  /*9310*/  LDCU.64 UR4, c[0x4][0x10] ;  /* 0x01000200ff0477ac */ /* 0x000e220008000a00 */
[----:B------:R-:W-:Y:S01]  /*9320*/  MOV R16, 0x0 ;  /* 0x0000000000107802 */ /* 0x000fe20000000f00 */
[----:B------:R-:W-:Y:S01]  /*9330*/  VIADD R19, R19, 0x8 ;  /* 0x0000000813137836 */ /* 0x000fe20000000000 */
[----:B------:R-:W-:Y:S01]  /*9340*/  MOV R7, UR39 ;  /* 0x0000002700077c02 */ /* 0x000fe20008000f00 */
[----:B------:R-:W1:Y:S01]  /*9350*/  LDS R0, [R17] ;  /* 0x0000000011007984 */ /* 0x000e620000000800 */
[----:B------:R2:W3:Y:S01]  /*9360*/  LDC.64 R2, c[0x4][R16] ;  /* 0x0100000010027b82 */ /* 0x0004e20000000a00 */
[----:B------:R-:W-:Y:S01]  /*9370*/  IMAD.U32 R6, RZ, RZ, UR38 ;  /* 0x00000026ff067e24 */ /* 0x000fe2000f8e00ff */
[----:B------:R-:W-:-:S04]  /*9380*/  ISETP.NE.AND P0, PT, R19, UR57, PT ;  /* 0x0000003913007c0c */ /* 0x000fc8000bf05270 */
[----:B------:R-:W-:Y:S02]  /*9390*/  P2R R33, PR, RZ, 0x1 ;  /* 0x00000001ff217803 */ /* 0x000fe40000000000 */
[----:B0-----:R-:W-:Y:S01]  /*93a0*/  MOV R4, UR4 ;  /* 0x0000000400047c02 */ /* 0x001fe20008000f00 */
[----:B------:R-:W-:Y:S01]  /*93b0*/  IMAD.U32 R5, RZ, RZ, UR5 ;  /* 0x00000005ff057e24 */ /* 0x000fe2000f8e00ff */
[----:B-1----:R-:W0:Y:S02]  /*93c0*/  F2F.F64.F32 R8, R0 ;  /* 0x0000000000087310 */ /* 0x002e240000201800 */
[----:B0--3--:R2:W-:Y:S04]  /*93d0*/  STL.64 [R1], R8 ;  /* 0x0000000801007387 */ /* 0x0095e80000100a00 */
[----:B------:R-:W-:-:S07]  /*93e0*/  LEPC R20, `(.L_x_205) ;  /* 0x000000001014794e */ /* 0x000fce0000000000 */
[----:B--2---:R-:W-:Y:S05]  /*93f0*/  CALL.ABS.NOINC R2 ;  /* 0x0000000002007343 */ /* 0x004fea0003c00000 */
.L_x_205:
        /* <DEDUP_REMOVED lines=11> */
.L_x_206:
        /* <DEDUP_REMOVED lines=11> */
.L_x_207:
        /* <DEDUP_REMOVED lines=11> */
.L_x_208:
        /* <DEDUP_REMOVED lines=11> */
.L_x_209:
        /* <DEDUP_REMOVED lines=11> */
.L_x_210:
        /* <DEDUP_REMOVED lines=11> */
.L_x_211:
        /* <DEDUP_REMOVED lines=11> */
.L_x_212:
[----:B------:R-:W-:-:S13]  /*98d0*/  ISETP.NE.AND P6, PT, R33, RZ, PT ;  /* 0x000000ff2100720c */ /* 0x000fda0003fc5270 */
[----:B------:R-:W-:Y:S05]  /*98e0*/  @P6 BRA `(.L_x_213) ;  /* 0xfffffff800846947 */ /* 0x000fea000383ffff */
[----:B------:R-:W-:Y:S05]  /*98f0*/  BSYNC.RECONVERGENT B7 ;  /* 0x0000000000077941 */ /* 0x000fea0003800200 */
.L_x_204:
[----:B------:R-:W-:-:S07]  /*9900*/  IMAD.U32 R33, RZ, RZ, UR57 ;  /* 0x00000039ff217e24 */ /* 0x000fce000f8e00ff */
.L_x_203:
[----:B------:R-:W0:Y:S02]  /*9910*/  LDC R19, c[0x0][0x3bc] ;  /* 0x0000ef00ff137b82 */ /* 0x000e240000000800 */
[----:B0-----:R-:W-:-:S04]  /*9920*/  LOP3.LUT R0, R19, 0x7, RZ, 0xc0, !PT ;  /* 0x0000000713007812 */ /* 0x001fc800078ec0ff */
        /* <DEDUP_REMOVED lines=18> */
.L_x_216:
        /* <DEDUP_REMOVED lines=11> */
.L_x_217:
        /* <DEDUP_REMOVED lines=11> */
.L_x_218:
        /* <DEDUP_REMOVED lines=11> */
.L_x_219:
[----:B------:R-:W-:-:S07]  /*9c60*/  VIADD R33, R33, 0x4 ;  /* 0x0000000421217836 */ /* 0x000fce0000000000 */
.L_x_215:
[----:B------:R-:W-:-:S04]  /*9c70*/  LOP3.LUT R0, R19, 0x3, RZ, 0xc0, !PT ;  /* 0x0000000313007812 */ /* 0x000fc800078ec0ff */
[----:B------:R-:W-:-:S13]  /*9c80*/  ISETP.NE.AND P0, PT, R0, RZ, PT ;  /* 0x000000ff0000720c */ /* 0x000fda0003f05270 */
[----:B------:R-:W-:Y:S05]  /*9c90*/  @!P0 BRA `(.L_x_214) ;  /* 0x0000000000dc8947 */ /* 0x000fea0003800000 */
[----:B------:R-:W-:-:S04]  /*9ca0*/  IADD3 R0, PT, PT, R0, -0x1, RZ ;  /* 0xffffffff00007810 */ /* 0x000fc80007ffe0ff */
[----:B------:R-:W-:-:S13]  /*9cb0*/  ISETP.NE.AND P0, PT, R0, RZ, PT ;  /* 0x000000ff0000720c */ /* 0x000fda0003f05270 */
        /* <DEDUP_REMOVED lines=14> */
.L_x_221:
        /* <DEDUP_REMOVED lines=11> */
.L_x_222:
[----:B------:R-:W-:-:S07]  /*9e50*/  IADD3 R33, PT, PT, R33, 0x2, RZ ;  /* 0x0000000221217810 */ /* 0x000fce0007ffe0ff */
.L_x_220:
[----:B------:R-:W-:-:S04]  /*9e60*/  LOP3.LUT R19, R19, 0x1, RZ, 0xc0, !PT ;  /* 0x0000000113137812 */ /* 0x000fc800078ec0ff */
[----:B------:R-:W-:-:S13]  /*9e70*/  ISETP.NE.AND P0, PT, R19, RZ, PT ;  /* 0x000000ff1300720c */ /* 0x000fda0003f05270 */
[----:B------:R-:W-:Y:S05]  /*9e80*/  @!P0 BRA `(.L_x_214) ;  /* 0x0000000000608947 */ /* 0x000fea0003800000 */
[----:B------:R-:W-:Y:S01]  /*9e90*/  LEA R33, R33, UR42, 0x2 ;  /* 0x0000002a21217c11 */ /* 0x000fe2000f8e10ff */
[----:B------:R-:W0:Y:S01]  /*9ea0*/  LDCU.64 UR4, c[0x4][0x10] ;  /* 0x01000200ff0477ac */ /* 0x000e220008000a00 */
[----:B------:R-:W-:Y:S01]  /*9eb0*/  MOV R2, 0x0 ;  /* 0x0000000000027802 */ /* 0x000fe20000000f00 */
[----:B------:R-:W-:Y:S01]  /*9ec0*/  IMAD.U32 R7, RZ, RZ, UR39 ;  /* 0x00000027ff077e24 */ /* 0x000fe2000f8e00ff */
[----:B------:R-:W-:Y:S02]  /*9ed0*/  MOV R6, UR38 ;  /* 0x0000002600067c02 */ /* 0x000fe40008000f00 */
[----:B------:R-:W1:Y:S02]  /*9ee0*/  LDS R33, [R33] ;  /* 0x0000000021217984 */ /* 0x000e640000000800 */
[----:B------:R-:W2:Y:S01]  /*9ef0*/  LDC.64 R2, c[0x4][R2] ;  /* 0x0100000002027b82 */ /* 0x000ea20000000a00 */
[----:B0-----:R-:W-:Y:S02]  /*9f00*/  IMAD.U32 R4, RZ, RZ, UR4 ;  /* 0x00000004ff047e24 */ /* 0x001fe4000f8e00ff */
[----:B------:R-:W-:Y:S01]  /*9f10*/  IMAD.U32 R5, RZ, RZ, UR5 ;  /* 0x00000005ff057e24 */ /* 0x000fe2000f8e00ff */
[----:B-1----:R-:W0:Y:S02]  /*9f20*/  F2F.F64.F32 R8, R33 ;  /* 0x0000002100087310 */ /* 0x002e240000201800 */
[----:B0-2---:R0:W-:Y:S04]  /*9f30*/  STL.64 [R1], R8 ;  /* 0x0000000801007387 */ /* 0x0051e80000100a00 */
[----:B------:R-:W-:-:S07]  /*9f40*/  LEPC R20, `(.L_x_223) ;  /* 0x000000001014794e */ /* 0x000fce0000000000 */
[----:B0-----:R-:W-:Y:S05]  /*9f50*/  CALL.ABS.NOINC R2 ;  /* 0x0000000002007343 */ /* 0x001fea0003c00000 */
.L_x_223:
[----:B------:R-:W-:Y:S05]  /*9f60*/  BRA `(.L_x_214) ;  /* 0x0000000000287947 */ /* 0x000fea0003800000 */
.L_x_168:
[----:B------:R-:W-:Y:S01]  /*9f70*/  MOV R2, 0x0 ;  /* 0x0000000000027802 */ /* 0x000fe20000000f00 */
[----:B------:R0:W-:Y:S01]  /*9f80*/  STL [R1], R18 ;  /* 0x0000001201007387 */ /* 0x0001e20000100800 */
[----:B------:R-:W1:Y:S01]  /*9f90*/  LDCU.64 UR4, c[0x4][0x48] ;  /* 0x01000900ff0477ac */ /* 0x000e620008000a00 */
[----:B------:R-:W-:Y:S02]  /*9fa0*/  IMAD.U32 R6, RZ, RZ, UR38 ;  /* 0x00000026ff067e24 */ /* 0x000fe4000f8e00ff */
[----:B------:R-:W-:Y:S01]  /*9fb0*/  IMAD.U32 R7, RZ, RZ, UR39 ;  /* 0x00000027ff077e24 */ /* 0x000fe2000f8e00ff */
[----:B------:R-:W2:Y:S01]  /*9fc0*/  LDC.64 R2, c[0x4][R2] ;  /* 0x0100000002027b82 */ /* 0x000ea20000000a00 */
[----:B-1----:R-:W-:Y:S01]  /*9fd0*/  IMAD.U32 R4, RZ, RZ, UR4 ;  /* 0x00000004ff047e24 */ /* 0x002fe2000f8e00ff */
[----:B0-----:R-:W-:-:S07]  /*9fe0*/  MOV R5, UR5 ;  /* 0x0000000500057c02 */ /* 0x001fce0008000f00 */
[----:B------:R-:W-:-:S07]  /*9ff0*/  LEPC R20, `(.L_x_214) ;  /* 0x000000001014794e */ /* 0x000fce0000000000 */
[----:B--2---:R-:W-:Y:S05]  /*a000*/  CALL.ABS.NOINC R2 ;  /* 0x0000000002007343 */ /* 0x004fea0003c00000 */
.L_x_214:
        /* <DEDUP_REMOVED lines=8> */
.L_x_224:
[----:B------:R0:W-:Y:S01]  /*a090*/  STL [R1], R18 ;  /* 0x0000001201007387 */ /* 0x0001e20000100800 */
[----:B------:R0:W1:Y:S01]  /*a0a0*/  LDC.64 R2, c[0x4][R16] ;  /* 0x0100000010027b82 */ /* 0x0000620000000a00 */
[----:B------:R-:W2:Y:S01]  /*a0b0*/  LDCU.64 UR4, c[0x4][0x50] ;  /* 0x01000a00ff0477ac */ /* 0x000ea20008000a00 */
[----:B------:R-:W-:Y:S02]  /*a0c0*/  IMAD.U32 R6, RZ, RZ, UR38 ;  /* 0x00000026ff067e24 */ /* 0x000fe4000f8e00ff */
[----:B------:R-:W-:Y:S02]  /*a0d0*/  IMAD.U32 R7, RZ, RZ, UR39 ;  /* 0x00000027ff077e24 */ /* 0x000fe4000f8e00ff */
[----:B--2---:R-:W-:Y:S01]  /*a0e0*/  IMAD.U32 R4, RZ, RZ, UR4 ;  /* 0x00000004ff047e24 */ /* 0x004fe2000f8e00ff */
[----:B0-----:R-:W-:-:S07]  /*a0f0*/  MOV R5, UR5 ;  /* 0x0000000500057c02 */ /* 0x001fce0008000f00 */
[----:B------:R-:W-:-:S07]  /*a100*/  LEPC R20, `(.L_x_225) ;  /* 0x000000001014794e */ /* 0x000fce0000000000 */
[----:B-1----:R-:W-:Y:S05]  /*a110*/  CALL.ABS.NOINC R2 ;  /* 0x0000000002007343 */ /* 0x002fea0003c00000 */
.L_x_225:
[----:B------:R-:W-:-:S13]  /*a120*/  ISETP.GE.AND P6, PT, R23, 0x1, PT ;  /* 0x000000011700780c */ /* 0x000fda0003fc6270 */
[----:B------:R-:W-:Y:S05]  /*a130*/  @!P6 BRA `(.L_x_226) ;  /* 0x0000000c0030e947 */ /* 0x000fea0003800000 */
[----:B------:R-:W0:Y:S01]  /*a140*/  LDC R19, c[0x0][0x3bc] ;  /* 0x0000ef00ff137b82 */ /* 0x000e220000000800 */
[----:B------:R-:W-:Y:S01]  /*a150*/  IMAD.MOV.U32 R33, RZ, RZ, RZ ;  /* 0x000000ffff217224 */ /* 0x000fe200078e00ff */
[----:B0-----:R-:W-:-:S04]  /*a160*/  IADD3 R0, PT, PT, R19, -0x1, RZ ;  /* 0xffffffff13007810 */ /* 0x001fc80007ffe0ff */
[----:B------:R-:W-:-:S13]  /*a170*/  ISETP.GE.U32.AND P0, PT, R0, 0x7, PT ;  /* 0x000000070000780c */ /* 0x000fda0003f06070 */
[----:B------:R-:W-:Y:S05]  /*a180*/  @!P0 BRA `(.L_x_227) ;  /* 0x00000004008c8947 */ /* 0x000fea0003800000 */
[----:B------:R-:W-:Y:S01]  /*a190*/  BSSY.RECONVERGENT B7, `(.L_x_228) ;  /* 0x0000061000077945 */ /* 0x000fe20003800200 */
[----:B------:R-:W-:-:S07]  /*a1a0*/  IMAD.MOV.U32 R17, RZ, RZ, RZ ;  /* 0x000000ffff117224 */ /* 0x000fce00078e00ff */
.L_x_237:
[C---:B------:R-:W-:Y:S01]  /*a1b0*/  LEA R16, R17.reuse, UR60, 0x2 ;  /* 0x0000003c11107c11 */ /* 0x040fe2000f8e10ff */
[----:B------:R-:W0:Y:S01]  /*a1c0*/  LDCU.64 UR4, c[0x4][0x10] ;  /* 0x01000200ff0477ac */ /* 0x000e220008000a00 */
[----:B------:R-:W-:Y:S01]  /*a1d0*/  MOV R2, 0x0 ;  /* 0x0000000000027802 */ /* 0x000fe20000000f00 */
[----:B------:R-:W-:Y:S01]  /*a1e0*/  IMAD.U32 R7, RZ, RZ, UR39 ;  /* 0x00000027ff077e24 */ /* 0x000fe2000f8e00ff */
[----:B------:R-:W-:Y:S01]  /*a1f0*/  IADD3 R17, PT, PT, R17, 0x8, RZ ;  /* 0x0000000811117810 */ /* 0x000fe20007ffe0ff */
[----:B------:R-:W1:Y:S01]  /*a200*/  LDS R10, [R16] ;  /* 0x00000000100a7984 */ /* 0x000e620000000800 */
[----:B------:R2:W3:Y:S01]  /*a210*/  LDC.64 R8, c[0x4][R2] ;  /* 0x0100000002087b82 */ /* 0x0004e20000000a00 */
[----:B------:R-:W-:Y:S02]  /*a220*/  MOV R6, UR38 ;  /* 0x0000002600067c02 */ /* 0x000fe40008000f00 */
[----:B------:R-:W-:-:S04]  /*a230*/  ISETP.NE.AND P0, PT, R17, UR57, PT ;  /* 0x0000003911007c0c */ /* 0x000fc8000bf05270 */
[----:B------:R-:W-:Y:S01]  /*a240*/  P2R R33, PR, RZ, 0x1 ;  /* 0x00000001ff217803 */ /* 0x000fe20000000000 */
[----:B0-----:R-:W-:Y:S02]  /*a250*/  IMAD.U32 R4, RZ, RZ, UR4 ;  /* 0x00000004ff047e24 */ /* 0x001fe4000f8e00ff */
[----:B------:R-:W-:Y:S01]  /*a260*/  IMAD.U32 R5, RZ, RZ, UR5 ;  /* 0x00000005ff057e24 */ /* 0x000fe2000f8e00ff */
[----:B-1----:R-:W0:Y:S02]  /*a270*/  F2F.F64.F32 R10, R10 ;  /* 0x0000000a000a7310 */ /* 0x002e240000201800 */
[----:B0--3--:R2:W-:Y:S04]  /*a280*/  STL.64 [R1], R10 ;  /* 0x0000000a01007387 */ /* 0x0095e80000100a00 */
[----:B------:R-:W-:-:S07]  /*a290*/  LEPC R20, `(.L_x_229) ;  /* 0x000000001014794e */ /* 0x000fce0000000000 */
[----:B--2---:R-:W-:Y:S05]  /*a2a0*/  CALL.ABS.NOINC R8 ;  /* 0x0000000008007343 */ /* 0x004fea0003c00000 */
.L_x_229:
        /* <DEDUP_REMOVED lines=11> */
.L_x_230:
        /* <DEDUP_REMOVED lines=11> */
.L_x_231:
        /* <DEDUP_REMOVED lines=11> */
.L_x_232:
        /* <DEDUP_REMOVED lines=11> */
.L_x_233:
        /* <DEDUP_REMOVED lines=11> */
.L_x_234:
        /* <DEDUP_REMOVED lines=11> */
.L_x_235:
[----:B------:R-:W0:Y:S01]  /*a6d0*/  LDS R8, [R16+0x1c] ;  /* 0x00001c0010087984 */ /* 0x000e220000000800 */
[----:B------:R-:W1:Y:S01]  /*a6e0*/  LDC.64 R2, c[0x4][R2] ;  /* 0x0100000002027b82 */ /* 0x000e620000000a00 */
[----:B------:R-:W2:Y:S01]  /*a6f0*/  LDCU.64 UR4, c[0x4][0x10] ;  /* 0x01000200ff0477ac */ /* 0x000ea20008000a00 */
[----:B------:R-:W-:Y:S02]  /*a700*/  IMAD.U32 R6, RZ, RZ, UR38 ;  /* 0x00000026ff067e24 */ /* 0x000fe4000f8e00ff */
[----:B------:R-:W-:Y:S02]  /*a710*/  IMAD.U32 R7, RZ, RZ, UR39 ;  /* 0x00000027ff077e24 */ /* 0x000fe4000f8e00ff */
[----:B--2---:R-:W-:Y:S01]  /*a720*/  IMAD.U32 R4, RZ, RZ, UR4 ;  /* 0x00000004ff047e24 */ /* 0x004fe2000f8e00ff */
[----:B------:R-:W-:Y:S01]  /*a730*/  MOV R5, UR5 ;  /* 0x0000000500057c02 */ /* 0x000fe20008000f00 */
[----:B0-----:R-:W0:Y:S02]  /*a740*/  F2F.F64.F32 R8, R8 ;  /* 0x0000000800087310 */ /* 0x001e240000201800 */
[----:B01----:R0:W-:Y:S04]  /*a750*/  STL.64 [R1], R8 ;  /* 0x0000000801007387 */ /* 0x0031e80000100a00 */
[----:B------:R-:W-:-:S07]  /*a760*/  LEPC R20, `(.L_x_236) ;  /* 0x000000001014794e */ /* 0x000fce0000000000 */
[----:B0-----:R-:W-:Y:S05]  /*a770*/  CALL.ABS.NOINC R2 ;  /* 0x0000000002007343 */ /* 0x001fea0003c00000 */
.L_x_236:
[----:B------:R-:W-:-:S13]  /*a780*/  ISETP.NE.AND P6, PT, R33, RZ, PT ;  /* 0x000000ff2100720c */ /* 0x000fda0003fc5270 */
[----:B------:R-:W-:Y:S05]  /*a790*/  @P6 BRA `(.L_x_237) ;  /* 0xfffffff800846947 */ /* 0x000fea000383ffff */
[----:B------:R-:W-:Y:S05]  /*a7a0*/  BSYNC.RECONVERGENT B7 ;  /* 0x0000000000077941 */ /* 0x000fea0003800200 */
.L_x_228:
[----:B------:R-:W-:-:S07]  /*a7b0*/  MOV R33, UR57 ;  /* 0x0000003900217c02 */ /* 0x000fce0008000f00 */
.L_x_227:
[----:B------:R-:W-:-:S04]  /*a7c0*/  LOP3.LUT R0, R19, 0x7, RZ, 0xc0, !PT ;  /* 0x0000000713007812 */ /* 0x000fc800078ec0ff */
        /* <DEDUP_REMOVED lines=18> */
.L_x_239:
        /* <DEDUP_REMOVED lines=11> */
.L_x_240:
        /* <DEDUP_REMOVED lines=11> */
.L_x_241:
        /* <DEDUP_REMOVED lines=11> */
.L_x_242:
[----:B------:R-:W-:-:S07]  /*ab00*/  IADD3 R33, PT, PT, R33, 0x4, RZ ;  /* 0x0000000421217810 */ /* 0x000fce0007ffe0ff */
.L_x_238:
        /* <DEDUP_REMOVED lines=19> */
.L_x_244:
        /* <DEDUP_REMOVED lines=11> */
.L_x_245:
[----:B------:R-:W-:-:S07]  /*acf0*/  VIADD R33, R33, 0x2 ;  /* 0x0000000221217836 */ /* 0x000fce0000000000 */
.L_x_243:
        /* <DEDUP_REMOVED lines=16> */
.L_x_226:
[----:B------:R-:W-:Y:S01]  /*ae00*/  MOV R2, 0x0 ;  /* 0x0000000000027802 */ /* 0x000fe20000000f00 */
[----:B------:R-:W0:Y:S01]  /*ae10*/  LDCU.64 UR4, c[0x4][0x20] ;  /* 0x01000400ff0477ac */ /* 0x000e220008000a00 */
[----:B------:R-:W-:-:S04]  /*ae20*/  CS2R R6, SRZ ;  /* 0x0000000000067805 */ /* 0x000fc8000001ff00 */
[----:B------:R-:W1:Y:S01]  /*ae30*/  LDC.64 R2, c[0x4][R2] ;  /* 0x0100000002027b82 */ /* 0x000e620000000a00 */
[----:B0-----:R-:W-:Y:S01]  /*ae40*/  MOV R4, UR4 ;  /* 0x0000000400047c02 */ /* 0x001fe20008000f00 */
[----:B------:R-:W-:-:S07]  /*ae50*/  IMAD.U32 R5, RZ, RZ, UR5 ;  /* 0x00000005ff057e24 */ /* 0x000fce000f8e00ff */
[----:B------:R-:W-:-:S07]  /*ae60*/  LEPC R20, `(.L_x_166) ;  /* 0x000000001014794e */ /* 0x000fce0000000000 */
[----:B-1----:R-:W-:Y:S05]  /*ae70*/  CALL.ABS.NOINC R2 ;  /* 0x0000000002007343 */ /* 0x002fea0003c00000 */
.L_x_166:
[----:B------:R-:W-:Y:S05]  /*ae80*/  BSYNC.RECONVERGENT B6 ;  /* 0x0000000000067941 */ /* 0x000fea0003800200 */
.L_x_165:
[----:B------:R-:W-:-:S13]  /*ae90*/  ISETP.GE.AND P6, PT, R32, R23, PT ;  /* 0x000000172000720c */ /* 0x000fda0003fc6270 */
[----:B------:R-:W-:Y:S05]  /*aea0*/  @P6 BRA `(.L_x_246) ;  /* 0x0000000c00646947 */ /* 0x000fea0003800000 */
[----:B------:R-:W-:Y:S01]  /*aeb0*/  FSETP.NEU.AND P0, PT, R24, -INF , PT ;  /* 0xff8000001800780b */ /* 0x000fe20003f0d000 */
[----:B------:R-:W-:Y:S01]  /*aec0*/  BSSY.RECONVERGENT B0, `(.L_x_247) ;  /* 0x0000010000007945 */ /* 0x000fe20003800200 */
[----:B------:R-:W-:-:S11]  /*aed0*/  IMAD.MOV.U32 R9, RZ, RZ, 0x3f800000 ;  /* 0x3f800000ff097424 */ /* 0x000fd600078e00ff */
[----:B------:R-:W-:Y:S05]  /*aee0*/  @!P0 BRA `(.L_x_248) ;  /* 0x0000000000348947 */ /* 0x000fea0003800000 */
[----:B0-----:R-:W-:Y:S01]  /*aef0*/  SHF.L.U32 R4, R32, 0x2, RZ ;  /* 0x0000000220047819 */ /* 0x001fe200000006ff */
[----:B------:R-:W-:Y:S02]  /*af00*/  IMAD.MOV.U32 R0, RZ, RZ, 0x3bbb989d ;  /* 0x3bbb989dff007424 */ /* 0x000fe400078e00ff */
[----:B------:R-:W-:Y:S02]  /*af10*/  IMAD.MOV.U32 R5, RZ, RZ, 0x437c0000 ;  /* 0x437c0000ff057424 */ /* 0x000fe400078e00ff */
[----:B------:R-:W0:Y:S02]  /*af20*/  LDS R3, [R4+UR42] ;  /* 0x0000002a04037984 */ /* 0x000e240008000800 */
[----:B0-----:R-:W-:-:S04]  /*af30*/  FADD R3, -R24, R3 ;  /* 0x0000000318037221 */ /* 0x001fc80000000100 */
[----:B------:R-:W-:-:S04]  /*af40*/  FFMA.SAT R0, R3, R0, 0.5 ;  /* 0x3f00000003007423 */ /* 0x000fc80000002000 */
[----:B------:R-:W-:-:S04]  /*af50*/  FFMA.RM R0, R0, R5, 12582913 ;  /* 0x4b40000100007423 */ /* 0x000fc80000004005 */
[C---:B------:R-:W-:Y:S01]  /*af60*/  FADD R2, R0.reuse, -12583039 ;  /* 0xcb40007f00027421 */ /* 0x040fe20000000000 */
[----:B------:R-:W-:-:S03]  /*af70*/  SHF.L.U32 R0, R0, 0x17, RZ ;  /* 0x0000001700007819 */ /* 0x000fc600000006ff */
[----:B------:R-:W-:-:S04]  /*af80*/  FFMA R2, R3, 1.4426950216293334961, -R2 ;  /* 0x3fb8aa3b03027823 */ /* 0x000fc80000000802 */
[----:B------:R-:W-:-:S04]  /*af90*/  FFMA R2, R3, 1.925963033500011079e-08, R2 ;  /* 0x32a5706003027823 */ /* 0x000fc80000000002 */
[----:B------:R-:W0:Y:S02]  /*afa0*/  MUFU.EX2 R9, R2 ;  /* 0x0000000200097308 */ /* 0x000e240000000800 */
[----:B0-----:R-:W-:-:S07]  /*afb0*/  FMUL R9, R0, R9 ;  /* 0x0000000900097220 */ /* 0x001fce0000400000 */
.L_x_248:
[----:B------:R-:W-:Y:S05]  /*afc0*/  BSYNC.RECONVERGENT B0 ;  /* 0x0000000000007941 */ /* 0x000fea0003800200 */
.L_x_247:
[----:B------:R-:W-:-:S13]  /*afd0*/  ISETP.GE.AND P0, PT, R26, 0x1, PT ;  /* 0x000000011a00780c */ /* 0x000fda0003f06270 */
[----:B------:R-:W-:Y:S05]  /*afe0*/  @!P0 BRA `(.L_x_246) ;  /* 0x0000000c00148947 */ /* 0x000fea0003800000 */
[----:B------:R-:W-:-:S13]  /*aff0*/  ISETP.NE.AND P0, PT, R25, RZ, PT ;  /* 0x000000ff1900720c */ /* 0x000fda0003f05270 */
[----:B------:R-:W-:Y:S05]  /*b000*/  @!P0 BRA `(.L_x_249) ;  /* 0x0000000400dc8947 */ /* 0x000fea0003800000 */
[----:B------:R-:W-:Y:S01]  /*b010*/  BSSY.RECONVERGENT B0, `(.L_x_250) ;  /* 0x0000075000007945 */ /* 0x000fe20003800200 */
[----:B------:R-:W-:-:S07]  /*b020*/  IMAD.MOV.U32 R3, RZ, RZ, RZ ;  /* 0x000000ffff037224 */ /* 0x000fce00078e00ff */
.L_x_257:
[----:B------:R-:W-:Y:S01]  /*b030*/  UISETP.GE.U32.AND UP0, UPT, UR50, 0x7, UPT ;  /* 0x000000073200788c */ /* 0x000fe2000bf06070 */
[----:B-1----:R-:W-:Y:S02]  /*b040*/  HFMA2 R0, -RZ, RZ, 0, 0 ;  /* 0x00000000ff007431 */ /* 0x002fe400000001ff */
[----:B------:R-:W-:-:S06]  /*b050*/  IMAD.MOV.U32 R10, RZ, RZ, RZ ;  /* 0x000000ffff0a7224 */ /* 0x000fcc00078e00ff */
[----:B------:R-:W-:Y:S05]  /*b060*/  BRA.U !UP0, `(.L_x_251) ;  /* 0x0000000108b47547 */ /* 0x000fea000b800000 */
[----:B------:R-:W1:Y:S01]  /*b070*/  LDC R2, c[0x0][0x3b4] ;  /* 0x0000ed00ff027b82 */ /* 0x000e620000000800 */
[----:B------:R-:W-:Y:S01]  /*b080*/  BSSY.RECONVERGENT B1, `(.L_x_252) ;  /* 0x000002a000017945 */ /* 0x000fe20003800200 */
[----:B------:R-:W-:Y:S02]  /*b090*/  IMAD.MOV.U32 R10, RZ, RZ, RZ ;  /* 0x000000ffff0a7224 */ /* 0x000fe400078e00ff */
[----:B------:R-:W-:-:S07]  /*b0a0*/  IMAD.MOV.U32 R0, RZ, RZ, RZ ;  /* 0x000000ffff007224 */ /* 0x000fce00078e00ff */
.L_x_253:
[----:B------:R-:W0:Y:S01]  /*b0b0*/  LDCU UR4, c[0x0][0x3c0] ;  /* 0x00007800ff0477ac */ /* 0x000e220008000800 */
[----:B-1----:R-:W-:-:S05]  /*b0c0*/  IMAD R5, R0, R2, R3 ;  /* 0x0000000200057224 */ /* 0x002fca00078e0203 */
[----:B------:R-:W-:-:S04]  /*b0d0*/  LEA R13, R5, UR54, 0x2 ;  /* 0x00000036050d7c11 */ /* 0x000fc8000f8e10ff */
[C---:B------:R-:W-:Y:S01]  /*b0e0*/  LEA R15, R2.reuse, R13, 0x2 ;  /* 0x0000000d020f7211 */ /* 0x040fe200078e10ff */
[----:B------:R1:W-:Y:S04]  /*b0f0*/  LDS R12, [R13] ;  /* 0x000000000d0c7984 */ /* 0x0003e80000000800 */
[----:B------:R2:W-:Y:S01]  /*b100*/  LDS R16, [R15] ;  /* 0x000000000f107984 */ /* 0x0005e20000000800 */
[----:B------:R-:W-:Y:S02]  /*b110*/  IMAD R7, R2, 0x4, R15 ;  /* 0x0000000402077824 */ /* 0x000fe400078e020f */
[----:B0-----:R-:W-:Y:S02]  /*b120*/  IMAD R4, R32, UR4, R0 ;  /* 0x0000000420047c24 */ /* 0x001fe4000f8e0200 */
[----:B------:R-:W-:-:S02]  /*b130*/  IMAD R17, R2, 0x4, R7 ;  /* 0x0000000402117824 */ /* 0x000fc400078e0207 */
[----:B------:R-:W-:Y:S01]  /*b140*/  LDS R7, [R7] ;  /* 0x0000000007077984 */ /* 0x000fe20000000800 */
[----:B------:R-:W-:Y:S01]  /*b150*/  LEA R4, R4, UR58, 0x2 ;  /* 0x0000003a04047c11 */ /* 0x000fe2000f8e10ff */
[----:B------:R-:W-:Y:S01]  /*b160*/  VIADD R0, R0, 0x8 ;  /* 0x0000000800007836 */ /* 0x000fe20000000000 */
[----:B------:R-:W-:Y:S01]  /*b170*/  LEA R19, R2, R17, 0x2 ;  /* 0x0000001102137211 */ /* 0x000fe200078e10ff */
[----:B------:R-:W-:Y:S03]  /*b180*/  LDS R8, [R17] ;  /* 0x0000000011087984 */ /* 0x000fe60000000800 */
[----:B------:R-:W-:Y:S01]  /*b190*/  ISETP.NE.AND P0, PT, R0, UR47, PT ;  /* 0x0000002f00007c0c */ /* 0x000fe2000bf05270 */
[----:B------:R-:W0:Y:S01]  /*b1a0*/  LDS R11, [R4] ;  /* 0x00000000040b7984 */ /* 0x000e220000000800 */
[----:B-1----:R-:W-:-:S03]  /*b1b0*/  IMAD R13, R2, 0x4, R19 ;  /* 0x00000004020d7824 */ /* 0x002fc600078e0213 */
[----:B------:R-:W1:Y:S01]  /*b1c0*/  LDS R14, [R4+0x4] ;  /* 0x00000400040e7984 */ /* 0x000e620000000800 */
[----:B--2---:R-:W-:-:S03]  /*b1d0*/  IMAD R15, R2, 0x4, R13 ;  /* 0x00000004020f7824 */ /* 0x004fc600078e020d */
[----:B------:R-:W2:Y:S02]  /*b1e0*/  LDS R6, [R4+0x8] ;  /* 0x0000080004067984 */ /* 0x000ea40000000800 */
[----:B------:R-:W-:Y:S02]  /*b1f0*/  LEA R21, R2, R15, 0x2 ;  /* 0x0000000f02157211 */ /* 0x000fe400078e10ff */
[----:B------:R-:W3:Y:S04]  /*b200*/  LDS R5, [R4+0xc] ;  /* 0x00000c0004057984 */ /* 0x000ee80000000800 */
[----:B------:R-:W-:Y:S04]  /*b210*/  LDS R19, [R19] ;  /* 0x0000000013137984 */ /* 0x000fe80000000800 */
[----:B------:R-:W-:Y:S04]  /*b220*/  LDS R13, [R13] ;  /* 0x000000000d0d7984 */ /* 0x000fe80000000800 */
[----:B------:R-:W-:Y:S04]  /*b230*/  LDS R20, [R4+0x1c] ;  /* 0x00001c0004147984 */ /* 0x000fe80000000800 */
[----:B------:R-:W-:Y:S01]  /*b240*/  LDS R21, [R21] ;  /* 0x0000000015157984 */ /* 0x000fe20000000800 */
[----:B0-----:R-:W-:-:S03]  /*b250*/  FFMA R11, R11, R12, R10 ;  /* 0x0000000c0b0b7223 */ /* 0x001fc6000000000a */
[----:B------:R-:W0:Y:S01]  /*b260*/  LDS R10, [R4+0x10] ;  /* 0x00001000040a7984 */ /* 0x000e220000000800 */
[----:B-1----:R-:W-:-:S03]  /*b270*/  FFMA R11, R14, R16, R11 ;  /* 0x000000100e0b7223 */ /* 0x002fc6000000000b */
[----:B------:R-:W1:Y:S01]  /*b280*/  LDS R12, [R4+0x14] ;  /* 0x00001400040c7984 */ /* 0x000e620000000800 */
[----:B--2---:R-:W-:-:S03]  /*b290*/  FFMA R6, R6, R7, R11 ;  /* 0x0000000706067223 */ /* 0x004fc6000000000b */
[----:B------:R-:W-:Y:S01]  /*b2a0*/  LDS R16, [R15] ;  /* 0x000000000f107984 */ /* 0x000fe20000000800 */
[----:B---3--:R-:W-:-:S03]  /*b2b0*/  FFMA R5, R5, R8, R6 ;  /* 0x0000000805057223 */ /* 0x008fc60000000006 */
[----:B------:R-:W2:Y:S01]  /*b2c0*/  LDS R14, [R4+0x18] ;  /* 0x00001800040e7984 */ /* 0x000ea20000000800 */
[----:B0-----:R-:W-:-:S04]  /*b2d0*/  FFMA R5, R10, R19, R5 ;  /* 0x000000130a057223 */ /* 0x001fc80000000005 */
[----:B-1----:R-:W-:-:S04]  /*b2e0*/  FFMA R5, R12, R13, R5 ;  /* 0x0000000d0c057223 */ /* 0x002fc80000000005 */
[----:B--2---:R-:W-:-:S04]  /*b2f0*/  FFMA R5, R14, R16, R5 ;  /* 0x000000100e057223 */ /* 0x004fc80000000005 */
[----:B------:R-:W-:Y:S01]  /*b300*/  FFMA R10, R20, R21, R5 ;  /* 0x00000015140a7223 */ /* 0x000fe20000000005 */
[----:B------:R-:W-:Y:S06]  /*b310*/  @P0 BRA `(.L_x_253) ;  /* 0xfffffffc00640947 */ /* 0x000fec000383ffff */
[----:B------:R-:W-:Y:S05]  /*b320*/  BSYNC.RECONVERGENT B1 ;  /* 0x0000000000017941 */ /* 0x000fea0003800200 */
.L_x_252:
[----:B------:R-:W-:-:S07]  /*b330*/  IMAD.U32 R0, RZ, RZ, UR47 ;  /* 0x0000002fff007e24 */ /* 0x000fce000f8e00ff */
.L_x_251:
[----:B------:R-:W-:-:S09]  /*b340*/  UISETP.NE.AND UP0, UPT, UR49, URZ, UPT ;  /* 0x000000ff3100728c */ /* 0x000fd2000bf05270 */
[----:B------:R-:W-:Y:S05]  /*b350*/  BRA.U !UP0, `(.L_x_254) ;  /* 0x0000000108dc7547 */ /* 0x000fea000b800000 */
[----:B------:R-:W-:Y:S02]  /*b360*/  UIADD3 UR4, UPT, UPT, UR49, -0x1, URZ ;  /* 0xffffffff31047890 */ /* 0x000fe4000fffe0ff */
[----:B------:R-:W-:Y:S02]  /*b370*/  UISETP.NE.AND UP1, UPT, UR48, URZ, UPT ;  /* 0x000000ff3000728c */ /* 0x000fe4000bf25270 */
[----:B------:R-:W-:-:S09]  /*b380*/  UISETP.GE.U32.AND UP0, UPT, UR4, 0x3, UPT ;  /* 0x000000030400788c */ /* 0x000fd2000bf06070 */
[----:B------:R-:W-:Y:S05]  /*b390*/  BRA.U !UP0, `(.L_x_255) ;  /* 0x0000000108587547 */ /* 0x000fea000b800000 */
[----:B------:R-:W0:Y:S01]  /*b3a0*/  LDC R12, c[0x0][0x3b4] ;  /* 0x0000ed00ff0c7b82 */ /* 0x000e220000000800 */
[----:B------:R-:W1:Y:S02]  /*b3b0*/  LDCU UR4, c[0x0][0x3c0] ;  /* 0x00007800ff0477ac */ /* 0x000e640008000800 */
[----:B-1----:R-:W-:Y:S02]  /*b3c0*/  IMAD R2, R32, UR4, R0 ;  /* 0x0000000420027c24 */ /* 0x002fe4000f8e0200 */
[----:B0-----:R-:W-:-:S03]  /*b3d0*/  IMAD R4, R0, R12, R3 ;  /* 0x0000000c00047224 */ /* 0x001fc600078e0203 */
[----:B------:R-:W-:Y:S02]  /*b3e0*/  LEA R2, R2, UR58, 0x2 ;  /* 0x0000003a02027c11 */ /* 0x000fe4000f8e10ff */
[----:B------:R-:W-:Y:S02]  /*b3f0*/  IADD3 R0, PT, PT, R0, 0x4, RZ ;  /* 0x0000000400007810 */ /* 0x000fe40007ffe0ff */
[----:B------:R-:W-:Y:S01]  /*b400*/  LEA R4, R4, UR54, 0x2 ;  /* 0x0000003604047c11 */ /* 0x000fe2000f8e10ff */
[----:B------:R-:W-:Y:S03]  /*b410*/  LDS R5, [R2] ;  /* 0x0000000002057984 */ /* 0x000fe60000000800 */
[C---:B------:R-:W-:Y:S01]  /*b420*/  LEA R7, R12.reuse, R4, 0x2 ;  /* 0x000000040c077211 */ /* 0x040fe200078e10ff */
[----:B------:R-:W-:Y:S04]  /*b430*/  LDS R6, [R2+0x4] ;  /* 0x0000040002067984 */ /* 0x000fe80000000800 */
[----:B------:R-:W0:Y:S01]  /*b440*/  LDS R4, [R4] ;  /* 0x0000000004047984 */ /* 0x000e220000000800 */
[----:B------:R-:W-:-:S03]  /*b450*/  IMAD R11, R12, 0x4, R7 ;  /* 0x000000040c0b7824 */ /* 0x000fc600078e0207 */
[----:B------:R-:W1:Y:S01]  /*b460*/  LDS R7, [R7] ;  /* 0x0000000007077984 */ /* 0x000e620000000800 */
[----:B------:R-:W-:-:S03]  /*b470*/  IMAD R13, R12, 0x4, R11 ;  /* 0x000000040c0d7824 */ /* 0x000fc600078e020b */
[----:B------:R-:W-:Y:S04]  /*b480*/  LDS R8, [R2+0x8] ;  /* 0x0000080002087984 */ /* 0x000fe80000000800 */
[----:B------:R-:W2:Y:S04]  /*b490*/  LDS R11, [R11] ;  /* 0x000000000b0b7984 */ /* 0x000ea80000000800 */
[----:B------:R-:W-:Y:S04]  /*b4a0*/  LDS R12, [R2+0xc] ;  /* 0x00000c00020c7984 */ /* 0x000fe80000000800 */
[----:B------:R-:W3:Y:S01]  /*b4b0*/  LDS R13, [R13] ;  /* 0x000000000d0d7984 */ /* 0x000ee20000000800 */
[----:B0-----:R-:W-:-:S04]  /*b4c0*/  FFMA R5, R5, R4, R10 ;  /* 0x0000000405057223 */ /* 0x001fc8000000000a */
[----:B-1----:R-:W-:-:S04]  /*b4d0*/  FFMA R5, R6, R7, R5 ;  /* 0x0000000706057223 */ /* 0x002fc80000000005 */
[----:B--2---:R-:W-:-:S04]  /*b4e0*/  FFMA R5, R8, R11, R5 ;  /* 0x0000000b08057223 */ /* 0x004fc80000000005 */
[----:B---3--:R-:W-:-:S07]  /*b4f0*/  FFMA R10, R12, R13, R5 ;  /* 0x0000000d0c0a7223 */ /* 0x008fce0000000005 */
.L_x_255:
[----:B------:R-:W-:Y:S05]  /*b500*/  BRA.U !UP1, `(.L_x_254) ;  /* 0x0000000109707547 */ /* 0x000fea000b800000 */
[----:B------:R-:W-:Y:S02]  /*b510*/  UIADD3 UR4, UPT, UPT, UR48, -0x1, URZ ;  /* 0xffffffff30047890 */ /* 0x000fe4000fffe0ff */
[----:B------:R-:W-:Y:S02]  /*b520*/  UISETP.NE.AND UP1, UPT, UR46, URZ, UPT ;  /* 0x000000ff2e00728c */ /* 0x000fe4000bf25270 */
[----:B------:R-:W-:-:S09]  /*b530*/  UISETP.NE.AND UP0, UPT, UR4, URZ, UPT ;  /* 0x000000ff0400728c */ /* 0x000fd2000bf05270 */
[----:B------:R-:W-:Y:S05]  /*b540*/  BRA.U !UP0, `(.L_x_256) ;  /* 0x0000000108387547 */ /* 0x000fea000b800000 */
[----:B0-----:R-:W0:Y:S01]  /*b550*/  LDC R4, c[0x0][0x3b4] ;  /* 0x0000ed00ff047b82 */ /* 0x001e220000000800 */
[----:B------:R-:W1:Y:S02]  /*b560*/  LDCU UR4, c[0x0][0x3c0] ;  /* 0x00007800ff0477ac */ /* 0x000e640008000800 */
[----:B-1----:R-:W-:Y:S02]  /*b570*/  IMAD R2, R32, UR4, R0 ;  /* 0x0000000420027c24 */ /* 0x002fe4000f8e0200 */
[----:B0-----:R-:W-:-:S03]  /*b580*/  IMAD R5, R0, R4, R3 ;  /* 0x0000000400057224 */ /* 0x001fc600078e0203 */
[----:B------:R-:W-:Y:S01]  /*b590*/  LEA R2, R2, UR58, 0x2 ;  /* 0x0000003a02027c11 */ /* 0x000fe2000f8e10ff */
[----:B------:R-:W-:Y:S01]  /*b5a0*/  VIADD R0, R0, 0x2 ;  /* 0x0000000200007836 */ /* 0x000fe20000000000 */
[----:B------:R-:W-:-:S03]  /*b5b0*/  LEA R7, R5, UR54, 0x2 ;  /* 0x0000003605077c11 */ /* 0x000fc6000f8e10ff */
[----:B------:R-:W-:Y:S02]  /*b5c0*/  LDS R5, [R2] ;  /* 0x0000000002057984 */ /* 0x000fe40000000800 */
[----:B------:R-:W-:Y:S02]  /*b5d0*/  IMAD R6, R4, 0x4, R7 ;  /* 0x0000000404067824 */ /* 0x000fe400078e0207 */
[----:B------:R-:W0:Y:S04]  /*b5e0*/  LDS R7, [R7] ;  /* 0x0000000007077984 */ /* 0x000e280000000800 */
[----:B------:R-:W-:Y:S04]  /*b5f0*/  LDS R4, [R2+0x4] ;  /* 0x0000040002047984 */ /* 0x000fe80000000800 */
[----:B------:R-:W1:Y:S01]  /*b600*/  LDS R6, [R6] ;  /* 0x0000000006067984 */ /* 0x000e620000000800 */
[----:B0-----:R-:W-:-:S04]  /*b610*/  FFMA R5, R5, R7, R10 ;  /* 0x0000000705057223 */ /* 0x001fc8000000000a */
[----:B-1----:R-:W-:-:S07]  /*b620*/  FFMA R10, R4, R6, R5 ;  /* 0x00000006040a7223 */ /* 0x002fce0000000005 */
.L_x_256:
[----:B------:R-:W-:Y:S05]  /*b630*/  BRA.U !UP1, `(.L_x_254) ;  /* 0x0000000109247547 */ /* 0x000fea000b800000 */
[----:B------:R-:W1:Y:S01]  /*b640*/  LDCU UR4, c[0x0][0x3c0] ;  /* 0x00007800ff0477ac */ /* 0x000e620008000800 */
[----:B------:R-:W2:Y:S01]  /*b650*/  LDCU UR5, c[0x0][0x3b4] ;  /* 0x00007680ff0577ac */ /* 0x000ea20008000800 */
[----:B-1----:R-:W-:Y:S02]  /*b660*/  IMAD R2, R32, UR4, R0 ;  /* 0x0000000420027c24 */ /* 0x002fe4000f8e0200 */
[----:B--2---:R-:W-:-:S03]  /*b670*/  IMAD R0, R0, UR5, R3 ;  /* 0x0000000500007c24 */ /* 0x004fc6000f8e0203 */
[----:B------:R-:W-:Y:S02]  /*b680*/  LEA R2, R2, UR58, 0x2 ;  /* 0x0000003a02027c11 */ /* 0x000fe4000f8e10ff */
[----:B------:R-:W-:-:S03]  /*b690*/  LEA R0, R0, UR54, 0x2 ;  /* 0x0000003600007c11 */ /* 0x000fc6000f8e10ff */
[----:B------:R-:W-:Y:S04]  /*b6a0*/  LDS R5, [R2] ;  /* 0x0000000002057984 */ /* 0x000fe80000000800 */
[----:B------:R-:W1:Y:S02]  /*b6b0*/  LDS R0, [R0] ;  /* 0x0000000000007984 */ /* 0x000e640000000800 */
[----:B-1----:R-:W-:-:S07]  /*b6c0*/  FFMA R10, R5, R0, R10 ;  /* 0x00000000050a7223 */ /* 0x002fce000000000a */
.L_x_254:
[----:B------:R-:W-:Y:S01]  /*b6d0*/  IADD3 R0, PT, PT, R30, R3, RZ ;  /* 0x000000031e007210 */ /* 0x000fe20007ffe0ff */
[----:B------:R-:W1:Y:S01]  /*b6e0*/  LDCU UR4, c[0x0][0x3b4] ;  /* 0x00007680ff0477ac */ /* 0x000e620008000800 */
[----:B------:R-:W-:Y:S02]  /*b6f0*/  VIADD R3, R3, 0x1 ;  /* 0x0000000103037836 */ /* 0x000fe40000000000 */
[----:B------:R-:W-:-:S05]  /*b700*/  LEA R0, R0, UR41, 0x2 ;  /* 0x0000002900007c11 */ /* 0x000fca000f8e10ff */
[----:B------:R-:W2:Y:S01]  /*b710*/  LDS R5, [R0] ;  /* 0x0000000000057984 */ /* 0x000ea20000000800 */
[----:B-1----:R-:W-:Y:S01]  /*b720*/  ISETP.NE.AND P0, PT, R3, UR4, PT ;  /* 0x0000000403007c0c */ /* 0x002fe2000bf05270 */
[----:B--2---:R-:W-:-:S05]  /*b730*/  FFMA R5, R5, R9, R10 ;  /* 0x0000000905057223 */ /* 0x004fca000000000a */
[----:B------:R1:W-:Y:S07]  /*b740*/  STS [R0], R5 ;  /* 0x0000000500007388 */ /* 0x0003ee0000000800 */
[----:B------:R-:W-:Y:S05]  /*b750*/  @P0 BRA `(.L_x_257) ;  /* 0xfffffff800340947 */ /* 0x000fea000383ffff */
[----:B------:R-:W-:Y:S05]  /*b760*/  BSYNC.RECONVERGENT B0 ;  /* 0x0000000000007941 */ /* 0x000fea0003800200 */
.L_x_250:
[----:B------:R-:W-:Y:S05]  /*b770*/  BRA `(.L_x_246) ;  /* 0x0000000400307947 */ /* 0x000fea0003800000 */
.L_x_249:
[----:B------:R-:W-:Y:S01]  /*b780*/  UISETP.GE.U32.AND UP0, UPT, UR52, 0x7, UPT ;  /* 0x000000073400788c */ /* 0x000fe2000bf06070 */
[----:B------:R-:W-:-:S08]  /*b790*/  IMAD.MOV.U32 R5, RZ, RZ, RZ ;  /* 0x000000ffff057224 */ /* 0x000fd000078e00ff */
[----:B------:R-:W-:Y:S05]  /*b7a0*/  BRA.U !UP0, `(.L_x_258) ;  /* 0x0000000108847547 */ /* 0x000fea000b800000 */
[----:B------:R-:W-:Y:S01]  /*b7b0*/  BSSY.RECONVERGENT B0, `(.L_x_259) ;  /* 0x000001f000007945 */ /* 0x000fe20003800200 */
[----:B------:R-:W-:-:S07]  /*b7c0*/  MOV R11, RZ ;  /* 0x000000ff000b7202 */ /* 0x000fce0000000f00 */
.L_x_260:
[----:B------:R-:W-:Y:S02]  /*b7d0*/  IMAD.IADD R0, R30, 0x1, R11 ;  /* 0x000000011e007824 */ /* 0x000fe400078e020b */
[----:B------:R-:W-:-:S03]  /*b7e0*/  VIADD R11, R11, 0x8 ;  /* 0x000000080b0b7836 */ /* 0x000fc60000000000 */
[----:B-1----:R-:W-:Y:S02]  /*b7f0*/  LEA R10, R0, UR41, 0x2 ;  /* 0x00000029000a7c11 */ /* 0x002fe4000f8e10ff */
[----:B------:R-:W-:-:S03]  /*b800*/  ISETP.NE.AND P0, PT, R11, UR61, PT ;  /* 0x0000003d0b007c0c */ /* 0x000fc6000bf05270 */
[----:B------:R-:W1:Y:S04]  /*b810*/  LDS R0, [R10] ;  /* 0x000000000a007984 */ /* 0x000e680000000800 */
[----:B------:R-:W2:Y:S04]  /*b820*/  LDS R2, [R10+0x4] ;  /* 0x000004000a027984 */ /* 0x000ea80000000800 */
[----:B------:R-:W3:Y:S04]  /*b830*/  LDS R3, [R10+0x8] ;  /* 0x000008000a037984 */ /* 0x000ee80000000800 */
[----:B0-----:R-:W0:Y:S04]  /*b840*/  LDS R4, [R10+0xc] ;  /* 0x00000c000a047984 */ /* 0x001e280000000800 */
[----:B------:R-:W4:Y:S04]  /*b850*/  LDS R5, [R10+0x10] ;  /* 0x000010000a057984 */ /* 0x000f280000000800 */
[----:B------:R-:W5:Y:S04]  /*b860*/  LDS R6, [R10+0x14] ;  /* 0x000014000a067984 */ /* 0x000f680000000800 */
[----:B------:R-:W5:Y:S04]  /*b870*/  LDS R7, [R10+0x18] ;  /* 0x000018000a077984 */ /* 0x000f680000000800 */
[----:B------:R-:W5:Y:S01]  /*b880*/  LDS R8, [R10+0x1c] ;  /* 0x00001c000a087984 */ /* 0x000f620000000800 */
[-C--:B-1----:R-:W-:Y:S01]  /*b890*/  FFMA R13, R0, R9.reuse, RZ ;  /* 0x00000009000d7223 */ /* 0x082fe200000000ff */
[----:B--2---:R-:W-:-:S04]  /*b8a0*/  FFMA R15, R2, R9, RZ ;  /* 0x00000009020f7223 */ /* 0x004fc800000000ff */
[----:B------:R1:W-:Y:S01]  /*b8b0*/  STS [R10], R13 ;  /* 0x0000000d0a007388 */ /* 0x0003e20000000800 */
[----:B---3--:R-:W-:-:S03]  /*b8c0*/  FFMA R3, R3, R9, RZ ;  /* 0x0000000903037223 */ /* 0x008fc600000000ff */
[----:B------:R1:W-:Y:S01]  /*b8d0*/  STS [R10+0x4], R15 ;  /* 0x0000040f0a007388 */ /* 0x0003e20000000800 */
[----:B0-----:R-:W-:-:S03]  /*b8e0*/  FFMA R17, R4, R9, RZ ;  /* 0x0000000904117223 */ /* 0x001fc600000000ff */
[----:B------:R1:W-:Y:S01]  /*b8f0*/  STS [R10+0x8], R3 ;  /* 0x000008030a007388 */ /* 0x0003e20000000800 */
[----:B----4-:R-:W-:-:S03]  /*b900*/  FFMA R5, R5, R9, RZ ;  /* 0x0000000905057223 */ /* 0x010fc600000000ff */
[----:B------:R1:W-:Y:S01]  /*b910*/  STS [R10+0xc], R17 ;  /* 0x00000c110a007388 */ /* 0x0003e20000000800 */
[----:B-----5:R-:W-:-:S03]  /*b920*/  FFMA R19, R6, R9, RZ ;  /* 0x0000000906137223 */ /* 0x020fc600000000ff */
[----:B------:R1:W-:Y:S01]  /*b930*/  STS [R10+0x10], R5 ;  /* 0x000010050a007388 */ /* 0x0003e20000000800 */
[----:B------:R-:W-:-:S03]  /*b940*/  FFMA R7, R7, R9, RZ ;  /* 0x0000000907077223 */ /* 0x000fc600000000ff */
[----:B------:R1:W-:Y:S01]  /*b950*/  STS [R10+0x14], R19 ;  /* 0x000014130a007388 */ /* 0x0003e20000000800 */
[----:B------:R-:W-:-:S03]  /*b960*/  FFMA R21, R8, R9, RZ ;  /* 0x0000000908157223 */ /* 0x000fc600000000ff */
[----:B------:R1:W-:Y:S04]  /*b970*/  STS [R10+0x18], R7 ;  /* 0x000018070a007388 */ /* 0x0003e80000000800 */
[----:B------:R1:W-:Y:S01]  /*b980*/  STS [R10+0x1c], R21 ;  /* 0x00001c150a007388 */ /* 0x0003e20000000800 */
[----:B------:R-:W-:Y:S05]  /*b990*/  @P0 BRA `(.L_x_260) ;  /* 0xfffffffc008c0947 */ /* 0x000fea000383ffff */
[----:B------:R-:W-:Y:S05]  /*b9a0*/  BSYNC.RECONVERGENT B0 ;  /* 0x0000000000007941 */ /* 0x000fea0003800200 */
.L_x_259:
[----:B-1----:R-:W-:-:S07]  /*b9b0*/  MOV R5, UR61 ;  /* 0x0000003d00057c02 */ /* 0x002fce0008000f00 */
.L_x_258:
[----:B------:R-:W-:-:S09]  /*b9c0*/  UISETP.NE.AND UP0, UPT, UR56, URZ, UPT ;  /* 0x000000ff3800728c */ /* 0x000fd2000bf05270 */
[----:B------:R-:W-:Y:S05]  /*b9d0*/  BRA.U !UP0, `(.L_x_246) ;  /* 0x0000000108987547 */ /* 0x000fea000b800000 */
[----:B------:R-:W-:Y:S02]  /*b9e0*/  UIADD3 UR4, UPT, UPT, UR56, -0x1, URZ ;  /* 0xffffffff38047890 */ /* 0x000fe4000fffe0ff */
[----:B------:R-:W-:Y:S02]  /*b9f0*/  UISETP.NE.AND UP1, UPT, UR55, URZ, UPT ;  /* 0x000000ff3700728c */ /* 0x000fe4000bf25270 */
[----:B------:R-:W-:-:S09]  /*ba00*/  UISETP.GE.U32.AND UP0, UPT, UR4, 0x3, UPT ;  /* 0x000000030400788c */ /* 0x000fd2000bf06070 */
[----:B------:R-:W-:Y:S05]  /*ba10*/  BRA.U !UP0, `(.L_x_261) ;  /* 0x00000001083c7547 */ /* 0x000fea000b800000 */
[----:B------:R-:W-:Y:S02]  /*ba20*/  IMAD.IADD R0, R30, 0x1, R5 ;  /* 0x000000011e007824 */ /* 0x000fe400078e0205 */
[----:B------:R-:W-:-:S03]  /*ba30*/  VIADD R5, R5, 0x4 ;  /* 0x0000000405057836 */ /* 0x000fc60000000000 */
[----:B------:R-:W-:-:S05]  /*ba40*/  LEA R6, R0, UR41, 0x2 ;  /* 0x0000002900067c11 */ /* 0x000fca000f8e10ff */
[----:B------:R-:W1:Y:S04]  /*ba50*/  LDS R0, [R6] ;  /* 0x0000000006007984 */ /* 0x000e680000000800 */
[----:B------:R-:W2:Y:S04]  /*ba60*/  LDS R2, [R6+0x4] ;  /* 0x0000040006027984 */ /* 0x000ea80000000800 */
[----:B------:R-:W3:Y:S04]  /*ba70*/  LDS R3, [R6+0x8] ;  /* 0x0000080006037984 */ /* 0x000ee80000000800 */
[----:B0-----:R-:W0:Y:S01]  /*ba80*/  LDS R4, [R6+0xc] ;  /* 0x00000c0006047984 */ /* 0x001e220000000800 */
[-C--:B-1----:R-:W-:Y:S01]  /*ba90*/  FFMA R7, R0, R9.reuse, RZ ;  /* 0x0000000900077223 */ /* 0x082fe200000000ff */
[----:B--2---:R-:W-:-:S04]  /*baa0*/  FFMA R11, R2, R9, RZ ;  /* 0x00000009020b7223 */ /* 0x004fc800000000ff */
[----:B------:R1:W-:Y:S01]  /*bab0*/  STS [R6], R7 ;  /* 0x0000000706007388 */ /* 0x0003e20000000800 */
[----:B---3--:R-:W-:-:S03]  /*bac0*/  FFMA R3, R3, R9, RZ ;  /* 0x0000000903037223 */ /* 0x008fc600000000ff */
[----:B------:R1:W-:Y:S01]  /*bad0*/  STS [R6+0x4], R11 ;  /* 0x0000040b06007388 */ /* 0x0003e20000000800 */
[----:B0-----:R-:W-:-:S03]  /*bae0*/  FFMA R13, R4, R9, RZ ;  /* 0x00000009040d7223 */ /* 0x001fc600000000ff */
[----:B------:R1:W-:Y:S04]  /*baf0*/  STS [R6+0x8], R3 ;  /* 0x0000080306007388 */ /* 0x0003e80000000800 */
[----:B------:R1:W-:Y:S02]  /*bb00*/  STS [R6+0xc], R13 ;  /* 0x00000c0d06007388 */ /* 0x0003e40000000800 */
.L_x_261:
[----:B------:R-:W-:Y:S05]  /*bb10*/  BRA.U !UP1, `(.L_x_246) ;  /* 0x0000000109487547 */ /* 0x000fea000b800000 */
[----:B------:R-:W-:Y:S01]  /*bb20*/  UIADD3 UR4, UPT, UPT, UR55, -0x1, URZ ;  /* 0xffffffff37047890 */ /* 0x000fe2000fffe0ff */
[----:B------:R-:W-:-:S03]  /*bb30*/  ISETP.NE.AND P0, PT, RZ, UR53, PT ;  /* 0x00000035ff007c0c */ /* 0x000fc6000bf05270 */
[----:B------:R-:W-:-:S09]  /*bb40*/  UISETP.NE.AND UP0, UPT, UR4, URZ, UPT ;  /* 0x000000ff0400728c */ /* 0x000fd2000bf05270 */
[----:B------:R-:W-:Y:S05]  /*bb50*/  BRA.U !UP0, `(.L_x_262) ;  /* 0x0000000108247547 */ /* 0x000fea000b800000 */
[----:B------:R-:W-:Y:S01]  /*bb60*/  IADD3 R0, PT, PT, R30, R5, RZ ;  /* 0x000000051e007210 */ /* 0x000fe20007ffe0ff */
[----:B------:R-:W-:-:S03]  /*bb70*/  VIADD R5, R5, 0x2 ;  /* 0x0000000205057836 */ /* 0x000fc60000000000 */
[----:B-1----:R-:W-:-:S05]  /*bb80*/  LEA R3, R0, UR41, 0x2 ;  /* 0x0000002900037c11 */ /* 0x002fca000f8e10ff */
[----:B------:R-:W1:Y:S04]  /*bb90*/  LDS R0, [R3] ;  /* 0x0000000003007984 */ /* 0x000e680000000800 */
[----:B------:R-:W2:Y:S01]  /*bba0*/  LDS R2, [R3+0x4] ;  /* 0x0000040003027984 */ /* 0x000ea20000000800 */
[-C--:B-1----:R-:W-:Y:S01]  /*bbb0*/  FFMA R0, R0, R9.reuse, RZ ;  /* 0x0000000900007223 */ /* 0x082fe200000000ff */
[----:B--2---:R-:W-:-:S04]  /*bbc0*/  FFMA R2, R2, R9, RZ ;  /* 0x0000000902027223 */ /* 0x004fc800000000ff */
[----:B------:R2:W-:Y:S04]  /*bbd0*/  STS [R3], R0 ;  /* 0x0000000003007388 */ /* 0x0005e80000000800 */
[----:B------:R2:W-:Y:S02]  /*bbe0*/  STS [R3+0x4], R2 ;  /* 0x0000040203007388 */ /* 0x0005e40000000800 */
.L_x_262:
[----:B------:R-:W-:-:S05]  /*bbf0*/  @P0 IMAD.IADD R5, R30, 0x1, R5 ;  /* 0x000000011e050824 */ /* 0x000fca00078e0205 */
[----:B------:R-:W-:-:S05]  /*bc00*/  @P0 LEA R5, R5, UR41, 0x2 ;  /* 0x0000002905050c11 */ /* 0x000fca000f8e10ff */
[----:B--2---:R-:W2:Y:S02]  /*bc10*/  @P0 LDS R0, [R5] ;  /* 0x0000000005000984 */ /* 0x004ea40000000800 */
[----:B--2---:R-:W-:-:S05]  /*bc20*/  @P0 FFMA R0, R0, R9, RZ ;  /* 0x0000000900000223 */ /* 0x004fca00000000ff */
[----:B------:R2:W-:Y:S02]  /*bc30*/  @P0 STS [R5], R0 ;  /* 0x0000000005000388 */ /* 0x0005e40000000800 */
.L_x_246:
[----:B------:R-:W-:Y:S01]  /*bc40*/  ISETP.NE.AND P0, PT, R28, RZ, PT ;  /* 0x000000ff1c00720c */ /* 0x000fe20003f05270 */
[----:B------:R-:W-:Y:S05]  /*bc50*/  WARPSYNC.ALL ;  /* 0x0000000000007948 */ /* 0x000fea0003800000 */
[----:B------:R-:W-:Y:S06]  /*bc60*/  BAR.SYNC.DEFER_BLOCKING 0x0 ;  /* 0x0000000000007b1d */ /* 0x000fec0000010000 */
[----:B------:R-:W-:Y:S04]  /*bc70*/  BSSY.RECONVERGENT B6, `(.L_x_263) ;  /* 0x0000146000067945 */ /* 0x000fe80003800200 */
[----:B------:R-:W-:Y:S05]  /*bc80*/  @P0 BRA `(.L_x_264) ;  /* 0x0000001400100947 */ /* 0x000fea0003800000 */
[----:B------:R-:W3:Y:S01]  /*bc90*/  LDC R16, c[0x0][0x3bc] ;  /* 0x0000ef00ff107b82 */ /* 0x000ee20000000800 */
[----:B------:R-:W-:Y:S01]  /*bca0*/  MOV R2, 0x0 ;  /* 0x0000000000027802 */ /* 0x000fe20000000f00 */
[----:B------:R4:W-:Y:S01]  /*bcb0*/  STL [R1], R18 ;  /* 0x0000001201007387 */ /* 0x0009e20000100800 */
[----:B------:R-:W0:Y:S01]  /*bcc0*/  LDCU.64 UR4, c[0x4][0x58] ;  /* 0x01000b00ff0477ac */ /* 0x000e220008000a00 */
[----:B-1----:R-:W-:Y:S01]  /*bcd0*/  IMAD.U32 R6, RZ, RZ, UR38 ;  /* 0x00000026ff067e24 */ /* 0x002fe2000f8e00ff */
[----:B------:R-:W-:-:S03]  /*bce0*/  MOV R7, UR39 ;  /* 0x0000002700077c02 */ /* 0x000fc60008000f00 */
[----:B------:R-:W1:Y:S01]  /*bcf0*/  LDC.64 R2, c[0x4][R2] ;  /* 0x0100000002027b82 */ /* 0x000e620000000a00 */
[----:B0-----:R-:W-:Y:S01]  /*bd00*/  MOV R4, UR4 ;  /* 0x0000000400047c02 */ /* 0x001fe20008000f00 */
[----:B--2---:R-:W-:Y:S01]  /*bd10*/  IMAD.U32 R5, RZ, RZ, UR5 ;  /* 0x00000005ff057e24 */ /* 0x004fe2000f8e00ff */
[----:B---3--:R-:W-:-:S04]  /*bd20*/  ISETP.GE.AND P0, PT, R16, 0x1, PT ;  /* 0x000000011000780c */ /* 0x008fc80003f06270 */
[----:B----4-:R-:W-:-:S09]  /*bd30*/  P2R R0, PR, RZ, 0x1 ;  /* 0x00000001ff007803 */ /* 0x010fd20000000000 */
[----:B------:R-:W-:-:S07]  /*bd40*/  LEPC R20, `(.L_x_265) ;  /* 0x000000001014794e */ /* 0x000fce0000000000 */
[----:B-1----:R-:W-:Y:S05]  /*bd50*/  CALL.ABS.NOINC R2 ;  /* 0x0000000002007343 */ /* 0x002fea0003c00000 */
.L_x_265:
[----:B------:R-:W-:-:S13]  /*bd60*/  ISETP.GE.AND P6, PT, R16, 0x1, PT ;  /* 0x000000011000780c */ /* 0x000fda0003fc6270 */
[----:B------:R-:W-:Y:S05]  /*bd70*/  @!P6 BRA `(.L_x_266) ;  /* 0x0000001000b4e947 */ /* 0x000fea0003800000 */
[----:B------:R-:W-:-:S13]  /*bd80*/  ISETP.GE.AND P6, PT, R26, 0x1, PT ;  /* 0x000000011a00780c */ /* 0x000fda0003fc6270 */
[----:B------:R-:W-:Y:S05]  /*bd90*/  @!P6 BRA `(.L_x_267) ;  /* 0x0000000c007ce947 */ /* 0x000fea0003800000 */
[----:B------:R-:W-:Y:S01]  /*bda0*/  BSSY.RECONVERGENT B7, `(.L_x_268) ;  /* 0x00000dd000077945 */ /* 0x000fe20003800200 */
[----:B------:R-:W-:-:S07]  /*bdb0*/  IMAD.MOV.U32 R24, RZ, RZ, RZ ;  /* 0x000000ffff187224 */ /* 0x000fce00078e00ff */
.L_x_290:
[----:B------:R-:W-:Y:S01]  /*bdc0*/  UISETP.GE.U32.AND UP0, UPT, UR52, 0x7, UPT ;  /* 0x000000073400788c */ /* 0x000fe2000bf06070 */
[----:B------:R-:W-:-:S08]  /*bdd0*/  IMAD.MOV.U32 R17, RZ, RZ, RZ ;  /* 0x000000ffff117224 */ /* 0x000fd000078e00ff */
[----:B------:R-:W-:Y:S05]  /*bde0*/  BRA.U !UP0, `(.L_x_269) ;  /* 0x00000005088c7547 */ /* 0x000fea000b800000 */
[----:B------:R-:W-:Y:S01]  /*bdf0*/  HFMA2 R19, -RZ, RZ, 0, 0 ;  /* 0x00000000ff137431 */ /* 0x000fe200000001ff */
[----:B------:R-:W-:Y:S06]  /*be00*/  BSSY.RECONVERGENT B8, `(.L_x_270) ;  /* 0x0000060000087945 */ /* 0x000fec0003800200 */
.L_x_279:
        /* <DEDUP_REMOVED lines=15> */
.L_x_271:
        /* <DEDUP_REMOVED lines=11> */
.L_x_272:
        /* <DEDUP_REMOVED lines=11> */
.L_x_273:
        /* <DEDUP_REMOVED lines=11> */
.L_x_274:
        /* <DEDUP_REMOVED lines=11> */
.L_x_275:
        /* <DEDUP_REMOVED lines=11> */
.L_x_276:
        /* <DEDUP_REMOVED lines=11> */
.L_x_277:
        /* <DEDUP_REMOVED lines=11> */
.L_x_278:
[----:B------:R-:W-:-:S04]  /*c3d0*/  IADD3 R19, PT, PT, R19, 0x8, RZ ;  /* 0x0000000813137810 */ /* 0x000fc80007ffe0ff */
[----:B------:R-:W-:-:S13]  /*c3e0*/  ISETP.NE.AND P0, PT, R19, UR61, PT ;  /* 0x0000003d13007c0c */ /* 0x000fda000bf05270 */
[----:B------:R-:W-:Y:S05]  /*c3f0*/  @P0 BRA `(.L_x_279) ;  /* 0xfffffff800840947 */ /* 0x000fea000383ffff */
[----:B------:R-:W-:Y:S05]  /*c400*/  BSYNC.RECONVERGENT B8 ;  /* 0x0000000000087941 */ /* 0x000fea0003800200 */
.L_x_270:
[----:B------:R-:W-:-:S07]  /*c410*/  IMAD.U32 R17, RZ, RZ, UR61 ;  /* 0x0000003dff117e24 */ /* 0x000fce000f8e00ff */
.L_x_269:
        /* <DEDUP_REMOVED lines=8> */
[----:B------:R-:W-:-:S03]  /*c4a0*/  IMAD.U32 R7, RZ, RZ, UR39 ;  /* 0x00000027ff077e24 */ /* 0x000fc6000f8e00ff */
[----:B------:R-:W1:Y:S01]  /*c4b0*/  LDC.64 R2, c[0x4][R2] ;  /* 0x0100000002027b82 */ /* 0x000e620000000a00 */
[----:B0-----:R-:W-:Y:S01]  /*c4c0*/  IMAD R16, R24, UR4, R17 ;  /* 0x0000000418107c24 */ /* 0x001fe2000f8e0211 */
[----:B------:R-:W0:Y:S04]  /*c4d0*/  LDCU.64 UR4, c[0x4][0x10] ;  /* 0x01000200ff0477ac */ /* 0x000e280008000a00 */
[----:B------:R-:W-:-:S05]  /*c4e0*/  LEA R16, R16, UR41, 0x2 ;  /* 0x0000002910107c11 */ /* 0x000fca000f8e10ff */
[----:B------:R-:W2:Y:S01]  /*c4f0*/  LDS R0, [R16] ;  /* 0x0000000010007984 */ /* 0x000ea20000000800 */
[----:B0-----:R-:W-:Y:S01]  /*c500*/  IMAD.U32 R4, RZ, RZ, UR4 ;  /* 0x00000004ff047e24 */ /* 0x001fe2000f8e00ff */
[----:B------:R-:W-:Y:S01]  /*c510*/  MOV R5, UR5 ;  /* 0x0000000500057c02 */ /* 0x000fe20008000f00 */
[----:B--2---:R-:W0:Y:S02]  /*c520*/  F2F.F64.F32 R8, R0 ;  /* 0x0000000000087310 */ /* 0x004e240000201800 */
[----:B01----:R0:W-:Y:S04]  /*c530*/  STL.64 [R1], R8 ;  /* 0x0000000801007387 */ /* 0x0031e80000100a00 */
[----:B------:R-:W-:-:S07]  /*c540*/  LEPC R20, `(.L_x_282) ;  /* 0x000000001014794e */ /* 0x000fce0000000000 */
[----:B0-----:R-:W-:Y:S05]  /*c550*/  CALL.ABS.NOINC R2 ;  /* 0x0000000002007343 */ /* 0x001fea0003c00000 */
.L_x_282:
[----:B------:R-:W0:Y:S01]  /*c560*/  LDS R0, [R16+0x4] ;  /* 0x0000040010007984 */ /* 0x000e220000000800 */
[----:B------:R-:W-:Y:S01]  /*c570*/  MOV R19, 0x0 ;  /* 0x0000000000137802 */ /* 0x000fe20000000f00 */
[----:B------:R-:W1:Y:S01]  /*c580*/  LDCU.64 UR4, c[0x4][0x10] ;  /* 0x01000200ff0477ac */ /* 0x000e620008000a00 */
[----:B------:R-:W-:Y:S01]  /*c590*/  IMAD.U32 R6, RZ, RZ, UR38 ;  /* 0x00000026ff067e24 */ /* 0x000fe2000f8e00ff */
[----:B------:R-:W-:Y:S01]  /*c5a0*/  MOV R7, UR39 ;  /* 0x0000002700077c02 */ /* 0x000fe20008000f00 */
[----:B------:R2:W3:Y:S01]  /*c5b0*/  LDC.64 R2, c[0x4][R19] ;  /* 0x0100000013027b82 */ /* 0x0004e20000000a00 */
[----:B-1----:R-:W-:Y:S01]  /*c5c0*/  MOV R4, UR4 ;  /* 0x0000000400047c02 */ /* 0x002fe20008000f00 */
[----:B------:R-:W-:Y:S01]  /*c5d0*/  IMAD.U32 R5, RZ, RZ, UR5 ;  /* 0x00000005ff057e24 */ /* 0x000fe2000f8e00ff */
[----:B0-----:R-:W0:Y:S02]  /*c5e0*/  F2F.F64.F32 R8, R0 ;  /* 0x0000000000087310 */ /* 0x001e240000201800 */
[----:B0--3--:R2:W-:Y:S04]  /*c5f0*/  STL.64 [R1], R8 ;  /* 0x0000000801007387 */ /* 0x0095e80000100a00 */
[----:B------:R-:W-:-:S07]  /*c600*/  LEPC R20, `(.L_x_283) ;  /* 0x000000001014794e */ /* 0x000fce0000000000 */
[----:B--2---:R-:W-:Y:S05]  /*c610*/  CALL.ABS.NOINC R2 ;  /* 0x0000000002007343 */ /* 0x004fea0003c00000 */
.L_x_283:
        /* <DEDUP_REMOVED lines=11> */
.L_x_284:
        /* <DEDUP_REMOVED lines=11> */
.L_x_285:
[----:B------:R-:W-:-:S07]  /*c780*/  IADD3 R17, PT, PT, R17, 0x4, RZ ;  /* 0x0000000411117810 */ /* 0x000fce0007ffe0ff */
.L_x_281:
        /* <DEDUP_REMOVED lines=12> */
[----:B------:R-:W-:-:S05]  /*c850*/  LEA R16, R16, UR41, 0x2 ;  /* 0x0000002910107c11 */ /* 0x000fca000f8e10ff */
[----:B------:R-:W2:Y:S01]  /*c860*/  LDS R0, [R16] ;  /* 0x0000000010007984 */ /* 0x000ea20000000800 */
[----:B0-----:R-:W-:Y:S02]  /*c870*/  IMAD.U32 R4, RZ, RZ, UR4 ;  /* 0x00000004ff047e24 */ /* 0x001fe4000f8e00ff */
[----:B------:R-:W-:Y:S01]  /*c880*/  IMAD.U32 R5, RZ, RZ, UR5 ;  /* 0x00000005ff057e24 */ /* 0x000fe2000f8e00ff */
[----:B--2---:R-:W0:Y:S02]  /*c890*/  F2F.F64.F32 R8, R0 ;  /* 0x0000000000087310 */ /* 0x004e240000201800 */
[----:B01----:R0:W-:Y:S04]  /*c8a0*/  STL.64 [R1], R8 ;  /* 0x0000000801007387 */ /* 0x0031e80000100a00 */
[----:B------:R-:W-:-:S07]  /*c8b0*/  LEPC R20, `(.L_x_287) ;  /* 0x000000001014794e */ /* 0x000fce0000000000 */
[----:B0-----:R-:W-:Y:S05]  /*c8c0*/  CALL.ABS.NOINC R2 ;  /* 0x0000000002007343 */ /* 0x001fea0003c00000 */
.L_x_287:
        /* <DEDUP_REMOVED lines=12> */
.L_x_288:
[----:B------:R-:W-:-:S07]  /*c990*/  IADD3 R17, PT, PT, R17, 0x2, RZ ;  /* 0x0000000211117810 */ /* 0x000fce0007ffe0ff */
.L_x_286:
        /* <DEDUP_REMOVED lines=17> */
.L_x_280:
[----:B------:R-:W-:Y:S01]  /*cab0*/  MOV R0, 0x0 ;  /* 0x0000000000007802 */ /* 0x000fe20000000f00 */
[----:B------:R-:W0:Y:S01]  /*cac0*/  LDCU.64 UR4, c[0x4][0x20] ;  /* 0x01000400ff0477ac */ /* 0x000e220008000a00 */
[----:B------:R-:W-:Y:S02]  /*cad0*/  CS2R R6, SRZ ;  /* 0x0000000000067805 */ /* 0x000fe4000001ff00 */
[----:B------:R1:W2:Y:S01]  /*cae0*/  LDC.64 R2, c[0x4][R0] ;  /* 0x0100000000027b82 */ /* 0x0002a20000000a00 */
[----:B0-----:R-:W-:Y:S01]  /*caf0*/  IMAD.U32 R4, RZ, RZ, UR4 ;  /* 0x00000004ff047e24 */ /* 0x001fe2000f8e00ff */
[----:B-1----:R-:W-:-:S07]  /*cb00*/  MOV R5, UR5 ;  /* 0x0000000500057c02 */ /* 0x002fce0008000f00 */
[----:B------:R-:W-:-:S07]  /*cb10*/  LEPC R20, `(.L_x_289) ;  /* 0x000000001014794e */ /* 0x000fce0000000000 */
[----:B--2---:R-:W-:Y:S05]  /*cb20*/  CALL.ABS.NOINC R2 ;  /* 0x0000000002007343 */ /* 0x004fea0003c00000 */
.L_x_289:
[----:B------:R-:W0:Y:S01]  /*cb30*/  LDCU UR4, c[0x0][0x3bc] ;  /* 0x00007780ff0477ac */ /* 0x000e220008000800 */
[----:B------:R-:W-:-:S05]  /*cb40*/  VIADD R24, R24, 0x1 ;  /* 0x0000000118187836 */ /* 0x000fca0000000000 */
[----:B0-----:R-:W-:-:S13]  /*cb50*/  ISETP.NE.AND P0, PT, R24, UR4, PT ;  /* 0x0000000418007c0c */ /* 0x001fda000bf05270 */
[----:B------:R-:W-:Y:S05]  /*cb60*/  @P0 BRA `(.L_x_290) ;  /* 0xfffffff000940947 */ /* 0x000fea000383ffff */
[----:B------:R-:W-:Y:S05]  /*cb70*/  BSYNC.RECONVERGENT B7 ;  /* 0x0000000000077941 */ /* 0x000fea0003800200 */
.L_x_268:
[----:B------:R-:W-:Y:S05]  /*cb80*/  BRA `(.L_x_266) ;  /* 0x0000000400307947 */ /* 0x000fea0003800000 */
.L_x_267:
[----:B------:R-:W0:Y:S02]  /*cb90*/  LDC R17, c[0x0][0x3bc] ;  /* 0x0000ef00ff117b82 */ /* 0x000e240000000800 */
[----:B0-----:R-:W-:-:S05]  /*cba0*/  VIADD R0, R17, 0xffffffff ;  /* 0xffffffff11007836 */ /* 0x001fca0000000000 */
[----:B------:R-:W-:-:S13]  /*cbb0*/  ISETP.GE.U32.AND P0, PT, R0, 0x3, PT ;  /* 0x000000030000780c */ /* 0x000fda0003f06070 */
[----:B------:R-:W-:Y:S05]  /*cbc0*/  @!P0 BRA `(.L_x_291) ;  /* 0x0000000000988947 */ /* 0x000fea0003800000 */
[----:B------:R-:W-:Y:S01]  /*cbd0*/  HFMA2 R16, -RZ, RZ, 0, 0 ;  /* 0x00000000ff107431 */ /* 0x000fe200000001ff */
[----:B------:R-:W-:Y:S06]  /*cbe0*/  BSSY.RECONVERGENT B7, `(.L_x_291) ;  /* 0x0000024000077945 */ /* 0x000fec0003800200 */
.L_x_296:
        /* <DEDUP_REMOVED lines=11> */
.L_x_292:
        /* <DEDUP_REMOVED lines=8> */
.L_x_293:
[----:B------:R0:W1:Y:S01]  /*cd20*/  LDC.64 R2, c[0x4][R23] ;  /* 0x0100000017027b82 */ /* 0x0000620000000a00 */
[----:B------:R-:W2:Y:S01]  /*cd30*/  LDCU.64 UR4, c[0x4][0x20] ;  /* 0x01000400ff0477ac */ /* 0x000ea20008000a00 */
[----:B------:R-:W-:Y:S02]  /*cd40*/  CS2R R6, SRZ ;  /* 0x0000000000067805 */ /* 0x000fe4000001ff00 */
[----:B--2---:R-:W-:Y:S01]  /*cd50*/  MOV R4, UR4 ;  /* 0x0000000400047c02 */ /* 0x004fe20008000f00 */
[----:B0-----:R-:W-:-:S07]  /*cd60*/  IMAD.U32 R5, RZ, RZ, UR5 ;  /* 0x00000005ff057e24 */ /* 0x001fce000f8e00ff */
[----:B------:R-:W-:-:S07]  /*cd70*/  LEPC R20, `(.L_x_294) ;  /* 0x000000001014794e */ /* 0x000fce0000000000 */
[----:B-1----:R-:W-:Y:S05]  /*cd80*/  CALL.ABS.NOINC R2 ;  /* 0x0000000002007343 */ /* 0x002fea0003c00000 */
.L_x_294:
[----:B------:R0:W1:Y:S01]  /*cd90*/  LDC.64 R2, c[0x4][R23] ;  /* 0x0100000017027b82 */ /* 0x0000620000000a00 */
[----:B------:R-:W2:Y:S01]  /*cda0*/  LDCU.64 UR4, c[0x4][0x20] ;  /* 0x01000400ff0477ac */ /* 0x000ea20008000a00 */
[----:B------:R-:W-:Y:S01]  /*cdb0*/  CS2R R6, SRZ ;  /* 0x0000000000067805 */ /* 0x000fe2000001ff00 */
[----:B--2---:R-:W-:Y:S01]  /*cdc0*/  IMAD.U32 R4, RZ, RZ, UR4 ;  /* 0x00000004ff047e24 */ /* 0x004fe2000f8e00ff */
[----:B0-----:R-:W-:-:S07]  /*cdd0*/  MOV R5, UR5 ;  /* 0x0000000500057c02 */ /* 0x001fce0008000f00 */
[----:B------:R-:W-:-:S07]  /*cde0*/  LEPC R20, `(.L_x_295) ;  /* 0x000000001014794e */ /* 0x000fce0000000000 */
[----:B-1----:R-:W-:Y:S05]  /*cdf0*/  CALL.ABS.NOINC R2 ;  /* 0x0000000002007343 */ /* 0x002fea0003c00000 */
.L_x_295:
[----:B------:R-:W-:-:S13]  /*ce00*/  ISETP.NE.AND P6, PT, R19, RZ, PT ;  /* 0x000000ff1300720c */ /* 0x000fda0003fc5270 */
[----:B------:R-:W-:Y:S05]  /*ce10*/  @P6 BRA `(.L_x_296) ;  /* 0xfffffffc00746947 */ /* 0x000fea000383ffff */
[----:B------:R-:W-:Y:S05]  /*ce20*/  BSYNC.RECONVERGENT B7 ;  /* 0x0000000000077941 */ /* 0x000fea0003800200 */
.L_x_291:
[----:B------:R-:W-:-:S04]  /*ce30*/  LOP3.LUT R17, R17, 0x3, RZ, 0xc0, !PT ;  /* 0x0000000311117812 */ /* 0x000fc800078ec0ff */
[----:B------:R-:W-:-:S13]  /*ce40*/  ISETP.NE.AND P0, PT, R17, RZ, PT ;  /* 0x000000ff1100720c */ /* 0x000fda0003f05270 */
[----:B------:R-:W-:Y:S05]  /*ce50*/  @!P0 BRA `(.L_x_266) ;  /* 0x00000000007c8947 */ /* 0x000fea0003800000 */
[----:B------:R-:W-:Y:S01]  /*ce60*/  MOV R2, 0x0 ;  /* 0x0000000000027802 */ /* 0x000fe20000000f00 */
[----:B------:R-:W0:Y:S01]  /*ce70*/  LDCU.64 UR4, c[0x4][0x20] ;  /* 0x01000400ff0477ac */ /* 0x000e220008000a00 */
[----:B------:R-:W-:Y:S02]  /*ce80*/  ISETP.NE.AND P0, PT, R17, 0x1, PT ;  /* 0x000000011100780c */ /* 0x000fe40003f05270 */
[----:B------:R-:W-:Y:S02]  /*ce90*/  CS2R R6, SRZ ;  /* 0x0000000000067805 */ /* 0x000fe4000001ff00 */
[----:B------:R-:W1:Y:S01]  /*cea0*/  LDC.64 R2, c[0x4][R2] ;  /* 0x0100000002027b82 */ /* 0x000e620000000a00 */
[----:B------:R-:W-:Y:S01]  /*ceb0*/  P2R R0, PR, RZ, 0x1 ;  /* 0x00000001ff007803 */ /* 0x000fe20000000000 */
[----:B0-----:R-:W-:Y:S02]  /*cec0*/  IMAD.U32 R4, RZ, RZ, UR4 ;  /* 0x00000004ff047e24 */ /* 0x001fe4000f8e00ff */
[----:B------:R-:W-:-:S07]  /*ced0*/  IMAD.U32 R5, RZ, RZ, UR5 ;  /* 0x00000005ff057e24 */ /* 0x000fce000f8e00ff */
[----:B------:R-:W-:-:S07]  /*cee0*/  LEPC R20, `(.L_x_297) ;  /* 0x000000001014794e */ /* 0x000fce0000000000 */
[----:B-1----:R-:W-:Y:S05]  /*cef0*/  CALL.ABS.NOINC R2 ;  /* 0x0000000002007343 */ /* 0x002fea0003c00000 */
.L_x_297:
[----:B------:R-:W-:-:S13]  /*cf00*/  ISETP.NE.AND P6, PT, R17, 0x1, PT ;  /* 0x000000011100780c */ /* 0x000fda0003fc5270 */
[----:B------:R-:W-:Y:S05]  /*cf10*/  @!P6 BRA `(.L_x_266) ;  /* 0x00000000004ce947 */ /* 0x000fea0003800000 */
[----:B------:R-:W-:Y:S01]  /*cf20*/  MOV R16, 0x0 ;  /* 0x0000000000107802 */ /* 0x000fe20000000f00 */
[----:B------:R-:W0:Y:S01]  /*cf30*/  LDCU.64 UR4, c[0x4][0x20] ;  /* 0x01000400ff0477ac */ /* 0x000e220008000a00 */
[----:B------:R-:W-:Y:S02]  /*cf40*/  ISETP.NE.AND P0, PT, R17, 0x2, PT ;  /* 0x000000021100780c */ /* 0x000fe40003f05270 */
[----:B------:R-:W-:Y:S01]  /*cf50*/  CS2R R6, SRZ ;  /* 0x0000000000067805 */ /* 0x000fe2000001ff00 */
[----:B------:R1:W2:Y:S01]  /*cf60*/  LDC.64 R2, c[0x4][R16] ;  /* 0x0100000010027b82 */ /* 0x0002a20000000a00 */
[----:B------:R-:W-:Y:S02]  /*cf70*/  P2R R0, PR, RZ, 0x1 ;  /* 0x00000001ff007803 */ /* 0x000fe40000000000 */
[----:B0-----:R-:W-:Y:S01]  /*cf80*/  MOV R4, UR4 ;  /* 0x0000000400047c02 */ /* 0x001fe20008000f00 */
[----:B-1----:R-:W-:-:S07]  /*cf90*/  IMAD.U32 R5, RZ, RZ, UR5 ;  /* 0x00000005ff057e24 */ /* 0x002fce000f8e00ff */
[----:B------:R-:W-:-:S07]  /*cfa0*/  LEPC R20, `(.L_x_298) ;  /* 0x000000001014794e */ /* 0x000fce0000000000 */
[----:B--2---:R-:W-:Y:S05]  /*cfb0*/  CALL.ABS.NOINC R2 ;  /* 0x0000000002007343 */ /* 0x004fea0003c00000 */
.L_x_298:
        /* <DEDUP_REMOVED lines=9> */
.L_x_266:
        /* <DEDUP_REMOVED lines=8> */
.L_x_264:
[----:B------:R-:W-:Y:S05]  /*d0d0*/  BSYNC.RECONVERGENT B6 ;  /* 0x0000000000067941 */ /* 0x000fea0003800200 */
.L_x_263:
[----:B------:R-:W3:Y:S01]  /*d0e0*/  LDCU UR4, c[0x0][0x3c8] ;  /* 0x00007900ff0477ac */ /* 0x000ee20008000800 */
[----:B------:R-:W-:-:S04]  /*d0f0*/  IADD3 R18, PT, PT, R18, 0x1, RZ ;  /* 0x0000000112127810 */ /* 0x000fc80007ffe0ff */
[----:B---3--:R-:W-:-:S13]  /*d100*/  ISETP.NE.AND P0, PT, R18, UR4, PT ;  /* 0x0000000412007c0c */ /* 0x008fda000bf05270 */
[----:B------:R-:W-:Y:S05]  /*d110*/  @P0 BRA `(.L_x_299) ;  /* 0xffffff5800c80947 */ /* 0x000fea000383ffff */
.L_x_52:
[----:B------:R-:W3:Y:S01]  /*d120*/  LDCU UR4, c[0x0][0x3bc] ;  /* 0x00007780ff0477ac */ /* 0x000ee20008000800 */
[----:B0-----:R-:W-:Y:S01]  /*d130*/  MOV R4, UR55 ;  /* 0x0000003700047c02 */ /* 0x001fe20008000f00 */
[----:B-12---:R-:W-:Y:S01]  /*d140*/  IMAD.U32 R2, RZ, RZ, UR56 ;  /* 0x00000038ff027e24 */ /* 0x006fe2000f8e00ff */
[----:B------:R-:W-:Y:S03]  /*d150*/  BSSY.RECONVERGENT B0, `(.L_x_300) ;  /* 0x0000134000007945 */ /* 0x000fe60003800200 */
[----:B------:R-:W-:Y:S02]  /*d160*/  VIADD R2, R2, 0xffffffff ;  /* 0xffffffff02027836 */ /* 0x000fe40000000000 */
[----:B------:R-:W-:Y:S02]  /*d170*/  VIADD R4, R4, 0xffffffff ;  /* 0xffffffff04047836 */ /* 0x000fe40000000000 */
[----:B---3--:R-:W-:-:S05]  /*d180*/  IMAD.U32 R11, RZ, RZ, UR4 ;  /* 0x00000004ff0b7e24 */ /* 0x008fca000f8e00ff */
[----:B------:R-:W-:-:S13]  /*d190*/  ISETP.GE.AND P0, PT, R32, R11, PT ;  /* 0x0000000b2000720c */ /* 0x000fda0003f06270 */
[----:B------:R-:W-:Y:S05]  /*d1a0*/  @P0 BRA `(.L_x_301) ;  /* 0x0000001000b80947 */ /* 0x000fea0003800000 */
[----:B------:R-:W0:Y:S01]  /*d1b0*/  LDCU UR4, c[0x0][0x3b4] ;  /* 0x00007680ff0477ac */ /* 0x000e220008000800 */
[----:B------:R-:W-:Y:S01]  /*d1c0*/  SHF.L.U32 R5, R32, 0x2, RZ ;  /* 0x0000000220057819 */ /* 0x000fe200000006ff */
[----:B0-----:R-:W-:-:S09]  /*d1d0*/  UISETP.GE.AND UP0, UPT, UR4, 0x1, UPT ;  /* 0x000000010400788c */ /* 0x001fd2000bf06270 */
[----:B------:R-:W-:Y:S05]  /*d1e0*/  BRA.U !UP0, `(.L_x_302) ;  /* 0x00000011081c7547 */ /* 0x000fea000b800000 */
[----:B------:R-:W-:Y:S01]  /*d1f0*/  UISETP.GE.U32.AND UP0, UPT, UR52, 0x7, UPT ;  /* 0x000000073400788c */ /* 0x000fe2000bf06070 */
[----:B------:R-:W-:-:S08]  /*d200*/  IMAD.MOV.U32 R7, RZ, RZ, RZ ;  /* 0x000000ffff077224 */ /* 0x000fd000078e00ff */
[----:B------:R-:W-:Y:S05]  /*d210*/  BRA.U !UP0, `(.L_x_303) ;  /* 0x0000000908147547 */ /* 0x000fea000b800000 */
[----:B------:R-:W-:Y:S01]  /*d220*/  BSSY.RECONVERGENT B3, `(.L_x_304) ;  /* 0x0000083000037945 */ /* 0x000fe20003800200 */
[----:B------:R-:W-:-:S07]  /*d230*/  IMAD.MOV.U32 R7, RZ, RZ, RZ ;  /* 0x000000ffff077224 */ /* 0x000fce00078e00ff */
.L_x_321:
[----:B0-----:R-:W0:Y:S01]  /*d240*/  LDS R3, [R5+UR60] ;  /* 0x0000003c05037984 */ /* 0x001e220008000800 */
[----:B------:R-:W-:Y:S01]  /*d250*/  IADD3 R6, PT, PT, R30, R7, RZ ;  /* 0x000000071e067210 */ /* 0x000fe20007ffe0ff */
[----:B------:R-:W-:Y:S01]  /*d260*/  VIADD R7, R7, 0x8 ;  /* 0x0000000807077836 */ /* 0x000fe20000000000 */
[----:B------:R-:W-:Y:S02]  /*d270*/  BSSY.RECONVERGENT B4, `(.L_x_305) ;  /* 0x000000f000047945 */ /* 0x000fe40003800200 */
[----:B------:R-:W-:Y:S02]  /*d280*/  LEA R6, R6, UR41, 0x2 ;  /* 0x0000002906067c11 */ /* 0x000fe4000f8e10ff */
[----:B------:R-:W-:-:S03]  /*d290*/  ISETP.NE.AND P2, PT, R7, UR61, PT ;  /* 0x0000003d07007c0c */ /* 0x000fc6000bf45270 */
[----:B------:R-:W1:Y:S01]  /*d2a0*/  LDS R0, [R6] ;  /* 0x0000000006007984 */ /* 0x000e620000000800 */
[----:B0-----:R-:W0:Y:S08]  /*d2b0*/  MUFU.RCP R8, R3 ;  /* 0x0000000300087308 */ /* 0x001e300000001000 */
[----:B-1----:R-:W1:Y:S01]  /*d2c0*/  FCHK P0, R0, R3 ;  /* 0x0000000300007302 */ /* 0x002e620000000000 */
[----:B0-----:R-:W-:-:S04]  /*d2d0*/  FFMA R9, -R3, R8, 1 ;  /* 0x3f80000003097423 */ /* 0x001fc80000000108 */
[----:B------:R-:W-:-:S04]  /*d2e0*/  FFMA R9, R8, R9, R8 ;  /* 0x0000000908097223 */ /* 0x000fc80000000008 */
[----:B------:R-:W-:-:S04]  /*d2f0*/  FFMA R8, R0, R9, RZ ;  /* 0x0000000900087223 */ /* 0x000fc800000000ff */
[----:B------:R-:W-:-:S04]  /*d300*/  FFMA R10, -R3, R8, R0 ;  /* 0x00000008030a7223 */ /* 0x000fc80000000100 */
[----:B------:R-:W-:Y:S01]  /*d310*/  FFMA R9, R9, R10, R8 ;  /* 0x0000000a09097223 */ /* 0x000fe20000000008 */
[----:B-1----:R-:W-:Y:S06]  /*d320*/  @!P0 BRA `(.L_x_306) ;  /* 0x00000000000c8947 */ /* 0x002fec0003800000 */
[----:B------:R-:W-:-:S07]  /*d330*/  MOV R8, 0xd350 ;  /* 0x0000d35000087802 */ /* 0x000fce0000000f00 */
[----:B------:R-:W-:Y:S05]  /*d340*/  CALL.REL.NOINC `($__internal_0_$__cuda_sm3x_div_rn_noftz_f32_slowpath) ;  /* 0x0000001400cc7944 */ /* 0x000fea0003c00000 */
[----:B------:R-:W-:-:S07]  /*d350*/  IMAD.MOV.U32 R9, RZ, RZ, R11 ;  /* 0x000000ffff097224 */ /* 0x000fce00078e000b */
.L_x_306:
[----:B------:R-:W-:Y:S05]  /*d360*/  BSYNC.RECONVERGENT B4 ;  /* 0x0000000000047941 */ /* 0x000fea0003800200 */
.L_x_305:
[----:B------:R-:W-:Y:S01]  /*d370*/  STS [R6], R9 ;  /* 0x0000000906007388 */ /* 0x000fe20000000800 */
[----:B------:R-:W-:Y:S03]  /*d380*/  BSSY.RECONVERGENT B4, `(.L_x_307) ;  /* 0x000000d000047945 */ /* 0x000fe60003800200 */
[----:B------:R-:W0:Y:S04]  /*d390*/  LDS R3, [R5+UR60] ;  /* 0x0000003c05037984 */ /* 0x000e280008000800 */
[----:B------:R-:W1:Y:S01]  /*d3a0*/  LDS R0, [R6+0x4] ;  /* 0x0000040006007984 */ /* 0x000e620000000800 */
        /* <DEDUP_REMOVED lines=10> */
.L_x_308:
[----:B------:R-:W-:Y:S05]  /*d450*/  BSYNC.RECONVERGENT B4 ;  /* 0x0000000000047941 */ /* 0x000fea0003800200 */
.L_x_307:
[----:B------:R-:W-:Y:S01]  /*d460*/  STS [R6+0x4], R11 ;  /* 0x0000040b06007388 */ /* 0x000fe20000000800 */
        /* <DEDUP_REMOVED lines=13> */
[----:B------:R-:W-:-:S07]  /*d540*/  MOV R9, R11 ;  /* 0x0000000b00097202 */ /* 0x000fce0000000f00 */
.L_x_310:
[----:B------:R-:W-:Y:S05]  /*d550*/  BSYNC.RECONVERGENT B4 ;  /* 0x0000000000047941 */ /* 0x000fea0003800200 */
.L_x_309:
        /* <DEDUP_REMOVED lines=14> */
.L_x_312:
[----:B------:R-:W-:Y:S05]  /*d640*/  BSYNC.RECONVERGENT B4 ;  /* 0x0000000000047941 */ /* 0x000fea0003800200 */
.L_x_311:
        /* <DEDUP_REMOVED lines=15> */
.L_x_314:
[----:B------:R-:W-:Y:S05]  /*d740*/  BSYNC.RECONVERGENT B4 ;  /* 0x0000000000047941 */ /* 0x000fea0003800200 */
.L_x_313:
        /* <DEDUP_REMOVED lines=14> */
.L_x_316:
[----:B------:R-:W-:Y:S05]  /*d830*/  BSYNC.RECONVERGENT B4 ;  /* 0x0000000000047941 */ /* 0x000fea0003800200 */
.L_x_315:
        /* <DEDUP_REMOVED lines=15> */
.L_x_318:
[----:B------:R-:W-:Y:S05]  /*d930*/  BSYNC.RECONVERGENT B4 ;  /* 0x0000000000047941 */ /* 0x000fea0003800200 */
.L_x_317:
        /* <DEDUP_REMOVED lines=14> */
.L_x_320:
[----:B------:R-:W-:Y:S05]  /*da20*/  BSYNC.RECONVERGENT B4 ;  /* 0x0000000000047941 */ /* 0x000fea0003800200 */
.L_x_319:
[----:B------:R0:W-:Y:S01]  /*da30*/  STS [R6+0x1c], R11 ;  /* 0x00001c0b06007388 */ /* 0x0001e20000000800 */
[----:B------:R-:W-:Y:S05]  /*da40*/  @P2 BRA `(.L_x_321) ;  /* 0xfffffff400fc2947 */ /* 0x000fea000383ffff */
[----:B------:R-:W-:Y:S05]  /*da50*/  BSYNC.RECONVERGENT B3 ;  /* 0x0000000000037941 */ /* 0x000fea0003800200 */
.L_x_304:
[----:B------:R-:W-:-:S07]  /*da60*/  MOV R7, UR61 ;  /* 0x0000003d00077c02 */ /* 0x000fce0008000f00 */
.L_x_303:
[----:B------:R-:W-:-:S09]  /*da70*/  UISETP.NE.AND UP0, UPT, UR56, URZ, UPT ;  /* 0x000000ff3800728c */ /* 0x000fd2000bf05270 */
[----:B------:R-:W-:Y:S05]  /*da80*/  BRA.U !UP0, `(.L_x_302) ;  /* 0x0000000508f47547 */ /* 0x000fea000b800000 */
[----:B------:R-:W-:-:S13]  /*da90*/  ISETP.GE.U32.AND P0, PT, R2, 0x3, PT ;  /* 0x000000030200780c */ /* 0x000fda0003f06070 */
[----:B------:R-:W-:Y:S05]  /*daa0*/  @!P0 BRA `(.L_x_322) ;  /* 0x0000000400048947 */ /* 0x000fea0003800000 */
[----:B------:R-:W1:Y:S01]  /*dab0*/  LDS R3, [R5+UR60] ;  /* 0x0000003c05037984 */ /* 0x000e620008000800 */
[----:B0-----:R-:W-:Y:S01]  /*dac0*/  IMAD.IADD R6, R30, 0x1, R7 ;  /* 0x000000011e067824 */ /* 0x001fe200078e0207 */
[----:B------:R-:W-:Y:S04]  /*dad0*/  BSSY.RECONVERGENT B3, `(.L_x_323) ;  /* 0x000000e000037945 */ /* 0x000fe80003800200 */
[----:B------:R-:W-:-:S05]  /*dae0*/  LEA R6, R6, UR41, 0x2 ;  /* 0x0000002906067c11 */ /* 0x000fca000f8e10ff */
[----:B------:R-:W0:Y:S01]  /*daf0*/  LDS R0, [R6] ;  /* 0x0000000006007984 */ /* 0x000e220000000800 */
[----:B-1----:R-:W1:Y:S08]  /*db00*/  MUFU.RCP R8, R3 ;  /* 0x0000000300087308 */ /* 0x002e700000001000 */
[----:B0-----:R-:W0:Y:S01]  /*db10*/  FCHK P0, R0, R3 ;  /* 0x0000000300007302 */ /* 0x001e220000000000 */
[----:B-1----:R-:W-:-:S04]  /*db20*/  FFMA R9, -R3, R8, 1 ;  /* 0x3f80000003097423 */ /* 0x002fc80000000108 */
[----:B------:R-:W-:-:S04]  /*db30*/  FFMA R9, R8, R9, R8 ;  /* 0x0000000908097223 */ /* 0x000fc80000000008 */
[----:B------:R-:W-:-:S04]  /*db40*/  FFMA R8, R0, R9, RZ ;  /* 0x0000000900087223 */ /* 0x000fc800000000ff */
[----:B------:R-:W-:-:S04]  /*db50*/  FFMA R10, -R3, R8, R0 ;  /* 0x00000008030a7223 */ /* 0x000fc80000000100 */
[----:B------:R-:W-:Y:S01]  /*db60*/  FFMA R9, R9, R10, R8 ;  /* 0x0000000a09097223 */ /* 0x000fe20000000008 */
[----:B0-----:R-:W-:Y:S06]  /*db70*/  @!P0 BRA `(.L_x_324) ;  /* 0x00000000000c8947 */ /* 0x001fec0003800000 */
[----:B------:R-:W-:-:S07]  /*db80*/  MOV R8, 0xdba0 ;  /* 0x0000dba000087802 */ /* 0x000fce0000000f00 */
[----:B------:R-:W-:Y:S05]  /*db90*/  CALL.REL.NOINC `($__internal_0_$__cuda_sm3x_div_rn_noftz_f32_slowpath) ;  /* 0x0000000c00b87944 */ /* 0x000fea0003c00000 */
[----:B------:R-:W-:-:S07]  /*dba0*/  IMAD.MOV.U32 R9, RZ, RZ, R11 ;  /* 0x000000ffff097224 */ /* 0x000fce00078e000b */
.L_x_324:
[----:B------:R-:W-:Y:S05]  /*dbb0*/  BSYNC.RECONVERGENT B3 ;  /* 0x0000000000037941 */ /* 0x000fea0003800200 */
.L_x_323:
        /* <DEDUP_REMOVED lines=14> */
.L_x_326:
[----:B------:R-:W-:Y:S05]  /*dca0*/  BSYNC.RECONVERGENT B3 ;  /* 0x0000000000037941 */ /* 0x000fea0003800200 */
.L_x_325:
        /* <DEDUP_REMOVED lines=15> */
.L_x_328:
[----:B------:R-:W-:Y:S05]  /*dda0*/  BSYNC.RECONVERGENT B3 ;  /* 0x0000000000037941 */ /* 0x000fea0003800200 */
.L_x_327:
        /* <DEDUP_REMOVED lines=14> */
.L_x_330:
[----:B------:R-:W-:Y:S05]  /*de90*/  BSYNC.RECONVERGENT B3 ;  /* 0x0000000000037941 */ /* 0x000fea0003800200 */
.L_x_329:
[----:B------:R1:W-:Y:S01]  /*dea0*/  STS [R6+0xc], R11 ;  /* 0x00000c0b06007388 */ /* 0x0003e20000000800 */
[----:B------:R-:W-:-:S07]  /*deb0*/  VIADD R7, R7, 0x4 ;  /* 0x0000000407077836 */ /* 0x000fce0000000000 */
.L_x_322:
[----:B------:R-:W-:-:S09]  /*dec0*/  UISETP.NE.AND UP0, UPT, UR55, URZ, UPT ;  /* 0x000000ff3700728c */ /* 0x000fd2000bf05270 */
[----:B------:R-:W-:Y:S05]  /*ded0*/  BRA.U !UP0, `(.L_x_302) ;  /* 0x0000000108e07547 */ /* 0x000fea000b800000 */
[----:B------:R-:W-:-:S13]  /*dee0*/  ISETP.NE.AND P0, PT, R4, RZ, PT ;  /* 0x000000ff0400720c */ /* 0x000fda0003f05270 */
[----:B------:R-:W-:Y:S05]  /*def0*/  @!P0 BRA `(.L_x_331) ;  /* 0x0000000000888947 */ /* 0x000fea0003800000 */
[----:B------:R-:W2:Y:S01]  /*df00*/  LDS R3, [R5+UR60] ;  /* 0x0000003c05037984 */ /* 0x000ea20008000800 */
[----:B01----:R-:W-:Y:S01]  /*df10*/  IMAD.IADD R6, R30, 0x1, R7 ;  /* 0x000000011e067824 */ /* 0x003fe200078e0207 */
[----:B------:R-:W-:Y:S04]  /*df20*/  BSSY.RECONVERGENT B3, `(.L_x_332) ;  /* 0x000000e000037945 */ /* 0x000fe80003800200 */
[----:B------:R-:W-:-:S05]  /*df30*/  LEA R6, R6, UR41, 0x2 ;  /* 0x0000002906067c11 */ /* 0x000fca000f8e10ff */
[----:B------:R-:W0:Y:S01]  /*df40*/  LDS R0, [R6] ;  /* 0x0000000006007984 */ /* 0x000e220000000800 */
[----:B--2---:R-:W1:Y:S08]  /*df50*/  MUFU.RCP R8, R3 ;  /* 0x0000000300087308 */ /* 0x004e700000001000 */
        /* <DEDUP_REMOVED lines=9> */
[----:B------:R-:W-:-:S07]  /*dff0*/  MOV R9, R11 ;  /* 0x0000000b00097202 */ /* 0x000fce0000000f00 */
.L_x_333:
[----:B------:R-:W-:Y:S05]  /*e000*/  BSYNC.RECONVERGENT B3 ;  /* 0x0000000000037941 */ /* 0x000fea0003800200 */
.L_x_332:
        /* <DEDUP_REMOVED lines=14> */
.L_x_335:
[----:B------:R-:W-:Y:S05]  /*e0f0*/  BSYNC.RECONVERGENT B3 ;  /* 0x0000000000037941 */ /* 0x000fea0003800200 */
.L_x_334:
[----:B------:R2:W-:Y:S01]  /*e100*/  STS [R6+0x4], R11 ;  /* 0x0000040b06007388 */ /* 0x0005e20000000800 */
[----:B------:R-:W-:-:S07]  /*e110*/  VIADD R7, R7, 0x2 ;  /* 0x0000000207077836 */ /* 0x000fce0000000000 */
.L_x_331:
[----:B------:R-:W-:-:S09]  /*e120*/  UISETP.NE.AND UP0, UPT, UR53, URZ, UPT ;  /* 0x000000ff3500728c */ /* 0x000fd2000bf05270 */
[----:B------:R-:W-:Y:S05]  /*e130*/  BRA.U !UP0, `(.L_x_302) ;  /* 0x0000000108487547 */ /* 0x000fea000b800000 */
[----:B------:R-:W3:Y:S01]  /*e140*/  LDS R3, [R5+UR60] ;  /* 0x0000003c05037984 */ /* 0x000ee20008000800 */
[----:B012---:R-:W-:Y:S01]  /*e150*/  IMAD.IADD R6, R30, 0x1, R7 ;  /* 0x000000011e067824 */ /* 0x007fe200078e0207 */
[----:B------:R-:W-:Y:S04]  /*e160*/  BSSY.RECONVERGENT B3, `(.L_x_336) ;  /* 0x000000e000037945 */ /* 0x000fe80003800200 */
[----:B------:R-:W-:-:S05]  /*e170*/  LEA R6, R6, UR41, 0x2 ;  /* 0x0000002906067c11 */ /* 0x000fca000f8e10ff */
[----:B------:R-:W0:Y:S01]  /*e180*/  LDS R0, [R6] ;  /* 0x0000000006007984 */ /* 0x000e220000000800 */
[----:B---3--:R-:W1:Y:S08]  /*e190*/  MUFU.RCP R8, R3 ;  /* 0x0000000300087308 */ /* 0x008e700000001000 */
        /* <DEDUP_REMOVED lines=10> */
.L_x_337:
[----:B------:R-:W-:Y:S05]  /*e240*/  BSYNC.RECONVERGENT B3 ;  /* 0x0000000000037941 */ /* 0x000fea0003800200 */
.L_x_336:
[----:B------:R3:W-:Y:S02]  /*e250*/  STS [R6], R7 ;  /* 0x0000000706007388 */ /* 0x0007e40000000800 */
.L_x_302:
[----:B------:R-:W4:Y:S01]  /*e260*/  LDS R0, [R5+UR60] ;  /* 0x0000003c05007984 */ /* 0x000f220008000800 */
[----:B---3--:R-:W-:Y:S01]  /*e270*/  HFMA2 R7, -RZ, RZ, 1.5048828125, 33.21875 ;  /* 0x3e055027ff077431 */ /* 0x008fe200000001ff */
[----:B------:R-:W3:Y:S02]  /*e280*/  LDCU UR4, c[0x0][0x3bc] ;  /* 0x00007780ff0477ac */ /* 0x000ee40008000800 */
[----:B------:R-:W5:Y:S01]  /*e290*/  LDS R5, [R5+UR42] ;  /* 0x0000002a05057984 */ /* 0x000f620008000800 */
[----:B----4-:R-:W-:-:S13]  /*e2a0*/  FSETP.GEU.AND P0, PT, R0, 1.175494350822287508e-38, PT ;  /* 0x008000000000780b */ /* 0x010fda0003f0e000 */
[----:B------:R-:W-:-:S04]  /*e2b0*/  @!P0 FMUL R0, R0, 8388608 ;  /* 0x4b00000000008820 */ /* 0x000fc80000400000 */
[----:B------:R-:W-:-:S05]  /*e2c0*/  VIADD R3, R0, 0xc0d55555 ;  /* 0xc0d5555500037836 */ /* 0x000fca0000000000 */
[----:B------:R-:W-:-:S04]  /*e2d0*/  LOP3.LUT R9, R3, 0xff800000, RZ, 0xc0, !PT ;  /* 0xff80000003097812 */ /* 0x000fc800078ec0ff */
[----:B------:R-:W-:Y:S01]  /*e2e0*/  I2FP.F32.S32 R8, R9 ;  /* 0x0000000900087245 */ /* 0x000fe20000201400 */
[----:B------:R-:W-:Y:S02]  /*e2f0*/  IMAD.IADD R3, R0, 0x1, -R9 ;  /* 0x0000000100037824 */ /* 0x000fe400078e0a09 */
[----:B------:R-:W-:Y:S02]  /*e300*/  IMAD.MOV.U32 R9, RZ, RZ, 0x7f800000 ;  /* 0x7f800000ff097424 */ /* 0x000fe400078e00ff */
[----:B------:R-:W-:-:S04]  /*e310*/  FADD R10, R3, -1 ;  /* 0xbf800000030a7421 */ /* 0x000fc80000000000 */
[C---:B------:R-:W-:Y:S02]  /*e320*/  FFMA R3, R10.reuse, -R7, 0.14084610342979431152 ;  /* 0x3e1039f60a037423 */ /* 0x040fe40000000807 */
[----:B012---:R-:W0:Y:S02]  /*e330*/  LDC.64 R6, c[0x0][0x3a0] ;  /* 0x0000e800ff067b82 */ /* 0x007e240000000a00 */
[----:B------:R-:W-:-:S04]  /*e340*/  FFMA R3, R10, R3, -0.12148627638816833496 ;  /* 0xbdf8cdcc0a037423 */ /* 0x000fc80000000003 */
[----:B------:R-:W-:-:S04]  /*e350*/  FFMA R3, R10, R3, 0.13980610668659210205 ;  /* 0x3e0f29550a037423 */ /* 0x000fc80000000003 */
[----:B------:R-:W-:-:S04]  /*e360*/  FFMA R3, R10, R3, -0.16684235632419586182 ;  /* 0xbe2ad8b90a037423 */ /* 0x000fc80000000003 */
[----:B------:R-:W-:-:S04]  /*e370*/  FFMA R3, R10, R3, 0.20012299716472625732 ;  /* 0x3e4ced0b0a037423 */ /* 0x000fc80000000003 */
[----:B------:R-:W-:-:S04]  /*e380*/  FFMA R3, R10, R3, -0.24999669194221496582 ;  /* 0xbe7fff220a037423 */ /* 0x000fc80000000003 */
[----:B------:R-:W-:-:S04]  /*e390*/  FFMA R3, R10, R3, 0.33333182334899902344 ;  /* 0x3eaaaa780a037423 */ /* 0x000fc80000000003 */
[----:B------:R-:W-:Y:S01]  /*e3a0*/  FFMA R11, R10, R3, -0.5 ;  /* 0xbf0000000a0b7423 */ /* 0x000fe20000000003 */
[----:B------:R-:W-:Y:S02]  /*e3b0*/  FSEL R3, RZ, -23, P0 ;  /* 0xc1b80000ff037808 */ /* 0x000fe40000000000 */
[----:B------:R-:W-:Y:S01]  /*e3c0*/  ISETP.GT.U32.AND P0, PT, R0, 0x7f7fffff, PT ;  /* 0x7f7fffff0000780c */ /* 0x000fe20003f04070 */
[----:B------:R-:W-:Y:S02]  /*e3d0*/  FMUL R11, R10, R11 ;  /* 0x0000000b0a0b7220 */ /* 0x000fe40000400000 */
[----:B------:R-:W-:Y:S02]  /*e3e0*/  FFMA R3, R8, 1.1920928955078125e-07, R3 ;  /* 0x3400000008037823 */ /* 0x000fe40000000003 */
[----:B------:R-:W-:Y:S01]  /*e3f0*/  FFMA R10, R10, R11, R10 ;  /* 0x0000000b0a0a7223 */ /* 0x000fe2000000000a */
[----:B---3--:R-:W-:-:S03]  /*e400*/  IMAD.U32 R11, RZ, RZ, UR4 ;  /* 0x00000004ff0b7e24 */ /* 0x008fc6000f8e00ff */
[----:B------:R-:W-:-:S04]  /*e410*/  FFMA R3, R3, 0.69314718246459960938, R10 ;  /* 0x3f31721803037823 */ /* 0x000fc8000000000a */
[C---:B------:R-:W-:Y:S01]  /*e420*/  @P0 FFMA R3, R0.reuse, R9, +INF ;  /* 0x7f80000000030423 */ /* 0x040fe20000000009 */
[----:B------:R-:W-:Y:S01]  /*e430*/  FSETP.NEU.AND P0, PT, R0, RZ, PT ;  /* 0x000000ff0000720b */ /* 0x000fe20003f0d000 */
[----:B------:R-:W-:-:S03]  /*e440*/  IMAD R9, R22, R11, R31 ;  /* 0x0000000b16097224 */ /* 0x000fc600078e021f */
[----:B------:R-:W-:Y:S01]  /*e450*/  FSEL R0, R3, -INF , P0 ;  /* 0xff80000003007808 */ /* 0x000fe20000000000 */
[----:B0-----:R-:W-:-:S04]  /*e460*/  IMAD.WIDE R6, R9, 0x4, R6 ;  /* 0x0000000409067825 */ /* 0x001fc800078e0206 */
[----:B-----5:R-:W-:-:S05]  /*e470*/  FADD R5, R5, R0 ;  /* 0x0000000005057221 */ /* 0x020fca0000000000 */
[----:B------:R0:W-:Y:S02]  /*e480*/  STG.E desc[UR36][R6.64], R5 ;  /* 0x0000000506007986 */ /* 0x0001e4000c101924 */
.L_x_301:
[----:B------:R-:W-:Y:S05]  /*e490*/  BSYNC.RECONVERGENT B0 ;  /* 0x0000000000007941 */ /* 0x000fea0003800200 */
.L_x_300:
[----:B------:R-:W1:Y:S02]  /*e4a0*/  LDCU UR4, c[0x0][0x3b4] ;  /* 0x00007680ff0477ac */ /* 0x000e640008000800 */
[----:B-1----:R-:W-:-:S09]  /*e4b0*/  UISETP.GE.AND UP0, UPT, UR4, 0x1, UPT ;  /* 0x000000010400788c */ /* 0x002fd2000bf06270 */
[----:B------:R-:W-:Y:S05]  /*e4c0*/  BRA.U !UP0, `(.L_x_338) ;  /* 0x0000000508587547 */ /* 0x000fea000b800000 */
[----:B------:R-:W-:Y:S01]  /*e4d0*/  UISETP.GE.U32.AND UP0, UPT, UR52, 0x7, UPT ;  /* 0x000000073400788c */ /* 0x000fe2000bf06070 */
[----:B------:R-:W-:Y:S01]  /*e4e0*/  IMAD R0, R22, UR51, R29 ;  /* 0x0000003316007c24 */ /* 0x000fe2000f8e021d */
[----:B0-----:R-:W-:-:S07]  /*e4f0*/  MOV R5, RZ ;  /* 0x000000ff00057202 */ /* 0x001fce0000000f00 */
[----:B------:R-:W-:Y:S05]  /*e500*/  BRA.U !UP0, `(.L_x_339) ;  /* 0x0000000108807547 */ /* 0x000fea000b800000 */
[----:B------:R-:W0:Y:S01]  /*e510*/  LDC.64 R6, c[0x0][0x398] ;  /* 0x0000e600ff067b82 */ /* 0x000e220000000a00 */
[----:B------:R-:W-:Y:S01]  /*e520*/  BSSY.RECONVERGENT B0, `(.L_x_340) ;  /* 0x000001d000007945 */ /* 0x000fe20003800200 */
[----:B------:R-:W-:Y:S01]  /*e530*/  ISETP.GE.AND P1, PT, R32, R11, PT ;  /* 0x0000000b2000720c */ /* 0x000fe20003f26270 */
[----:B------:R-:W-:-:S12]  /*e540*/  IMAD.MOV.U32 R3, RZ, RZ, RZ ;  /* 0x000000ffff037224 */ /* 0x000fd800078e00ff */
.L_x_343:
[----:B------:R-:W-:Y:S04]  /*e550*/  BSSY.RECONVERGENT B1, `(.L_x_341) ;  /* 0x0000016000017945 */ /* 0x000fe80003800200 */
[----:B0-----:R-:W-:Y:S05]  /*e560*/  @P1 BRA `(.L_x_342) ;  /* 0x0000000000501947 */ /* 0x001fea0003800000 */
[----:B------:R-:W-:Y:S01]  /*e570*/  IMAD.IADD R5, R30, 0x1, R3 ;  /* 0x000000011e057824 */ /* 0x000fe200078e0203 */
[----:B------:R-:W-:-:S04]  /*e580*/  IADD3 R9, PT, PT, R0, R3, RZ ;  /* 0x0000000300097210 */ /* 0x000fc80007ffe0ff */
[----:B------:R-:W-:Y:S01]  /*e590*/  LEA R5, R5, UR41, 0x2 ;  /* 0x0000002905057c11 */ /* 0x000fe2000f8e10ff */
[----:B0-----:R-:W-:-:S04]  /*e5a0*/  IMAD.WIDE R8, R9, 0x4, R6 ;  /* 0x0000000409087825 */ /* 0x001fc800078e0206 */
[----:B------:R-:W0:Y:S04]  /*e5b0*/  LDS R11, [R5] ;  /* 0x00000000050b7984 */ /* 0x000e280000000800 */
[----:B------:R-:W1:Y:S04]  /*e5c0*/  LDS R13, [R5+0x4] ;  /* 0x00000400050d7984 */ /* 0x000e680000000800 */
[----:B------:R-:W2:Y:S04]  /*e5d0*/  LDS R15, [R5+0x8] ;  /* 0x00000800050f7984 */ /* 0x000ea80000000800 */
[----:B------:R-:W3:Y:S04]  /*e5e0*/  LDS R17, [R5+0xc] ;  /* 0x00000c0005117984 */ /* 0x000ee80000000800 */
[----:B------:R-:W4:Y:S04]  /*e5f0*/  LDS R19, [R5+0x10] ;  /* 0x0000100005137984 */ /* 0x000f280000000800 */
[----:B------:R-:W5:Y:S04]  /*e600*/  LDS R21, [R5+0x14] ;  /* 0x0000140005157984 */ /* 0x000f680000000800 */
[----:B------:R-:W5:Y:S04]  /*e610*/  LDS R23, [R5+0x18] ;  /* 0x0000180005177984 */ /* 0x000f680000000800 */
[----:B------:R-:W5:Y:S04]  /*e620*/  LDS R25, [R5+0x1c] ;  /* 0x00001c0005197984 */ /* 0x000f680000000800 */
[----:B0-----:R0:W-:Y:S04]  /*e630*/  STG.E desc[UR36][R8.64], R11 ;  /* 0x0000000b08007986 */ /* 0x0011e8000c101924 */
[----:B-1----:R0:W-:Y:S04]  /*e640*/  STG.E desc[UR36][R8.64+0x4], R13 ;  /* 0x0000040d08007986 */ /* 0x0021e8000c101924 */
[----:B--2---:R0:W-:Y:S04]  /*e650*/  STG.E desc[UR36][R8.64+0x8], R15 ;  /* 0x0000080f08007986 */ /* 0x0041e8000c101924 */
[----:B---3--:R0:W-:Y:S04]  /*e660*/  STG.E desc[UR36][R8.64+0xc], R17 ;  /* 0x00000c1108007986 */ /* 0x0081e8000c101924 */
[----:B----4-:R0:W-:Y:S04]  /*e670*/  STG.E desc[UR36][R8.64+0x10], R19 ;  /* 0x0000101308007986 */ /* 0x0101e8000c101924 */
[----:B-----5:R0:W-:Y:S04]  /*e680*/  STG.E desc[UR36][R8.64+0x14], R21 ;  /* 0x0000141508007986 */ /* 0x0201e8000c101924 */
[----:B------:R0:W-:Y:S04]  /*e690*/  STG.E desc[UR36][R8.64+0x18], R23 ;  /* 0x0000181708007986 */ /* 0x0001e8000c101924 */
[----:B------:R0:W-:Y:S02]  /*e6a0*/  STG.E desc[UR36][R8.64+0x1c], R25 ;  /* 0x00001c1908007986 */ /* 0x0001e4000c101924 */
.L_x_342:
[----:B------:R-:W-:Y:S05]  /*e6b0*/  BSYNC.RECONVERGENT B1 ;  /* 0x0000000000017941 */ /* 0x000fea0003800200 */
.L_x_341:
[----:B------:R-:W-:-:S05]  /*e6c0*/  VIADD R3, R3, 0x8 ;  /* 0x0000000803037836 */ /* 0x000fca0000000000 */
[----:B------:R-:W-:-:S13]  /*e6d0*/  ISETP.NE.AND P0, PT, R3, UR61, PT ;  /* 0x0000003d03007c0c */ /* 0x000fda000bf05270 */
[----:B------:R-:W-:Y:S05]  /*e6e0*/  @P0 BRA `(.L_x_343) ;  /* 0xfffffffc00980947 */ /* 0x000fea000383ffff */
[----:B------:R-:W-:Y:S05]  /*e6f0*/  BSYNC.RECONVERGENT B0 ;  /* 0x0000000000007941 */ /* 0x000fea0003800200 */
.L_x_340:
[----:B------:R-:W-:-:S07]  /*e700*/  IMAD.U32 R5, RZ, RZ, UR61 ;  /* 0x0000003dff057e24 */ /* 0x000fce000f8e00ff */
.L_x_339:
[----:B------:R-:W-:-:S09]  /*e710*/  UISETP.NE.AND UP0, UPT, UR56, URZ, UPT ;  /* 0x000000ff3800728c */ /* 0x000fd2000bf05270 */
[----:B------:R-:W-:Y:S05]  /*e720*/  BRA.U !UP0, `(.L_x_338) ;  /* 0x0000000108c07547 */ /* 0x000fea000b800000 */
[----:B------:R-:W-:-:S13]  /*e730*/  ISETP.GE.U32.AND P0, PT, R2, 0x3, PT ;  /* 0x000000030200780c */ /* 0x000fda0003f06070 */
[----:B------:R-:W-:Y:S05]  /*e740*/  @!P0 BRA `(.L_x_344) ;  /* 0x00000000004c8947 */ /* 0x000fea0003800000 */
[----:B------:R-:W1:Y:S01]  /*e750*/  LDCU UR4, c[0x0][0x3bc] ;  /* 0x00007780ff0477ac */ /* 0x000e620008000800 */
[----:B------:R-:W-:Y:S01]  /*e760*/  BSSY.RECONVERGENT B0, `(.L_x_345) ;  /* 0x0000010000007945 */ /* 0x000fe20003800200 */
[----:B-1----:R-:W-:-:S13]  /*e770*/  ISETP.GE.AND P0, PT, R32, UR4, PT ;  /* 0x0000000420007c0c */ /* 0x002fda000bf06270 */
[----:B------:R-:W-:Y:S05]  /*e780*/  @P0 BRA `(.L_x_346) ;  /* 0x0000000000340947 */ /* 0x000fea0003800000 */
[----:B------:R-:W-:Y:S01]  /*e790*/  IADD3 R2, PT, PT, R30, R5, RZ ;  /* 0x000000051e027210 */ /* 0x000fe20007ffe0ff */
[----:B0-----:R-:W-:-:S03]  /*e7a0*/  IMAD.IADD R9, R0, 0x1, R5 ;  /* 0x0000000100097824 */ /* 0x001fc600078e0205 */
[----:B------:R-:W-:Y:S02]  /*e7b0*/  LEA R6, R2, UR41, 0x2 ;  /* 0x0000002902067c11 */ /* 0x000fe4000f8e10ff */
[----:B------:R-:W0:Y:S03]  /*e7c0*/  LDC.64 R2, c[0x0][0x398] ;  /* 0x0000e600ff027b82 */ /* 0x000e260000000a00 */
[----:B------:R-:W1:Y:S04]  /*e7d0*/  LDS R7, [R6] ;  /* 0x0000000006077984 */ /* 0x000e680000000800 */
[----:B------:R-:W2:Y:S04]  /*e7e0*/  LDS R11, [R6+0x4] ;  /* 0x00000400060b7984 */ /* 0x000ea80000000800 */
[----:B------:R-:W3:Y:S04]  /*e7f0*/  LDS R13, [R6+0x8] ;  /* 0x00000800060d7984 */ /* 0x000ee80000000800 */
[----:B------:R-:W4:Y:S01]  /*e800*/  LDS R15, [R6+0xc] ;  /* 0x00000c00060f7984 */ /* 0x000f220000000800 */
[----:B0-----:R-:W-:-:S05]  /*e810*/  IMAD.WIDE R2, R9, 0x4, R2 ;  /* 0x0000000409027825 */ /* 0x001fca00078e0202 */
[----:B-1----:R1:W-:Y:S04]  /*e820*/  STG.E desc[UR36][R2.64], R7 ;  /* 0x0000000702007986 */ /* 0x0023e8000c101924 */
[----:B--2---:R1:W-:Y:S04]  /*e830*/  STG.E desc[UR36][R2.64+0x4], R11 ;  /* 0x0000040b02007986 */ /* 0x0043e8000c101924 */
[----:B---3--:R1:W-:Y:S04]  /*e840*/  STG.E desc[UR36][R2.64+0x8], R13 ;  /* 0x0000080d02007986 */ /* 0x0083e8000c101924 */
[----:B----4-:R1:W-:Y:S02]  /*e850*/  STG.E desc[UR36][R2.64+0xc], R15 ;  /* 0x00000c0f02007986 */ /* 0x0103e4000c101924 */
.L_x_346:
[----:B------:R-:W-:Y:S05]  /*e860*/  BSYNC.RECONVERGENT B0 ;  /* 0x0000000000007941 */ /* 0x000fea0003800200 */
.L_x_345:
[----:B------:R-:W-:-:S07]  /*e870*/  VIADD R5, R5, 0x4 ;  /* 0x0000000405057836 */ /* 0x000fce0000000000 */
.L_x_344:
[----:B------:R-:W-:-:S09]  /*e880*/  UISETP.NE.AND UP0, UPT, UR55, URZ, UPT ;  /* 0x000000ff3700728c */ /* 0x000fd2000bf05270 */
[----:B------:R-:W-:Y:S05]  /*e890*/  BRA.U !UP0, `(.L_x_338) ;  /* 0x0000000108647547 */ /* 0x000fea000b800000 */
[----:B------:R-:W-:-:S13]  /*e8a0*/  ISETP.NE.AND P0, PT, R4, RZ, PT ;  /* 0x000000ff0400720c */ /* 0x000fda0003f05270 */
[----:B------:R-:W-:Y:S05]  /*e8b0*/  @!P0 BRA `(.L_x_347) ;  /* 0x00000000003c8947 */ /* 0x000fea0003800000 */
[----:B------:R-:W2:Y:S01]  /*e8c0*/  LDCU UR4, c[0x0][0x3bc] ;  /* 0x00007780ff0477ac */ /* 0x000ea20008000800 */
[----:B------:R-:W-:Y:S01]  /*e8d0*/  BSSY.RECONVERGENT B0, `(.L_x_348) ;  /* 0x000000c000007945 */ /* 0x000fe20003800200 */
[----:B--2---:R-:W-:-:S13]  /*e8e0*/  ISETP.GE.AND P0, PT, R32, UR4, PT ;  /* 0x0000000420007c0c */ /* 0x004fda000bf06270 */
[----:B------:R-:W-:Y:S05]  /*e8f0*/  @P0 BRA `(.L_x_349) ;  /* 0x0000000000240947 */ /* 0x000fea0003800000 */
[----:B-1----:R-:W-:Y:S01]  /*e900*/  IADD3 R2, PT, PT, R30, R5, RZ ;  /* 0x000000051e027210 */ /* 0x002fe20007ffe0ff */
[----:B0-----:R-:W-:-:S03]  /*e910*/  IMAD.IADD R9, R0, 0x1, R5 ;  /* 0x0000000100097824 */ /* 0x001fc600078e0205 */
[----:B------:R-:W-:Y:S02]  /*e920*/  LEA R4, R2, UR41, 0x2 ;  /* 0x0000002902047c11 */ /* 0x000fe4000f8e10ff */
[----:B------:R-:W0:Y:S03]  /*e930*/  LDC.64 R2, c[0x0][0x398] ;  /* 0x0000e600ff027b82 */ /* 0x000e260000000a00 */
[----:B------:R-:W1:Y:S04]  /*e940*/  LDS R7, [R4] ;  /* 0x0000000004077984 */ /* 0x000e680000000800 */
[----:B------:R-:W2:Y:S01]  /*e950*/  LDS R11, [R4+0x4] ;  /* 0x00000400040b7984 */ /* 0x000ea20000000800 */
[----:B0-----:R-:W-:-:S05]  /*e960*/  IMAD.WIDE R2, R9, 0x4, R2 ;  /* 0x0000000409027825 */ /* 0x001fca00078e0202 */
[----:B-1----:R3:W-:Y:S04]  /*e970*/  STG.E desc[UR36][R2.64], R7 ;  /* 0x0000000702007986 */ /* 0x0027e8000c101924 */
[----:B--2---:R3:W-:Y:S02]  /*e980*/  STG.E desc[UR36][R2.64+0x4], R11 ;  /* 0x0000040b02007986 */ /* 0x0047e4000c101924 */
.L_x_349:
[----:B------:R-:W-:Y:S05]  /*e990*/  BSYNC.RECONVERGENT B0 ;  /* 0x0000000000007941 */ /* 0x000fea0003800200 */
.L_x_348:
[----:B------:R-:W-:-:S07]  /*e9a0*/  VIADD R5, R5, 0x2 ;  /* 0x0000000205057836 */ /* 0x000fce0000000000 */
.L_x_347:
[----:B------:R-:W-:-:S13]  /*e9b0*/  ISETP.NE.AND P0, PT, R34, RZ, PT ;  /* 0x000000ff2200720c */ /* 0x000fda0003f05270 */
[----:B-1-3--:R-:W-:Y:S01]  /*e9c0*/  @!P0 IADD3 R2, PT, PT, R30, R5, RZ ;  /* 0x000000051e028210 */ /* 0x00afe20007ffe0ff */
[----:B------:R-:W-:-:S03]  /*e9d0*/  @!P0 IMAD.IADD R5, R0, 0x1, R5 ;  /* 0x0000000100058824 */ /* 0x000fc600078e0205 */
[----:B------:R-:W-:Y:S02]  /*e9e0*/  @!P0 LEA R4, R2, UR41, 0x2 ;  /* 0x0000002902048c11 */ /* 0x000fe4000f8e10ff */
[----:B------:R-:W1:Y:S03]  /*e9f0*/  @!P0 LDC.64 R2, c[0x0][0x398] ;  /* 0x0000e600ff028b82 */ /* 0x000e660000000a00 */
[----:B0-----:R-:W0:Y:S01]  /*ea00*/  @!P0 LDS R7, [R4] ;  /* 0x0000000004078984 */ /* 0x001e220000000800 */
[----:B-1----:R-:W-:-:S05]  /*ea10*/  @!P0 IMAD.WIDE R2, R5, 0x4, R2 ;  /* 0x0000000405028825 */ /* 0x002fca00078e0202 */
[----:B0-----:R2:W-:Y:S02]  /*ea20*/  @!P0 STG.E desc[UR36][R2.64], R7 ;  /* 0x0000000702008986 */ /* 0x0015e4000c101924 */
.L_x_338:
[----:B------:R-:W3:Y:S01]  /*ea30*/  LDCU UR4, c[0x0][0x3c4] ;  /* 0x00007880ff0477ac */ /* 0x000ee20008000800 */
[----:B------:R-:W-:-:S05]  /*ea40*/  VIADD R22, R22, 0x1 ;  /* 0x0000000116167836 */ /* 0x000fca0000000000 */
[----:B---3--:R-:W-:-:S13]  /*ea50*/  ISETP.NE.AND P0, PT, R22, UR4, PT ;  /* 0x0000000416007c0c */ /* 0x008fda000bf05270 */
[----:B------:R-:W-:Y:S05]  /*ea60*/  @P0 BRA `(.L_x_350) ;  /* 0xffffff1800480947 */ /* 0x000fea000383ffff */
[----:B------:R-:W-:Y:S05]  /*ea70*/  EXIT ;  /* 0x000000000000794d */ /* 0x000fea0003800000 */
        .weak           $__internal_0_$__cuda_sm3x_div_rn_noftz_f32_slowpath
        .type           $__internal_0_$__cuda_sm3x_div_rn_noftz_f32_slowpath,@function
        .size           $__internal_0_$__cuda_sm3x_div_rn_noftz_f32_slowpath,(.L_x_363 - $__internal_0_$__cuda_sm3x_div_rn_noftz_f32_slowpath)
$__internal_0_$__cuda_sm3x_div_rn_noftz_f32_slowpath:
[----:B------:R-:W-:Y:S01]  /*ea80*/  SHF.R.U32.HI R10, RZ, 0x17, R3 ;  /* 0x00000017ff0a7819 */ /* 0x000fe20000011603 */
[----:B------:R-:W-:Y:S01]  /*ea90*/  BSSY.RECONVERGENT B1, `(.L_x_351) ;  /* 0x0000062000017945 */ /* 0x000fe20003800200 */
[----:B------:R-:W-:Y:S02]  /*eaa0*/  SHF.R.U32.HI R9, RZ, 0x17, R0 ;  /* 0x00000017ff097819 */ /* 0x000fe40000011600 */
[----:B------:R-:W-:Y:S02]  /*eab0*/  LOP3.LUT R10, R10, 0xff, RZ, 0xc0, !PT ;  /* 0x000000ff0a0a7812 */ /* 0x000fe400078ec0ff */
[----:B------:R-:W-:Y:S02]  /*eac0*/  LOP3.LUT R14, R9, 0xff, RZ, 0xc0, !PT ;  /* 0x000000ff090e7812 */ /* 0x000fe400078ec0ff */
[----:B------:R-:W-:-:S03]  /*ead0*/  IADD3 R12, PT, PT, R10, -0x1, RZ ;  /* 0xffffffff0a0c7810 */ /* 0x000fc60007ffe0ff */
[----:B------:R-:W-:Y:S01]  /*eae0*/  VIADD R11, R14, 0xffffffff ;  /* 0xffffffff0e0b7836 */ /* 0x000fe20000000000 */
[----:B------:R-:W-:-:S04]  /*eaf0*/  ISETP.GT.U32.AND P0, PT, R12, 0xfd, PT ;  /* 0x000000fd0c00780c */ /* 0x000fc80003f04070 */
[----:B------:R-:W-:-:S13]  /*eb00*/  ISETP.GT.U32.OR P0, PT, R11, 0xfd, P0 ;  /* 0x000000fd0b00780c */ /* 0x000fda0000704470 */
[----:B------:R-:W-:Y:S01]  /*eb10*/  @!P0 IMAD.MOV.U32 R9, RZ, RZ, RZ ;  /* 0x000000ffff098224 */ /* 0x000fe200078e00ff */
[----:B------:R-:W-:Y:S06]  /*eb20*/  @!P0 BRA `(.L_x_352) ;  /* 0x00000000005c8947 */ /* 0x000fec0003800000 */
[----:B------:R-:W-:Y:S02]  /*eb30*/  FSETP.GTU.FTZ.AND P0, PT, |R0|, +INF , PT ;  /* 0x7f8000000000780b */ /* 0x000fe40003f1c200 */
[----:B------:R-:W-:-:S04]  /*eb40*/  FSETP.GTU.FTZ.AND P1, PT, |R3|, +INF , PT ;  /* 0x7f8000000300780b */ /* 0x000fc80003f3c200 */
[----:B------:R-:W-:-:S13]  /*eb50*/  PLOP3.LUT P0, PT, P0, P1, PT, 0xf8, 0x8f ;  /* 0x00000000008f781c */ /* 0x000fda0000703f70 */
[----:B------:R-:W-:Y:S05]  /*eb60*/  @P0 BRA `(.L_x_353) ;  /* 0x00000004004c0947 */ /* 0x000fea0003800000 */
[----:B------:R-:W-:-:S13]  /*eb70*/  LOP3.LUT P0, RZ, R3, 0x7fffffff, R0, 0xc8, !PT ;  /* 0x7fffffff03ff7812 */ /* 0x000fda000780c800 */
[----:B------:R-:W-:Y:S05]  /*eb80*/  @!P0 BRA `(.L_x_354) ;  /* 0x00000004003c8947 */ /* 0x000fea0003800000 */
[C---:B------:R-:W-:Y:S02]  /*eb90*/  FSETP.NEU.FTZ.AND P1, PT, |R0|.reuse, +INF , PT ;  /* 0x7f8000000000780b */ /* 0x040fe40003f3d200 */
[----:B------:R-:W-:Y:S02]  /*eba0*/  FSETP.NEU.FTZ.AND P3, PT, |R3|, +INF , PT ;  /* 0x7f8000000300780b */ /* 0x000fe40003f7d200 */
[----:B------:R-:W-:-:S11]  /*ebb0*/  FSETP.NEU.FTZ.AND P0, PT, |R0|, +INF , PT ;  /* 0x7f8000000000780b */ /* 0x000fd60003f1d200 */
[----:B------:R-:W-:Y:S05]  /*ebc0*/  @!P3 BRA !P1, `(.L_x_354) ;  /* 0x00000004002cb947 */ /* 0x000fea0004800000 */
[----:B------:R-:W-:-:S04]  /*ebd0*/  LOP3.LUT P1, RZ, R0, 0x7fffffff, RZ, 0xc0, !PT ;  /* 0x7fffffff00ff7812 */ /* 0x000fc8000782c0ff */
[----:B------:R-:W-:-:S13]  /*ebe0*/  PLOP3.LUT P1, PT, P3, P1, PT, 0x2f, 0xf2 ;  /* 0x0000000000f2781c */ /* 0x000fda0001f22577 */
[----:B------:R-:W-:Y:S05]  /*ebf0*/  @P1 BRA `(.L_x_355) ;  /* 0x0000000400181947 */ /* 0x000fea0003800000 */
[----:B------:R-:W-:-:S04]  /*ec00*/  LOP3.LUT P1, RZ, R3, 0x7fffffff, RZ, 0xc0, !PT ;  /* 0x7fffffff03ff7812 */ /* 0x000fc8000782c0ff */
[----:B------:R-:W-:-:S13]  /*ec10*/  PLOP3.LUT P0, PT, P0, P1, PT, 0x2f, 0xf2 ;  /* 0x0000000000f2781c */ /* 0x000fda0000702577 */
[----:B------:R-:W-:Y:S05]  /*ec20*/  @P0 BRA `(.L_x_356) ;  /* 0x0000000400000947 */ /* 0x000fea0003800000 */
[----:B------:R-:W-:Y:S02]  /*ec30*/  ISETP.GE.AND P0, PT, R11, RZ, PT ;  /* 0x000000ff0b00720c */ /* 0x000fe40003f06270 */
[----:B------:R-:W-:-:S11]  /*ec40*/  ISETP.GE.AND P1, PT, R12, RZ, PT ;  /* 0x000000ff0c00720c */ /* 0x000fd60003f26270 */
[----:B------:R-:W-:Y:S01]  /*ec50*/  @P0 MOV R9, RZ ;  /* 0x000000ff00090202 */ /* 0x000fe20000000f00 */
[----:B------:R-:W-:Y:S02]  /*ec60*/  @!P0 IMAD.MOV.U32 R9, RZ, RZ, -0x40 ;  /* 0xffffffc0ff098424 */ /* 0x000fe400078e00ff */
[----:B------:R-:W-:Y:S01]  /*ec70*/  @!P0 FFMA R0, R0, 1.84467440737095516160e+19, RZ ;  /* 0x5f80000000008823 */ /* 0x000fe200000000ff */
[----:B------:R-:W-:Y:S01]  /*ec80*/  @!P1 FFMA R3, R3, 1.84467440737095516160e+19, RZ ;  /* 0x5f80000003039823 */ /* 0x000fe200000000ff */
[----:B------:R-:W-:-:S07]  /*ec90*/  @!P1 VIADD R9, R9, 0x40 ;  /* 0x0000004009099836 */ /* 0x000fce0000000000 */
.L_x_352:
[----:B------:R-:W-:Y:S01]  /*eca0*/  LEA R12, R10, 0xc0800000, 0x17 ;  /* 0xc08000000a0c7811 */ /* 0x000fe200078eb8ff */
[----:B------:R-:W-:Y:S03]  /*ecb0*/  BSSY.RECONVERGENT B2, `(.L_x_357) ;  /* 0x0000036000027945 */ /* 0x000fe60003800200 */
[----:B------:R-:W-:Y:S01]  /*ecc0*/  IADD3 R12, PT, PT, -R12, R3, RZ ;  /* 0x000000030c0c7210 */ /* 0x000fe20007ffe1ff */
[----:B------:R-:W-:-:S03]  /*ecd0*/  VIADD R3, R14, 0xffffff81 ;  /* 0xffffff810e037836 */ /* 0x000fc60000000000 */
[----:B------:R-:W0:Y:S01]  /*ece0*/  MUFU.RCP R11, R12 ;  /* 0x0000000c000b7308 */ /* 0x000e220000001000 */
[----:B------:R-:W-:Y:S01]  /*ecf0*/  FADD.FTZ R13, -R12, -RZ ;  /* 0x800000ff0c0d7221 */ /* 0x000fe20000010100 */
[C---:B------:R-:W-:Y:S01]  /*ed00*/  IMAD R0, R3.reuse, -0x800000, R0 ;  /* 0xff80000003007824 */ /* 0x040fe200078e0200 */
[----:B------:R-:W-:-:S05]  /*ed10*/  IADD3 R10, PT, PT, R3, 0x7f, -R10 ;  /* 0x0000007f030a7810 */ /* 0x000fca0007ffe80a */
[----:B------:R-:W-:Y:S02]  /*ed20*/  IMAD.IADD R10, R10, 0x1, R9 ;  /* 0x000000010a0a7824 */ /* 0x000fe400078e0209 */
[----:B0-----:R-:W-:-:S04]  /*ed30*/  FFMA R14, R11, R13, 1 ;  /* 0x3f8000000b0e7423 */ /* 0x001fc8000000000d */
[----:B------:R-:W-:-:S04]  /*ed40*/  FFMA R16, R11, R14, R11 ;  /* 0x0000000e0b107223 */ /* 0x000fc8000000000b */
[----:B------:R-:W-:-:S04]  /*ed50*/  FFMA R11, R0, R16, RZ ;  /* 0x00000010000b7223 */ /* 0x000fc800000000ff */
[----:B------:R-:W-:-:S04]  /*ed60*/  FFMA R14, R13, R11, R0 ;  /* 0x0000000b0d0e7223 */ /* 0x000fc80000000000 */
[----:B------:R-:W-:-:S04]  /*ed70*/  FFMA R11, R16, R14, R11 ;  /* 0x0000000e100b7223 */ /* 0x000fc8000000000b */
[----:B------:R-:W-:-:S04]  /*ed80*/  FFMA R14, R13, R11, R0 ;  /* 0x0000000b0d0e7223 */ /* 0x000fc80000000000 */
[----:B------:R-:W-:-:S05]  /*ed90*/  FFMA R0, R16, R14, R11 ;  /* 0x0000000e10007223 */ /* 0x000fca000000000b */
[----:B------:R-:W-:-:S04]  /*eda0*/  SHF.R.U32.HI R3, RZ, 0x17, R0 ;  /* 0x00000017ff037819 */ /* 0x000fc80000011600 */
[----:B------:R-:W-:-:S04]  /*edb0*/  LOP3.LUT R3, R3, 0xff, RZ, 0xc0, !PT ;  /* 0x000000ff03037812 */ /* 0x000fc800078ec0ff */
[----:B------:R-:W-:-:S05]  /*edc0*/  IADD3 R13, PT, PT, R3, R10, RZ ;  /* 0x0000000a030d7210 */ /* 0x000fca0007ffe0ff */
[----:B------:R-:W-:-:S05]  /*edd0*/  VIADD R3, R13, 0xffffffff ;  /* 0xffffffff0d037836 */ /* 0x000fca0000000000 */
[----:B------:R-:W-:-:S13]  /*ede0*/  ISETP.GE.U32.AND P0, PT, R3, 0xfe, PT ;  /* 0x000000fe0300780c */ /* 0x000fda0003f06070 */
[----:B------:R-:W-:Y:S05]  /*edf0*/  @!P0 BRA `(.L_x_358) ;  /* 0x0000000000808947 */ /* 0x000fea0003800000 */
[----:B------:R-:W-:-:S13]  /*ee00*/  ISETP.GT.AND P0, PT, R13, 0xfe, PT ;  /* 0x000000fe0d00780c */ /* 0x000fda0003f04270 */
[----:B------:R-:W-:Y:S05]  /*ee10*/  @P0 BRA `(.L_x_359) ;  /* 0x00000000006c0947 */ /* 0x000fea0003800000 */
[----:B------:R-:W-:-:S13]  /*ee20*/  ISETP.GE.AND P0, PT, R13, 0x1, PT ;  /* 0x000000010d00780c */ /* 0x000fda0003f06270 */
[----:B------:R-:W-:Y:S05]  /*ee30*/  @P0 BRA `(.L_x_360) ;  /* 0x0000000000740947 */ /* 0x000fea0003800000 */
[----:B------:R-:W-:Y:S02]  /*ee40*/  ISETP.GE.AND P0, PT, R13, -0x18, PT ;  /* 0xffffffe80d00780c */ /* 0x000fe40003f06270 */
[----:B------:R-:W-:-:S11]  /*ee50*/  LOP3.LUT R0, R0, 0x80000000, RZ, 0xc0, !PT ;  /* 0x8000000000007812 */ /* 0x000fd600078ec0ff */
[----:B------:R-:W-:Y:S05]  /*ee60*/  @!P0 BRA `(.L_x_360) ;  /* 0x0000000000688947 */ /* 0x000fea0003800000 */
[CCC-:B------:R-:W-:Y:S01]  /*ee70*/  FFMA.RZ R3, R16.reuse, R14.reuse, R11.reuse ;  /* 0x0000000e10037223 */ /* 0x1c0fe2000000c00b */
[C---:B------:R-:W-:Y:S02]  /*ee80*/  VIADD R12, R13.reuse, 0x20 ;  /* 0x000000200d0c7836 */ /* 0x040fe40000000000 */
[CCC-:B------:R-:W-:Y:S01]  /*ee90*/  FFMA.RM R10, R16.reuse, R14.reuse, R11.reuse ;  /* 0x0000000e100a7223 */ /* 0x1c0fe2000000400b */
[----:B------:R-:W-:Y:S02]  /*eea0*/  ISETP.NE.AND P3, PT, R13, RZ, PT ;  /* 0x000000ff0d00720c */ /* 0x000fe40003f65270 */
[----:B------:R-:W-:Y:S01]  /*eeb0*/  LOP3.LUT R9, R3, 0x7fffff, RZ, 0xc0, !PT ;  /* 0x007fffff03097812 */ /* 0x000fe200078ec0ff */
[----:B------:R-:W-:Y:S01]  /*eec0*/  FFMA.RP R3, R16, R14, R11 ;  /* 0x0000000e10037223 */ /* 0x000fe2000000800b */
[----:B------:R-:W-:Y:S02]  /*eed0*/  ISETP.NE.AND P1, PT, R13, RZ, PT ;  /* 0x000000ff0d00720c */ /* 0x000fe40003f25270 */
[----:B------:R-:W-:-:S02]  /*eee0*/  LOP3.LUT R9, R9, 0x800000, RZ, 0xfc, !PT ;  /* 0x0080000009097812 */ /* 0x000fc400078efcff */
[----:B------:R-:W-:Y:S02]  /*eef0*/  IADD3 R11, PT, PT, -R13, RZ, RZ ;  /* 0x000000ff0d0b7210 */ /* 0x000fe40007ffe1ff */
[----:B------:R-:W-:Y:S02]  /*ef00*/  SHF.L.U32 R12, R9, R12, RZ ;  /* 0x0000000c090c7219 */ /* 0x000fe400000006ff */
[----:B------:R-:W-:Y:S02]  /*ef10*/  FSETP.NEU.FTZ.AND P0, PT, R3, R10, PT ;  /* 0x0000000a0300720b */ /* 0x000fe40003f1d000 */
[----:B------:R-:W-:Y:S02]  /*ef20*/  SEL R10, R11, RZ, P3 ;  /* 0x000000ff0b0a7207 */ /* 0x000fe40001800000 */
[----:B------:R-:W-:Y:S02]  /*ef30*/  ISETP.NE.AND P1, PT, R12, RZ, P1 ;  /* 0x000000ff0c00720c */ /* 0x000fe40000f25270 */
[----:B------:R-:W-:-:S02]  /*ef40*/  SHF.R.U32.HI R10, RZ, R10, R9 ;  /* 0x0000000aff0a7219 */ /* 0x000fc40000011609 */
[----:B------:R-:W-:Y:S02]  /*ef50*/  PLOP3.LUT P0, PT, P0, P1, PT, 0xf8, 0x8f ;  /* 0x00000000008f781c */ /* 0x000fe40000703f70 */
[----:B------:R-:W-:Y:S02]  /*ef60*/  SHF.R.U32.HI R12, RZ, 0x1, R10 ;  /* 0x00000001ff0c7819 */ /* 0x000fe4000001160a */
[----:B------:R-:W-:-:S04]  /*ef70*/  SEL R3, RZ, 0x1, !P0 ;  /* 0x00000001ff037807 */ /* 0x000fc80004000000 */
[----:B------:R-:W-:-:S04]  /*ef80*/  LOP3.LUT R3, R3, 0x1, R12, 0xf8, !PT ;  /* 0x0000000103037812 */ /* 0x000fc800078ef80c */
[----:B------:R-:W-:-:S05]  /*ef90*/  LOP3.LUT R3, R3, R10, RZ, 0xc0, !PT ;  /* 0x0000000a03037212 */ /* 0x000fca00078ec0ff */
[----:B------:R-:W-:-:S05]  /*efa0*/  IMAD.IADD R3, R12, 0x1, R3 ;  /* 0x000000010c037824 */ /* 0x000fca00078e0203 */
[----:B------:R-:W-:Y:S01]  /*efb0*/  LOP3.LUT R0, R3, R0, RZ, 0xfc, !PT ;  /* 0x0000000003007212 */ /* 0x000fe200078efcff */
[----:B------:R-:W-:Y:S06]  /*efc0*/  BRA `(.L_x_360) ;  /* 0x0000000000107947 */ /* 0x000fec0003800000 */
.L_x_359:
[----:B------:R-:W-:-:S04]  /*efd0*/  LOP3.LUT R0, R0, 0x80000000, RZ, 0xc0, !PT ;  /* 0x8000000000007812 */ /* 0x000fc800078ec0ff */
[----:B------:R-:W-:Y:S01]  /*efe0*/  LOP3.LUT R0, R0, 0x7f800000, RZ, 0xfc, !PT ;  /* 0x7f80000000007812 */ /* 0x000fe200078efcff */
[----:B------:R-:W-:Y:S06]  /*eff0*/  BRA `(.L_x_360) ;  /* 0x0000000000047947 */ /* 0x000fec0003800000 */
.L_x_358:
[----:B------:R-:W-:-:S07]  /*f000*/  IMAD R0, R10, 0x800000, R0 ;  /* 0x008000000a007824 */ /* 0x000fce00078e0200 */
.L_x_360:
[----:B------:R-:W-:Y:S05]  /*f010*/  BSYNC.RECONVERGENT B2 ;  /* 0x0000000000027941 */ /* 0x000fea0003800200 */
.L_x_357:
[----:B------:R-:W-:Y:S05]  /*f020*/  BRA `(.L_x_361) ;  /* 0x0000000000207947 */ /* 0x000fea0003800000 */
.L_x_356:
[----:B------:R-:W-:-:S04]  /*f030*/  LOP3.LUT R0, R3, 0x80000000, R0, 0x48, !PT ;  /* 0x8000000003007812 */ /* 0x000fc800078e4800 */
[----:B------:R-:W-:Y:S01]  /*f040*/  LOP3.LUT R0, R0, 0x7f800000, RZ, 0xfc, !PT ;  /* 0x7f80000000007812 */ /* 0x000fe200078efcff */
[----:B------:R-:W-:Y:S06]  /*f050*/  BRA `(.L_x_361) ;  /* 0x0000000000147947 */ /* 0x000fec0003800000 */
.L_x_355:
[----:B------:R-:W-:Y:S01]  /*f060*/  LOP3.LUT R0, R3, 0x80000000, R0, 0x48, !PT ;  /* 0x8000000003007812 */ /* 0x000fe200078e4800 */
[----:B------:R-:W-:Y:S06]  /*f070*/  BRA `(.L_x_361) ;  /* 0x00000000000c7947 */ /* 0x000fec0003800000 */
.L_x_354:
[----:B------:R-:W0:Y:S01]  /*f080*/  MUFU.RSQ R0, -QNAN ;  /* 0xffc0000000007908 */ /* 0x000e220000001400 */
[----:B------:R-:W-:Y:S05]  /*f090*/  BRA `(.L_x_361) ;  /* 0x0000000000047947 */ /* 0x000fea0003800000 */
.L_x_353:
[----:B------:R-:W-:-:S07]  /*f0a0*/  FADD.FTZ R0, R0, R3 ;  /* 0x0000000300007221 */ /* 0x000fce0000010000 */
.L_x_361:
[----:B------:R-:W-:Y:S05]  /*f0b0*/  BSYNC.RECONVERGENT B1 ;  /* 0x0000000000017941 */ /* 0x000fea0003800200 */
.L_x_351:
[----:B------:R-:W-:Y:S01]  /*f0c0*/  IMAD.MOV.U32 R9, RZ, RZ, 0x0 ;  /* 0x00000000ff097424 */ /* 0x000fe200078e00ff */
[----:B0-----:R-:W-:-:S03]  /*f0d0*/  MOV R11, R0 ;  /* 0x00000000000b7202 */ /* 0x001fc60000000f00 */
[----:B------:R-:W-:Y:S05]  /*f0e0*/  RET.REL.NODEC R8 `(_Z11fa2_forwardPfS_S_S_S_S_iifiiii) ;  /* 0xffffff0c08c47950 */ /* 0x000fea0003c3ffff */
.L_x_362:
[----:B------:R-:W-:-:S00]  /*f0f0*/  BRA `(.L_x_362) ;  /* 0xfffffffc00fc7947 */ /* 0x000fc0000383ffff */
[----:B------:R-:W-:-:S00]  /*f100*/  NOP ;  /* 0x0000000000007918 */ /* 0x000fc00000000000 */
[----:B------:R-:W-:-:S00]  /*f110*/  NOP ;  /* 0x0000000000007918 */ /* 0x000fc00000000000 */
[----:B------:R-:W-:-:S00]  /*f120*/  NOP ;  /* 0x0000000000007918 */ /* 0x000fc00000000000 */
[----:B------:R-:W-:-:S00]  /*f130*/  NOP ;  /* 0x0000000000007918 */ /* 0x000fc00000000000 */
[----:B------:R-:W-:-:S00]  /*f140*/  NOP ;  /* 0x0000000000007918 */ /* 0x000fc00000000000 */
[----:B------:R-:W-:-:S00]  /*f150*/  NOP ;  /* 0x0000000000007918 */ /* 0x000fc00000000000 */
[----:B------:R-:W-:-:S00]  /*f160*/  NOP ;  /* 0x0000000000007918 */ /* 0x000fc00000000000 */
[----:B------:R-:W-:-:S00]  /*f170*/  NOP ;  /* 0x0000000000007918 */ /* 0x000fc00000000000 */
.L_x_363:


//--------------------- .nv.global.init           --------------------------
	.section	.nv.global.init,"aw",@progbits
.nv.global.init:
	.type		$str$3,@object
	.size		$str$3,($str$1 - $str$3)
$str$3:
        /*0000*/ 	.byte	0x0a, 0x00
	.type		$str$1,@object
	.size		$str$1,($str$4 - $str$1)
$str$1:
        /*0002*/ 	.byte	0x25, 0x66, 0x20, 0x00
	.type		$str$4,@object
	.size		$str$4,($str$10 - $str$4)
$str$4:
        /*0006*/ 	.byte	0x54, 0x69, 0x6c, 0x65, 0x20, 0x25, 0x64, 0x3a, 0x20, 0x53, 0x68, 0x61, 0x72, 0x65, 0x64, 0x20
        /*0016*/ 	.byte	0x4b, 0x3a, 0x20, 0x00
	.type		$str$10,@object
	.size		$str$10,($str - $str$10)
$str$10:
        /*001a*/ 	.byte	0x54, 0x69, 0x6c, 0x65, 0x20, 0x25, 0x64, 0x3a, 0x20, 0x4f, 0x69, 0x20, 0x6d, 0x61, 0x74, 0x72
        /*002a*/ 	.byte	0x69, 0x78, 0x3a, 0x0a, 0x00
	.type		$str,@object
	.size		$str,($str$5 - $str)
$str:
        /*002f*/ 	.byte	0x54, 0x69, 0x6c, 0x65, 0x20, 0x25, 0x64, 0x3a, 0x20, 0x6d, 0x69, 0x20, 0x76, 0x61, 0x6c, 0x75
        /*003f*/ 	.byte	0x65, 0x73, 0x3a, 0x20, 0x00
	.type		$str$5,@object
	.size		$str$5,($str$2 - $str$5)
$str$5:
        /*0044*/ 	.byte	0x0a, 0x54, 0x69, 0x6c, 0x65, 0x20, 0x25, 0x64, 0x3a, 0x20, 0x53, 0x68, 0x61, 0x72, 0x65, 0x64
        /*0054*/ 	.byte	0x20, 0x56, 0x3a, 0x20, 0x00
	.type		$str$2,@object
	.size		$str$2,($str$8 - $str$2)
$str$2:
        /*0059*/ 	.byte	0x0a, 0x54, 0x69, 0x6c, 0x65, 0x20, 0x25, 0x64, 0x3a, 0x20, 0x6c, 0x69, 0x20, 0x76, 0x61, 0x6c
        /*0069*/ 	.byte	0x75, 0x65, 0x73, 0x3a, 0x20, 0x00
	.type		$str$8,@object
	.size		$str$8,($str$9 - $str$8)
$str$8:
        /*006f*/ 	.byte	0x54, 0x69, 0x6c, 0x65, 0x20, 0x25, 0x64, 0x3a, 0x20, 0x6d, 0x69, 0x6a, 0x20, 0x76, 0x61, 0x6c
        /*007f*/ 	.byte	0x75, 0x65, 0x73, 0x3a, 0x0a, 0x00
	.type		$str$9,@object
	.size		$str$9,($str$6 - $str$9)
$str$9:
        /*0085*/ 	.byte	0x54, 0x69, 0x6c, 0x65, 0x20, 0x25, 0x64, 0x3a, 0x20, 0x6c, 0x69, 0x6a, 0x20, 0x76, 0x61, 0x6c
        /*0095*/ 	.byte	0x75, 0x65, 0x73, 0x3a, 0x0a, 0x00
	.type		$str$6,@object
	.size		$str$6,($str$7 - $str$6)
$str$6:
        /*009b*/ 	.byte	0x54, 0x69, 0x6c, 0x65, 0x20, 0x25, 0x64, 0x3a, 0x20, 0x53, 0x69, 0x6a, 0x20, 0x43, 0x6f, 0x6d
        /*00ab*/ 	.byte	0x70, 0x75, 0x74, 0x65, 0x64, 0x3a, 0x0a, 0x00
	.type		$str$7,@object
	.size		$str$7,(.L_7 - $str$7)
$str$7:
        /*00b3*/ 	.byte	0x54, 0x69, 0x6c, 0x65, 0x20, 0x25, 0x64, 0x3a, 0x20, 0x50, 0x69, 0x6a, 0x20, 0x43, 0x6f, 0x6d
        /*00c3*/ 	.byte	0x70, 0x75, 0x74, 0x65, 0x64, 0x3a, 0x0a, 0x00
.L_7:


//--------------------- .nv.shared._Z11fa2_forwardPfS_S_S_S_S_iifiiii --------------------------
	.section	.nv.shared._Z11fa2_forwardPfS_S_S_S_S_iifiiii,"aw",@nobits
	.sectionflags	@""
	.align	16
	.zero		1024


//--------------------- .nv.shared.reserved.0     --------------------------
	.section	.nv.shared.reserved.0,"aw",@nobits
	.weak		__nv_reservedSMEM_offset_0_alias
	.size		__nv_reservedSMEM_offset_0_alias, 0, 64
	.other		__nv_reservedSMEM_offset_0_alias,@"STO_CUDA_RESERVED_SHARED STV_DEFAULT"
__nv_reservedSMEM_offset_0_alias:
	.zero		0
	.zero		64


//--------------------- .nv.constant0._Z11fa2_forwardPfS_S_S_S_S_iifiiii --------------------------
	.section	.nv.constant0._Z11fa2_forwardPfS_S_S_S_S_iifiiii,"a",@progbits
	.sectionflags	@""
	.align	4
.nv.constant0._Z11fa2_forwardPfS_S_S_S_S_iifiiii:
	.zero		972


//--------------------- SYMBOLS --------------------------

	.type		.nv.reservedSmem.offset0,@object
	.size		.nv.reservedSmem.offset0,0x4
	.type		.nv.reservedSmem.cap,@object
	.size		.nv.reservedSmem.cap,0x4
	.type		vprintf,@function
